	.headerflags	@"EF_CUDA_TEXMODE_UNIFIED EF_CUDA_64BIT_ADDRESS EF_CUDA_SM89 EF_CUDA_VIRTUAL_SM(EF_CUDA_SM89)"
	.elftype	@"ET_EXEC"


//--------------------- .nv.info                  --------------------------
	.section	.nv.info,"",@"SHT_CUDA_INFO"
	.align	4


	//----- nvinfo : EIATTR_REGCOUNT
	.align		4
        /*0000*/ 	.byte	0x04, 0x2f
        /*0002*/ 	.short	(.L_27 - .L_26)
	.align		4
.L_26:
        /*0004*/ 	.word	index@(sleepParticles_cuda_kernel_forward)
        /*0008*/ 	.word	0x00000016


	//----- nvinfo : EIATTR_MIN_STACK_SIZE
	.align		4
.L_27:
        /*000c*/ 	.byte	0x04, 0x12
        /*000e*/ 	.short	(.L_29 - .L_28)
	.align		4
.L_28:
        /*0010*/ 	.word	index@($__internal_38_$__cuda_sm3x_div_rn_noftz_f32_slowpath)
        /*0014*/ 	.word	0x00000000


	//----- nvinfo : EIATTR_FRAME_SIZE
	.align		4
.L_29:
        /*0018*/ 	.byte	0x04, 0x11
        /*001a*/ 	.short	(.L_31 - .L_30)
	.align		4
.L_30:
        /*001c*/ 	.word	index@($__internal_38_$__cuda_sm3x_div_rn_noftz_f32_slowpath)
        /*0020*/ 	.word	0x00000000


	//----- nvinfo : EIATTR_MIN_STACK_SIZE
	.align		4
.L_31:
        /*0024*/ 	.byte	0x04, 0x12
        /*0026*/ 	.short	(.L_33 - .L_32)
	.align		4
.L_32:
        /*0028*/ 	.word	index@($__internal_37_$__cuda_sm20_sqrt_rn_f32_slowpath)
        /*002c*/ 	.word	0x00000000


	//----- nvinfo : EIATTR_FRAME_SIZE
	.align		4
.L_33:
        /*0030*/ 	.byte	0x04, 0x11
        /*0032*/ 	.short	(.L_35 - .L_34)
	.align		4
.L_34:
        /*0034*/ 	.word	index@($__internal_37_$__cuda_sm20_sqrt_rn_f32_slowpath)
        /*0038*/ 	.word	0x00000000


	//----- nvinfo : EIATTR_MIN_STACK_SIZE
	.align		4
.L_35:
        /*003c*/ 	.byte	0x04, 0x12
        /*003e*/ 	.short	(.L_37 - .L_36)
	.align		4
.L_36:
        /*0040*/ 	.word	index@(sleepParticles_cuda_kernel_forward)
        /*0044*/ 	.word	0x00000000


	//----- nvinfo : EIATTR_FRAME_SIZE
	.align		4
.L_37:
        /*0048*/ 	.byte	0x04, 0x11
        /*004a*/ 	.short	(.L_39 - .L_38)
	.align		4
.L_38:
        /*004c*/ 	.word	index@(sleepParticles_cuda_kernel_forward)
        /*0050*/ 	.word	0x00000000


	//----- nvinfo : EIATTR_REGCOUNT
	.align		4
.L_39:
        /*0054*/ 	.byte	0x04, 0x2f
        /*0056*/ 	.short	(.L_41 - .L_40)
	.align		4
.L_40:
        /*0058*/ 	.word	index@(sleepParticles_cuda_kernel_backward)
        /*005c*/ 	.word	0x0000001e


	//----- nvinfo : EIATTR_MIN_STACK_SIZE
	.align		4
.L_41:
        /*0060*/ 	.byte	0x04, 0x12
        /*0062*/ 	.short	(.L_43 - .L_42)
	.align		4
.L_42:
        /*0064*/ 	.word	index@($__internal_36_$__cuda_sm3x_div_rn_noftz_f32_slowpath)
        /*0068*/ 	.word	0x00000000


	//----- nvinfo : EIATTR_FRAME_SIZE
	.align		4
.L_43:
        /*006c*/ 	.byte	0x04, 0x11
        /*006e*/ 	.short	(.L_45 - .L_44)
	.align		4
.L_44:
        /*0070*/ 	.word	index@($__internal_36_$__cuda_sm3x_div_rn_noftz_f32_slowpath)
        /*0074*/ 	.word	0x00000000


	//----- nvinfo : EIATTR_MIN_STACK_SIZE
	.align		4
.L_45:
        /*0078*/ 	.byte	0x04, 0x12
        /*007a*/ 	.short	(.L_47 - .L_46)
	.align		4
.L_46:
        /*007c*/ 	.word	index@($__internal_35_$__cuda_sm20_sqrt_rn_f32_slowpath)
        /*0080*/ 	.word	0x00000000


	//----- nvinfo : EIATTR_FRAME_SIZE
	.align		4
.L_47:
        /*0084*/ 	.byte	0x04, 0x11
        /*0086*/ 	.short	(.L_49 - .L_48)
	.align		4
.L_48:
        /*0088*/ 	.word	index@($__internal_35_$__cuda_sm20_sqrt_rn_f32_slowpath)
        /*008c*/ 	.word	0x00000000


	//----- nvinfo : EIATTR_MIN_STACK_SIZE
	.align		4
.L_49:
        /*0090*/ 	.byte	0x04, 0x12
        /*0092*/ 	.short	(.L_51 - .L_50)
	.align		4
.L_50:
        /*0094*/ 	.word	index@(sleepParticles_cuda_kernel_backward)
        /*0098*/ 	.word	0x00000000


	//----- nvinfo : EIATTR_FRAME_SIZE
	.align		4
.L_51:
        /*009c*/ 	.byte	0x04, 0x11
        /*009e*/ 	.short	(.L_53 - .L_52)
	.align		4
.L_52:
        /*00a0*/ 	.word	index@(sleepParticles_cuda_kernel_backward)
        /*00a4*/ 	.word	0x00000000


	//----- nvinfo : EIATTR_REGCOUNT
	.align		4
.L_53:
        /*00a8*/ 	.byte	0x04, 0x2f
        /*00aa*/ 	.short	(.L_55 - .L_54)
	.align		4
.L_54:
        /*00ac*/ 	.word	index@(swellParticles_cuda_kernel_forward)
        /*00b0*/ 	.word	0x00000026


	//----- nvinfo : EIATTR_MIN_STACK_SIZE
	.align		4
.L_55:
        /*00b4*/ 	.byte	0x04, 0x12
        /*00b6*/ 	.short	(.L_57 - .L_56)
	.align		4
.L_56:
        /*00b8*/ 	.word	index@($__internal_34_$__cuda_sm20_sqrt_rn_f32_slowpath)
        /*00bc*/ 	.word	0x00000000


	//----- nvinfo : EIATTR_FRAME_SIZE
	.align		4
.L_57:
        /*00c0*/ 	.byte	0x04, 0x11
        /*00c2*/ 	.short	(.L_59 - .L_58)
	.align		4
.L_58:
        /*00c4*/ 	.word	index@($__internal_34_$__cuda_sm20_sqrt_rn_f32_slowpath)
        /*00c8*/ 	.word	0x00000000


	//----- nvinfo : EIATTR_MIN_STACK_SIZE
	.align		4
.L_59:
        /*00cc*/ 	.byte	0x04, 0x12
        /*00ce*/ 	.short	(.L_61 - .L_60)
	.align		4
.L_60:
        /*00d0*/ 	.word	index@(swellParticles_cuda_kernel_forward)
        /*00d4*/ 	.word	0x00000020


	//----- nvinfo : EIATTR_FRAME_SIZE
	.align		4
.L_61:
        /*00d8*/ 	.byte	0x04, 0x11
        /*00da*/ 	.short	(.L_63 - .L_62)
	.align		4
.L_62:
        /*00dc*/ 	.word	index@(swellParticles_cuda_kernel_forward)
        /*00e0*/ 	.word	0x00000020


	//----- nvinfo : EIATTR_REGCOUNT
	.align		4
.L_63:
        /*00e4*/ 	.byte	0x04, 0x2f
        /*00e6*/ 	.short	(.L_65 - .L_64)
	.align		4
.L_64:
        /*00e8*/ 	.word	index@(swellParticles_cuda_kernel_backward)
        /*00ec*/ 	.word	0x0000002b


	//----- nvinfo : EIATTR_MIN_STACK_SIZE
	.align		4
.L_65:
        /*00f0*/ 	.byte	0x04, 0x12
        /*00f2*/ 	.short	(.L_67 - .L_66)
	.align		4
.L_66:
        /*00f4*/ 	.word	index@($__internal_33_$__cuda_sm3x_div_rn_noftz_f32_slowpath)
        /*00f8*/ 	.word	0x00000000


	//----- nvinfo : EIATTR_FRAME_SIZE
	.align		4
.L_67:
        /*00fc*/ 	.byte	0x04, 0x11
        /*00fe*/ 	.short	(.L_69 - .L_68)
	.align		4
.L_68:
        /*0100*/ 	.word	index@($__internal_33_$__cuda_sm3x_div_rn_noftz_f32_slowpath)
        /*0104*/ 	.word	0x00000000


	//----- nvinfo : EIATTR_MIN_STACK_SIZE
	.align		4
.L_69:
        /*0108*/ 	.byte	0x04, 0x12
        /*010a*/ 	.short	(.L_71 - .L_70)
	.align		4
.L_70:
        /*010c*/ 	.word	index@($__internal_32_$__cuda_sm20_sqrt_rn_f32_slowpath)
        /*0110*/ 	.word	0x00000000


	//----- nvinfo : EIATTR_FRAME_SIZE
	.align		4
.L_71:
        /*0114*/ 	.byte	0x04, 0x11
        /*0116*/ 	.short	(.L_73 - .L_72)
	.align		4
.L_72:
        /*0118*/ 	.word	index@($__internal_32_$__cuda_sm20_sqrt_rn_f32_slowpath)
        /*011c*/ 	.word	0x00000000


	//----- nvinfo : EIATTR_MIN_STACK_SIZE
	.align		4
.L_73:
        /*0120*/ 	.byte	0x04, 0x12
        /*0122*/ 	.short	(.L_75 - .L_74)
	.align		4
.L_74:
        /*0124*/ 	.word	index@(swellParticles_cuda_kernel_backward)
        /*0128*/ 	.word	0x00000000


	//----- nvinfo : EIATTR_FRAME_SIZE
	.align		4
.L_75:
        /*012c*/ 	.byte	0x04, 0x11
        /*012e*/ 	.short	(.L_77 - .L_76)
	.align		4
.L_76:
        /*0130*/ 	.word	index@(swellParticles_cuda_kernel_backward)
        /*0134*/ 	.word	0x00000000


	//----- nvinfo : EIATTR_REGCOUNT
	.align		4
.L_77:
        /*0138*/ 	.byte	0x04, 0x2f
        /*013a*/ 	.short	(.L_79 - .L_78)
	.align		4
.L_78:
        /*013c*/ 	.word	index@(swellParticlesStage2_cuda_kernel_forward)
        /*0140*/ 	.word	0x00000011


	//----- nvinfo : EIATTR_MIN_STACK_SIZE
	.align		4
.L_79:
        /*0144*/ 	.byte	0x04, 0x12
        /*0146*/ 	.short	(.L_81 - .L_80)
	.align		4
.L_80:
        /*0148*/ 	.word	index@($__internal_31_$__cuda_sm3x_div_rn_noftz_f32_slowpath)
        /*014c*/ 	.word	0x00000000


	//----- nvinfo : EIATTR_FRAME_SIZE
	.align		4
.L_81:
        /*0150*/ 	.byte	0x04, 0x11
        /*0152*/ 	.short	(.L_83 - .L_82)
	.align		4
.L_82:
        /*0154*/ 	.word	index@($__internal_31_$__cuda_sm3x_div_rn_noftz_f32_slowpath)
        /*0158*/ 	.word	0x00000000


	//----- nvinfo : EIATTR_MIN_STACK_SIZE
	.align		4
.L_83:
        /*015c*/ 	.byte	0x04, 0x12
        /*015e*/ 	.short	(.L_85 - .L_84)
	.align		4
.L_84:
        /*0160*/ 	.word	index@(swellParticlesStage2_cuda_kernel_forward)
        /*0164*/ 	.word	0x00000000


	//----- nvinfo : EIATTR_FRAME_SIZE
	.align		4
.L_85:
        /*0168*/ 	.byte	0x04, 0x11
        /*016a*/ 	.short	(.L_87 - .L_86)
	.align		4
.L_86:
        /*016c*/ 	.word	index@(swellParticlesStage2_cuda_kernel_forward)
        /*0170*/ 	.word	0x00000000


	//----- nvinfo : EIATTR_REGCOUNT
	.align		4
.L_87:
        /*0174*/ 	.byte	0x04, 0x2f
        /*0176*/ 	.short	(.L_89 - .L_88)
	.align		4
.L_88:
        /*0178*/ 	.word	index@(swellParticlesStage2_cuda_kernel_backward)
        /*017c*/ 	.word	0x00000010


	//----- nvinfo : EIATTR_MIN_STACK_SIZE
	.align		4
.L_89:
        /*0180*/ 	.byte	0x04, 0x12
        /*0182*/ 	.short	(.L_91 - .L_90)
	.align		4
.L_90:
        /*0184*/ 	.word	index@(swellParticlesStage2_cuda_kernel_backward)
        /*0188*/ 	.word	0x00000000


	//----- nvinfo : EIATTR_FRAME_SIZE
	.align		4
.L_91:
        /*018c*/ 	.byte	0x04, 0x11
        /*018e*/ 	.short	(.L_93 - .L_92)
	.align		4
.L_92:
        /*0190*/ 	.word	index@(swellParticlesStage2_cuda_kernel_backward)
        /*0194*/ 	.word	0x00000000


	//----- nvinfo : EIATTR_REGCOUNT
	.align		4
.L_93:
        /*0198*/ 	.byte	0x04, 0x2f
        /*019a*/ 	.short	(.L_95 - .L_94)
	.align		4
.L_94:
        /*019c*/ 	.word	index@(my_integrate_particles_cuda_kernel_forward)
        /*01a0*/ 	.word	0x0000001a


	//----- nvinfo : EIATTR_MIN_STACK_SIZE
	.align		4
.L_95:
        /*01a4*/ 	.byte	0x04, 0x12
        /*01a6*/ 	.short	(.L_97 - .L_96)
	.align		4
.L_96:
        /*01a8*/ 	.word	index@($__internal_30_$__cuda_sm3x_div_rn_noftz_f32_slowpath)
        /*01ac*/ 	.word	0x00000000


	//----- nvinfo : EIATTR_FRAME_SIZE
	.align		4
.L_97:
        /*01b0*/ 	.byte	0x04, 0x11
        /*01b2*/ 	.short	(.L_99 - .L_98)
	.align		4
.L_98:
        /*01b4*/ 	.word	index@($__internal_30_$__cuda_sm3x_div_rn_noftz_f32_slowpath)
        /*01b8*/ 	.word	0x00000000


	//----- nvinfo : EIATTR_MIN_STACK_SIZE
	.align		4
.L_99:
        /*01bc*/ 	.byte	0x04, 0x12
        /*01be*/ 	.short	(.L_101 - .L_100)
	.align		4
.L_100:
        /*01c0*/ 	.word	index@($__internal_29_$__cuda_sm20_sqrt_rn_f32_slowpath)
        /*01c4*/ 	.word	0x00000000


	//----- nvinfo : EIATTR_FRAME_SIZE
	.align		4
.L_101:
        /*01c8*/ 	.byte	0x04, 0x11
        /*01ca*/ 	.short	(.L_103 - .L_102)
	.align		4
.L_102:
        /*01cc*/ 	.word	index@($__internal_29_$__cuda_sm20_sqrt_rn_f32_slowpath)
        /*01d0*/ 	.word	0x00000000


	//----- nvinfo : EIATTR_MIN_STACK_SIZE
	.align		4
.L_103:
        /*01d4*/ 	.byte	0x04, 0x12
        /*01d6*/ 	.short	(.L_105 - .L_104)
	.align		4
.L_104:
        /*01d8*/ 	.word	index@(my_integrate_particles_cuda_kernel_forward)
        /*01dc*/ 	.word	0x00000000


	//----- nvinfo : EIATTR_FRAME_SIZE
	.align		4
.L_105:
        /*01e0*/ 	.byte	0x04, 0x11
        /*01e2*/ 	.short	(.L_107 - .L_106)
	.align		4
.L_106:
        /*01e4*/ 	.word	index@(my_integrate_particles_cuda_kernel_forward)
        /*01e8*/ 	.word	0x00000000


	//----- nvinfo : EIATTR_REGCOUNT
	.align		4
.L_107:
        /*01ec*/ 	.byte	0x04, 0x2f
        /*01ee*/ 	.short	(.L_109 - .L_108)
	.align		4
.L_108:
        /*01f0*/ 	.word	index@(my_integrate_particles_cuda_kernel_backward)
        /*01f4*/ 	.word	0x00000023


	//----- nvinfo : EIATTR_MIN_STACK_SIZE
	.align		4
.L_109:
        /*01f8*/ 	.byte	0x04, 0x12
        /*01fa*/ 	.short	(.L_111 - .L_110)
	.align		4
.L_110:
        /*01fc*/ 	.word	index@($__internal_28_$__cuda_sm3x_div_rn_noftz_f32_slowpath)
        /*0200*/ 	.word	0x00000000


	//----- nvinfo : EIATTR_FRAME_SIZE
	.align		4
.L_111:
        /*0204*/ 	.byte	0x04, 0x11
        /*0206*/ 	.short	(.L_113 - .L_112)
	.align		4
.L_112:
        /*0208*/ 	.word	index@($__internal_28_$__cuda_sm3x_div_rn_noftz_f32_slowpath)
        /*020c*/ 	.word	0x00000000


	//----- nvinfo : EIATTR_MIN_STACK_SIZE
	.align		4
.L_113:
        /*0210*/ 	.byte	0x04, 0x12
        /*0212*/ 	.short	(.L_115 - .L_114)
	.align		4
.L_114:
        /*0214*/ 	.word	index@($__internal_27_$__cuda_sm20_sqrt_rn_f32_slowpath)
        /*0218*/ 	.word	0x00000000


	//----- nvinfo : EIATTR_FRAME_SIZE
	.align		4
.L_115:
        /*021c*/ 	.byte	0x04, 0x11
        /*021e*/ 	.short	(.L_117 - .L_116)
	.align		4
.L_116:
        /*0220*/ 	.word	index@($__internal_27_$__cuda_sm20_sqrt_rn_f32_slowpath)
        /*0224*/ 	.word	0x00000000


	//----- nvinfo : EIATTR_MIN_STACK_SIZE
	.align		4
.L_117:
        /*0228*/ 	.byte	0x04, 0x12
        /*022a*/ 	.short	(.L_119 - .L_118)
	.align		4
.L_118:
        /*022c*/ 	.word	index@(my_integrate_particles_cuda_kernel_backward)
        /*0230*/ 	.word	0x00000000


	//----- nvinfo : EIATTR_FRAME_SIZE
	.align		4
.L_119:
        /*0234*/ 	.byte	0x04, 0x11
        /*0236*/ 	.short	(.L_121 - .L_120)
	.align		4
.L_120:
        /*0238*/ 	.word	index@(my_integrate_particles_cuda_kernel_backward)
        /*023c*/ 	.word	0x00000000


	//----- nvinfo : EIATTR_REGCOUNT
	.align		4
.L_121:
        /*0240*/ 	.byte	0x04, 0x2f
        /*0242*/ 	.short	(.L_123 - .L_122)
	.align		4
.L_122:
        /*0244*/ 	.word	index@(my_apply_particle_deltas_cuda_kernel_forward)
        /*0248*/ 	.word	0x00000018


	//----- nvinfo : EIATTR_MIN_STACK_SIZE
	.align		4
.L_123:
        /*024c*/ 	.byte	0x04, 0x12
        /*024e*/ 	.short	(.L_125 - .L_124)
	.align		4
.L_124:
        /*0250*/ 	.word	index@($__internal_26_$__cuda_sm3x_div_rn_noftz_f32_slowpath)
        /*0254*/ 	.word	0x00000000


	//----- nvinfo : EIATTR_FRAME_SIZE
	.align		4
.L_125:
        /*0258*/ 	.byte	0x04, 0x11
        /*025a*/ 	.short	(.L_127 - .L_126)
	.align		4
.L_126:
        /*025c*/ 	.word	index@($__internal_26_$__cuda_sm3x_div_rn_noftz_f32_slowpath)
        /*0260*/ 	.word	0x00000000


	//----- nvinfo : EIATTR_MIN_STACK_SIZE
	.align		4
.L_127:
        /*0264*/ 	.byte	0x04, 0x12
        /*0266*/ 	.short	(.L_129 - .L_128)
	.align		4
.L_128:
        /*0268*/ 	.word	index@($__internal_25_$__cuda_sm20_sqrt_rn_f32_slowpath)
        /*026c*/ 	.word	0x00000000


	//----- nvinfo : EIATTR_FRAME_SIZE
	.align		4
.L_129:
        /*0270*/ 	.byte	0x04, 0x11
        /*0272*/ 	.short	(.L_131 - .L_130)
	.align		4
.L_130:
        /*0274*/ 	.word	index@($__internal_25_$__cuda_sm20_sqrt_rn_f32_slowpath)
        /*0278*/ 	.word	0x00000000


	//----- nvinfo : EIATTR_MIN_STACK_SIZE
	.align		4
.L_131:
        /*027c*/ 	.byte	0x04, 0x12
        /*027e*/ 	.short	(.L_133 - .L_132)
	.align		4
.L_132:
        /*0280*/ 	.word	index@(my_apply_particle_deltas_cuda_kernel_forward)
        /*0284*/ 	.word	0x00000000


	//----- nvinfo : EIATTR_FRAME_SIZE
	.align		4
.L_133:
        /*0288*/ 	.byte	0x04, 0x11
        /*028a*/ 	.short	(.L_135 - .L_134)
	.align		4
.L_134:
        /*028c*/ 	.word	index@(my_apply_particle_deltas_cuda_kernel_forward)
        /*0290*/ 	.word	0x00000000


	//----- nvinfo : EIATTR_REGCOUNT
	.align		4
.L_135:
        /*0294*/ 	.byte	0x04, 0x2f
        /*0296*/ 	.short	(.L_137 - .L_136)
	.align		4
.L_136:
        /*0298*/ 	.word	index@(my_apply_particle_deltas_cuda_kernel_backward)
        /*029c*/ 	.word	0x00000022


	//----- nvinfo : EIATTR_MIN_STACK_SIZE
	.align		4
.L_137:
        /*02a0*/ 	.byte	0x04, 0x12
        /*02a2*/ 	.short	(.L_139 - .L_138)
	.align		4
.L_138:
        /*02a4*/ 	.word	index@($__internal_24_$__cuda_sm3x_div_rn_noftz_f32_slowpath)
        /*02a8*/ 	.word	0x00000000


	//----- nvinfo : EIATTR_FRAME_SIZE
	.align		4
.L_139:
        /*02ac*/ 	.byte	0x04, 0x11
        /*02ae*/ 	.short	(.L_141 - .L_140)
	.align		4
.L_140:
        /*02b0*/ 	.word	index@($__internal_24_$__cuda_sm3x_div_rn_noftz_f32_slowpath)
        /*02b4*/ 	.word	0x00000000


	//----- nvinfo : EIATTR_MIN_STACK_SIZE
	.align		4
.L_141:
        /*02b8*/ 	.byte	0x04, 0x12
        /*02ba*/ 	.short	(.L_143 - .L_142)
	.align		4
.L_142:
        /*02bc*/ 	.word	index@($__internal_23_$__cuda_sm20_sqrt_rn_f32_slowpath)
        /*02c0*/ 	.word	0x00000000


	//----- nvinfo : EIATTR_FRAME_SIZE
	.align		4
.L_143:
        /*02c4*/ 	.byte	0x04, 0x11
        /*02c6*/ 	.short	(.L_145 - .L_144)
	.align		4
.L_144:
        /*02c8*/ 	.word	index@($__internal_23_$__cuda_sm20_sqrt_rn_f32_slowpath)
        /*02cc*/ 	.word	0x00000000


	//----- nvinfo : EIATTR_MIN_STACK_SIZE
	.align		4
.L_145:
        /*02d0*/ 	.byte	0x04, 0x12
        /*02d2*/ 	.short	(.L_147 - .L_146)
	.align		4
.L_146:
        /*02d4*/ 	.word	index@(my_apply_particle_deltas_cuda_kernel_backward)
        /*02d8*/ 	.word	0x00000000


	//----- nvinfo : EIATTR_FRAME_SIZE
	.align		4
.L_147:
        /*02dc*/ 	.byte	0x04, 0x11
        /*02de*/ 	.short	(.L_149 - .L_148)
	.align		4
.L_148:
        /*02e0*/ 	.word	index@(my_apply_particle_deltas_cuda_kernel_backward)
        /*02e4*/ 	.word	0x00000000


	//----- nvinfo : EIATTR_REGCOUNT
	.align		4
.L_149:
        /*02e8*/ 	.byte	0x04, 0x2f
        /*02ea*/ 	.short	(.L_151 - .L_150)
	.align		4
.L_150:
        /*02ec*/ 	.word	index@(my_solve_particle_ground_contacts_cuda_kernel_forward)
        /*02f0*/ 	.word	0x0000001b


	//----- nvinfo : EIATTR_MIN_STACK_SIZE
	.align		4
.L_151:
        /*02f4*/ 	.byte	0x04, 0x12
        /*02f6*/ 	.short	(.L_153 - .L_152)
	.align		4
.L_152:
        /*02f8*/ 	.word	index@($__internal_22_$__cuda_sm3x_div_rn_noftz_f32_slowpath)
        /*02fc*/ 	.word	0x00000000


	//----- nvinfo : EIATTR_FRAME_SIZE
	.align		4
.L_153:
        /*0300*/ 	.byte	0x04, 0x11
        /*0302*/ 	.short	(.L_155 - .L_154)
	.align		4
.L_154:
        /*0304*/ 	.word	index@($__internal_22_$__cuda_sm3x_div_rn_noftz_f32_slowpath)
        /*0308*/ 	.word	0x00000000


	//----- nvinfo : EIATTR_MIN_STACK_SIZE
	.align		4
.L_155:
        /*030c*/ 	.byte	0x04, 0x12
        /*030e*/ 	.short	(.L_157 - .L_156)
	.align		4
.L_156:
        /*0310*/ 	.word	index@($__internal_21_$__cuda_sm20_sqrt_rn_f32_slowpath)
        /*0314*/ 	.word	0x00000000


	//----- nvinfo : EIATTR_FRAME_SIZE
	.align		4
.L_157:
        /*0318*/ 	.byte	0x04, 0x11
        /*031a*/ 	.short	(.L_159 - .L_158)
	.align		4
.L_158:
        /*031c*/ 	.word	index@($__internal_21_$__cuda_sm20_sqrt_rn_f32_slowpath)
        /*0320*/ 	.word	0x00000000


	//----- nvinfo : EIATTR_MIN_STACK_SIZE
	.align		4
.L_159:
        /*0324*/ 	.byte	0x04, 0x12
        /*0326*/ 	.short	(.L_161 - .L_160)
	.align		4
.L_160:
        /*0328*/ 	.word	index@(my_solve_particle_ground_contacts_cuda_kernel_forward)
        /*032c*/ 	.word	0x00000000


	//----- nvinfo : EIATTR_FRAME_SIZE
	.align		4
.L_161:
        /*0330*/ 	.byte	0x04, 0x11
        /*0332*/ 	.short	(.L_163 - .L_162)
	.align		4
.L_162:
        /*0334*/ 	.word	index@(my_solve_particle_ground_contacts_cuda_kernel_forward)
        /*0338*/ 	.word	0x00000000


	//----- nvinfo : EIATTR_REGCOUNT
	.align		4
.L_163:
        /*033c*/ 	.byte	0x04, 0x2f
        /*033e*/ 	.short	(.L_165 - .L_164)
	.align		4
.L_164:
        /*0340*/ 	.word	index@(my_solve_particle_ground_contacts_cuda_kernel_backward)
        /*0344*/ 	.word	0x00000038


	//----- nvinfo : EIATTR_MIN_STACK_SIZE
	.align		4
.L_165:
        /*0348*/ 	.byte	0x04, 0x12
        /*034a*/ 	.short	(.L_167 - .L_166)
	.align		4
.L_166:
        /*034c*/ 	.word	index@($__internal_20_$__cuda_sm3x_div_rn_noftz_f32_slowpath)
        /*0350*/ 	.word	0x00000000


	//----- nvinfo : EIATTR_FRAME_SIZE
	.align		4
.L_167:
        /*0354*/ 	.byte	0x04, 0x11
        /*0356*/ 	.short	(.L_169 - .L_168)
	.align		4
.L_168:
        /*0358*/ 	.word	index@($__internal_20_$__cuda_sm3x_div_rn_noftz_f32_slowpath)
        /*035c*/ 	.word	0x00000000


	//----- nvinfo : EIATTR_MIN_STACK_SIZE
	.align		4
.L_169:
        /*0360*/ 	.byte	0x04, 0x12
        /*0362*/ 	.short	(.L_171 - .L_170)
	.align		4
.L_170:
        /*0364*/ 	.word	index@($__internal_19_$__cuda_sm20_sqrt_rn_f32_slowpath)
        /*0368*/ 	.word	0x00000000


	//----- nvinfo : EIATTR_FRAME_SIZE
	.align		4
.L_171:
        /*036c*/ 	.byte	0x04, 0x11
        /*036e*/ 	.short	(.L_173 - .L_172)
	.align		4
.L_172:
        /*0370*/ 	.word	index@($__internal_19_$__cuda_sm20_sqrt_rn_f32_slowpath)
        /*0374*/ 	.word	0x00000000


	//----- nvinfo : EIATTR_MIN_STACK_SIZE
	.align		4
.L_173:
        /*0378*/ 	.byte	0x04, 0x12
        /*037a*/ 	.short	(.L_175 - .L_174)
	.align		4
.L_174:
        /*037c*/ 	.word	index@($__internal_18_$__cuda_sm20_rcp_rn_f32_slowpath)
        /*0380*/ 	.word	0x00000000


	//----- nvinfo : EIATTR_FRAME_SIZE
	.align		4
.L_175:
        /*0384*/ 	.byte	0x04, 0x11
        /*0386*/ 	.short	(.L_177 - .L_176)
	.align		4
.L_176:
        /*0388*/ 	.word	index@($__internal_18_$__cuda_sm20_rcp_rn_f32_slowpath)
        /*038c*/ 	.word	0x00000000


	//----- nvinfo : EIATTR_MIN_STACK_SIZE
	.align		4
.L_177:
        /*0390*/ 	.byte	0x04, 0x12
        /*0392*/ 	.short	(.L_179 - .L_178)
	.align		4
.L_178:
        /*0394*/ 	.word	index@(my_solve_particle_ground_contacts_cuda_kernel_backward)
        /*0398*/ 	.word	0x00000000


	//----- nvinfo : EIATTR_FRAME_SIZE
	.align		4
.L_179:
        /*039c*/ 	.byte	0x04, 0x11
        /*039e*/ 	.short	(.L_181 - .L_180)
	.align		4
.L_180:
        /*03a0*/ 	.word	index@(my_solve_particle_ground_contacts_cuda_kernel_backward)
        /*03a4*/ 	.word	0x00000000


	//----- nvinfo : EIATTR_REGCOUNT
	.align		4
.L_181:
        /*03a8*/ 	.byte	0x04, 0x2f
        /*03aa*/ 	.short	(.L_183 - .L_182)
	.align		4
.L_182:
        /*03ac*/ 	.word	index@(my_solve_particle_particle_contacts_cuda_kernel_forward)
        /*03b0*/ 	.word	0x0000003b


	//----- nvinfo : EIATTR_MIN_STACK_SIZE
	.align		4
.L_183:
        /*03b4*/ 	.byte	0x04, 0x12
        /*03b6*/ 	.short	(.L_185 - .L_184)
	.align		4
.L_184:
        /*03b8*/ 	.word	index@($__internal_17_$__cuda_sm3x_div_rn_noftz_f32_slowpath)
        /*03bc*/ 	.word	0x00000000


	//----- nvinfo : EIATTR_FRAME_SIZE
	.align		4
.L_185:
        /*03c0*/ 	.byte	0x04, 0x11
        /*03c2*/ 	.short	(.L_187 - .L_186)
	.align		4
.L_186:
        /*03c4*/ 	.word	index@($__internal_17_$__cuda_sm3x_div_rn_noftz_f32_slowpath)
        /*03c8*/ 	.word	0x00000000


	//----- nvinfo : EIATTR_MIN_STACK_SIZE
	.align		4
.L_187:
        /*03cc*/ 	.byte	0x04, 0x12
        /*03ce*/ 	.short	(.L_189 - .L_188)
	.align		4
.L_188:
        /*03d0*/ 	.word	index@($__internal_16_$__cuda_sm20_sqrt_rn_f32_slowpath)
        /*03d4*/ 	.word	0x00000000


	//----- nvinfo : EIATTR_FRAME_SIZE
	.align		4
.L_189:
        /*03d8*/ 	.byte	0x04, 0x11
        /*03da*/ 	.short	(.L_191 - .L_190)
	.align		4
.L_190:
        /*03dc*/ 	.word	index@($__internal_16_$__cuda_sm20_sqrt_rn_f32_slowpath)
        /*03e0*/ 	.word	0x00000000


	//----- nvinfo : EIATTR_MIN_STACK_SIZE
	.align		4
.L_191:
        /*03e4*/ 	.byte	0x04, 0x12
        /*03e6*/ 	.short	(.L_193 - .L_192)
	.align		4
.L_192:
        /*03e8*/ 	.word	index@(my_solve_particle_particle_contacts_cuda_kernel_forward)
        /*03ec*/ 	.word	0x00000000


	//----- nvinfo : EIATTR_FRAME_SIZE
	.align		4
.L_193:
        /*03f0*/ 	.byte	0x04, 0x11
        /*03f2*/ 	.short	(.L_195 - .L_194)
	.align		4
.L_194:
        /*03f4*/ 	.word	index@(my_solve_particle_particle_contacts_cuda_kernel_forward)
        /*03f8*/ 	.word	0x00000000


	//----- nvinfo : EIATTR_REGCOUNT
	.align		4
.L_195:
        /*03fc*/ 	.byte	0x04, 0x2f
        /*03fe*/ 	.short	(.L_197 - .L_196)
	.align		4
.L_196:
        /*0400*/ 	.word	index@(my_solve_particle_particle_contacts_cuda_kernel_backward)
        /*0404*/ 	.word	0x00000066


	//----- nvinfo : EIATTR_MIN_STACK_SIZE
	.align		4
.L_197:
        /*0408*/ 	.byte	0x04, 0x12
        /*040a*/ 	.short	(.L_199 - .L_198)
	.align		4
.L_198:
        /*040c*/ 	.word	index@($__internal_15_$__cuda_sm3x_div_rn_noftz_f32_slowpath)
        /*0410*/ 	.word	0x00000000


	//----- nvinfo : EIATTR_FRAME_SIZE
	.align		4
.L_199:
        /*0414*/ 	.byte	0x04, 0x11
        /*0416*/ 	.short	(.L_201 - .L_200)
	.align		4
.L_200:
        /*0418*/ 	.word	index@($__internal_15_$__cuda_sm3x_div_rn_noftz_f32_slowpath)
        /*041c*/ 	.word	0x00000000


	//----- nvinfo : EIATTR_MIN_STACK_SIZE
	.align		4
.L_201:
        /*0420*/ 	.byte	0x04, 0x12
        /*0422*/ 	.short	(.L_203 - .L_202)
	.align		4
.L_202:
        /*0424*/ 	.word	index@($__internal_14_$__cuda_sm20_sqrt_rn_f32_slowpath)
        /*0428*/ 	.word	0x00000000


	//----- nvinfo : EIATTR_FRAME_SIZE
	.align		4
.L_203:
        /*042c*/ 	.byte	0x04, 0x11
        /*042e*/ 	.short	(.L_205 - .L_204)
	.align		4
.L_204:
        /*0430*/ 	.word	index@($__internal_14_$__cuda_sm20_sqrt_rn_f32_slowpath)
        /*0434*/ 	.word	0x00000000


	//----- nvinfo : EIATTR_MIN_STACK_SIZE
	.align		4
.L_205:
        /*0438*/ 	.byte	0x04, 0x12
        /*043a*/ 	.short	(.L_207 - .L_206)
	.align		4
.L_206:
        /*043c*/ 	.word	index@($__internal_13_$__cuda_sm20_rcp_rn_f32_slowpath)
        /*0440*/ 	.word	0x00000000


	//----- nvinfo : EIATTR_FRAME_SIZE
	.align		4
.L_207:
        /*0444*/ 	.byte	0x04, 0x11
        /*0446*/ 	.short	(.L_209 - .L_208)
	.align		4
.L_208:
        /*0448*/ 	.word	index@($__internal_13_$__cuda_sm20_rcp_rn_f32_slowpath)
        /*044c*/ 	.word	0x00000000


	//----- nvinfo : EIATTR_MIN_STACK_SIZE
	.align		4
.L_209:
        /*0450*/ 	.byte	0x04, 0x12
        /*0452*/ 	.short	(.L_211 - .L_210)
	.align		4
.L_210:
        /*0454*/ 	.word	index@(my_solve_particle_particle_contacts_cuda_kernel_backward)
        /*0458*/ 	.word	0x00000000


	//----- nvinfo : EIATTR_FRAME_SIZE
	.align		4
.L_211:
        /*045c*/ 	.byte	0x04, 0x11
        /*045e*/ 	.short	(.L_213 - .L_212)
	.align		4
.L_212:
        /*0460*/ 	.word	index@(my_solve_particle_particle_contacts_cuda_kernel_backward)
        /*0464*/ 	.word	0x00000000


	//----- nvinfo : EIATTR_REGCOUNT
	.align		4
.L_213:
        /*0468*/ 	.byte	0x04, 0x2f
        /*046a*/ 	.short	(.L_215 - .L_214)
	.align		4
.L_214:
        /*046c*/ 	.word	index@(my_solve_particle_shape_contacts_cuda_kernel_forward)
        /*0470*/ 	.word	0x00000028


	//----- nvinfo : EIATTR_MIN_STACK_SIZE
	.align		4
.L_215:
        /*0474*/ 	.byte	0x04, 0x12
        /*0476*/ 	.short	(.L_217 - .L_216)
	.align		4
.L_216:
        /*0478*/ 	.word	index@($__internal_12_$__cuda_sm3x_div_rn_noftz_f32_slowpath)
        /*047c*/ 	.word	0x00000000


	//----- nvinfo : EIATTR_FRAME_SIZE
	.align		4
.L_217:
        /*0480*/ 	.byte	0x04, 0x11
        /*0482*/ 	.short	(.L_219 - .L_218)
	.align		4
.L_218:
        /*0484*/ 	.word	index@($__internal_12_$__cuda_sm3x_div_rn_noftz_f32_slowpath)
        /*0488*/ 	.word	0x00000000


	//----- nvinfo : EIATTR_MIN_STACK_SIZE
	.align		4
.L_219:
        /*048c*/ 	.byte	0x04, 0x12
        /*048e*/ 	.short	(.L_221 - .L_220)
	.align		4
.L_220:
        /*0490*/ 	.word	index@($__internal_11_$__cuda_sm20_sqrt_rn_f32_slowpath)
        /*0494*/ 	.word	0x00000000


	//----- nvinfo : EIATTR_FRAME_SIZE
	.align		4
.L_221:
        /*0498*/ 	.byte	0x04, 0x11
        /*049a*/ 	.short	(.L_223 - .L_222)
	.align		4
.L_222:
        /*049c*/ 	.word	index@($__internal_11_$__cuda_sm20_sqrt_rn_f32_slowpath)
        /*04a0*/ 	.word	0x00000000


	//----- nvinfo : EIATTR_MIN_STACK_SIZE
	.align		4
.L_223:
        /*04a4*/ 	.byte	0x04, 0x12
        /*04a6*/ 	.short	(.L_225 - .L_224)
	.align		4
.L_224:
        /*04a8*/ 	.word	index@(my_solve_particle_shape_contacts_cuda_kernel_forward)
        /*04ac*/ 	.word	0x00000000


	//----- nvinfo : EIATTR_FRAME_SIZE
	.align		4
.L_225:
        /*04b0*/ 	.byte	0x04, 0x11
        /*04b2*/ 	.short	(.L_227 - .L_226)
	.align		4
.L_226:
        /*04b4*/ 	.word	index@(my_solve_particle_shape_contacts_cuda_kernel_forward)
        /*04b8*/ 	.word	0x00000000


	//----- nvinfo : EIATTR_REGCOUNT
	.align		4
.L_227:
        /*04bc*/ 	.byte	0x04, 0x2f
        /*04be*/ 	.short	(.L_229 - .L_228)
	.align		4
.L_228:
        /*04c0*/ 	.word	index@(my_solve_particle_shape_contacts_cuda_kernel_backward)
        /*04c4*/ 	.word	0x00000069


	//----- nvinfo : EIATTR_MIN_STACK_SIZE
	.align		4
.L_229:
        /*04c8*/ 	.byte	0x04, 0x12
        /*04ca*/ 	.short	(.L_231 - .L_230)
	.align		4
.L_230:
        /*04cc*/ 	.word	index@($__internal_10_$__cuda_sm3x_div_rn_noftz_f32_slowpath)
        /*04d0*/ 	.word	0x00000000


	//----- nvinfo : EIATTR_FRAME_SIZE
	.align		4
.L_231:
        /*04d4*/ 	.byte	0x04, 0x11
        /*04d6*/ 	.short	(.L_233 - .L_232)
	.align		4
.L_232:
        /*04d8*/ 	.word	index@($__internal_10_$__cuda_sm3x_div_rn_noftz_f32_slowpath)
        /*04dc*/ 	.word	0x00000000


	//----- nvinfo : EIATTR_MIN_STACK_SIZE
	.align		4
.L_233:
        /*04e0*/ 	.byte	0x04, 0x12
        /*04e2*/ 	.short	(.L_235 - .L_234)
	.align		4
.L_234:
        /*04e4*/ 	.word	index@($__internal_9_$__cuda_sm20_sqrt_rn_f32_slowpath)
        /*04e8*/ 	.word	0x00000000


	//----- nvinfo : EIATTR_FRAME_SIZE
	.align		4
.L_235:
        /*04ec*/ 	.byte	0x04, 0x11
        /*04ee*/ 	.short	(.L_237 - .L_236)
	.align		4
.L_236:
        /*04f0*/ 	.word	index@($__internal_9_$__cuda_sm20_sqrt_rn_f32_slowpath)
        /*04f4*/ 	.word	0x00000000


	//----- nvinfo : EIATTR_MIN_STACK_SIZE
	.align		4
.L_237:
        /*04f8*/ 	.byte	0x04, 0x12
        /*04fa*/ 	.short	(.L_239 - .L_238)
	.align		4
.L_238:
        /*04fc*/ 	.word	index@($__internal_8_$__cuda_sm20_rcp_rn_f32_slowpath)
        /*0500*/ 	.word	0x00000000


	//----- nvinfo : EIATTR_FRAME_SIZE
	.align		4
.L_239:
        /*0504*/ 	.byte	0x04, 0x11
        /*0506*/ 	.short	(.L_241 - .L_240)
	.align		4
.L_240:
        /*0508*/ 	.word	index@($__internal_8_$__cuda_sm20_rcp_rn_f32_slowpath)
        /*050c*/ 	.word	0x00000000


	//----- nvinfo : EIATTR_MIN_STACK_SIZE
	.align		4
.L_241:
        /*0510*/ 	.byte	0x04, 0x12
        /*0512*/ 	.short	(.L_243 - .L_242)
	.align		4
.L_242:
        /*0514*/ 	.word	index@(my_solve_particle_shape_contacts_cuda_kernel_backward)
        /*0518*/ 	.word	0x00000000


	//----- nvinfo : EIATTR_FRAME_SIZE
	.align		4
.L_243:
        /*051c*/ 	.byte	0x04, 0x11
        /*051e*/ 	.short	(.L_245 - .L_244)
	.align		4
.L_244:
        /*0520*/ 	.word	index@(my_solve_particle_shape_contacts_cuda_kernel_backward)
        /*0524*/ 	.word	0x00000000


	//----- nvinfo : EIATTR_REGCOUNT
	.align		4
.L_245:
        /*0528*/ 	.byte	0x04, 0x2f
        /*052a*/ 	.short	(.L_247 - .L_246)
	.align		4
.L_246:
        /*052c*/ 	.word	index@(my_create_soft_contacts_cuda_kernel_forward)
        /*0530*/ 	.word	0x00000058


	//----- nvinfo : EIATTR_MIN_STACK_SIZE
	.align		4
.L_247:
        /*0534*/ 	.byte	0x04, 0x12
        /*0536*/ 	.short	(.L_249 - .L_248)
	.align		4
.L_248:
        /*0538*/ 	.word	index@($__internal_7_$__cuda_sm3x_div_rn_noftz_f32_slowpath)
        /*053c*/ 	.word	0x00000000


	//----- nvinfo : EIATTR_FRAME_SIZE
	.align		4
.L_249:
        /*0540*/ 	.byte	0x04, 0x11
        /*0542*/ 	.short	(.L_251 - .L_250)
	.align		4
.L_250:
        /*0544*/ 	.word	index@($__internal_7_$__cuda_sm3x_div_rn_noftz_f32_slowpath)
        /*0548*/ 	.word	0x00000000


	//----- nvinfo : EIATTR_MIN_STACK_SIZE
	.align		4
.L_251:
        /*054c*/ 	.byte	0x04, 0x12
        /*054e*/ 	.short	(.L_253 - .L_252)
	.align		4
.L_252:
        /*0550*/ 	.word	index@($__internal_6_$__cuda_sm20_sqrt_rn_f32_slowpath)
        /*0554*/ 	.word	0x00000000


	//----- nvinfo : EIATTR_FRAME_SIZE
	.align		4
.L_253:
        /*0558*/ 	.byte	0x04, 0x11
        /*055a*/ 	.short	(.L_255 - .L_254)
	.align		4
.L_254:
        /*055c*/ 	.word	index@($__internal_6_$__cuda_sm20_sqrt_rn_f32_slowpath)
        /*0560*/ 	.word	0x00000000


	//----- nvinfo : EIATTR_MIN_STACK_SIZE
	.align		4
.L_255:
        /*0564*/ 	.byte	0x04, 0x12
        /*0566*/ 	.short	(.L_257 - .L_256)
	.align		4
.L_256:
        /*0568*/ 	.word	index@($__internal_5_$__cuda_sm20_rcp_rn_f32_slowpath)
        /*056c*/ 	.word	0x00000000


	//----- nvinfo : EIATTR_FRAME_SIZE
	.align		4
.L_257:
        /*0570*/ 	.byte	0x04, 0x11
        /*0572*/ 	.short	(.L_259 - .L_258)
	.align		4
.L_258:
        /*0574*/ 	.word	index@($__internal_5_$__cuda_sm20_rcp_rn_f32_slowpath)
        /*0578*/ 	.word	0x00000000


	//----- nvinfo : EIATTR_MIN_STACK_SIZE
	.align		4
.L_259:
        /*057c*/ 	.byte	0x04, 0x12
        /*057e*/ 	.short	(.L_261 - .L_260)
	.align		4
.L_260:
        /*0580*/ 	.word	index@($__internal_4_$__cuda_sm20_div_u64)
        /*0584*/ 	.word	0x00000000


	//----- nvinfo : EIATTR_FRAME_SIZE
	.align		4
.L_261:
        /*0588*/ 	.byte	0x04, 0x11
        /*058a*/ 	.short	(.L_263 - .L_262)
	.align		4
.L_262:
        /*058c*/ 	.word	index@($__internal_4_$__cuda_sm20_div_u64)
        /*0590*/ 	.word	0x00000000


	//----- nvinfo : EIATTR_MIN_STACK_SIZE
	.align		4
.L_263:
        /*0594*/ 	.byte	0x04, 0x12
        /*0596*/ 	.short	(.L_265 - .L_264)
	.align		4
.L_264:
        /*0598*/ 	.word	index@(my_create_soft_contacts_cuda_kernel_forward)
        /*059c*/ 	.word	0x00000080


	//----- nvinfo : EIATTR_FRAME_SIZE
	.align		4
.L_265:
        /*05a0*/ 	.byte	0x04, 0x11
        /*05a2*/ 	.short	(.L_267 - .L_266)
	.align		4
.L_266:
        /*05a4*/ 	.word	index@(my_create_soft_contacts_cuda_kernel_forward)
        /*05a8*/ 	.word	0x00000080


	//----- nvinfo : EIATTR_REGCOUNT
	.align		4
.L_267:
        /*05ac*/ 	.byte	0x04, 0x2f
        /*05ae*/ 	.short	(.L_269 - .L_268)
	.align		4
.L_268:
        /*05b0*/ 	.word	index@(my_create_soft_contacts_cuda_kernel_backward)
        /*05b4*/ 	.word	0x00000082


	//----- nvinfo : EIATTR_MIN_STACK_SIZE
	.align		4
.L_269:
        /*05b8*/ 	.byte	0x04, 0x12
        /*05ba*/ 	.short	(.L_271 - .L_270)
	.align		4
.L_270:
        /*05bc*/ 	.word	index@($__internal_3_$__cuda_sm3x_div_rn_noftz_f32_slowpath)
        /*05c0*/ 	.word	0x00000000


	//----- nvinfo : EIATTR_FRAME_SIZE
	.align		4
.L_271:
        /*05c4*/ 	.byte	0x04, 0x11
        /*05c6*/ 	.short	(.L_273 - .L_272)
	.align		4
.L_272:
        /*05c8*/ 	.word	index@($__internal_3_$__cuda_sm3x_div_rn_noftz_f32_slowpath)
        /*05cc*/ 	.word	0x00000000


	//----- nvinfo : EIATTR_MIN_STACK_SIZE
	.align		4
.L_273:
        /*05d0*/ 	.byte	0x04, 0x12
        /*05d2*/ 	.short	(.L_275 - .L_274)
	.align		4
.L_274:
        /*05d4*/ 	.word	index@($__internal_2_$__cuda_sm20_sqrt_rn_f32_slowpath)
        /*05d8*/ 	.word	0x00000000


	//----- nvinfo : EIATTR_FRAME_SIZE
	.align		4
.L_275:
        /*05dc*/ 	.byte	0x04, 0x11
        /*05de*/ 	.short	(.L_277 - .L_276)
	.align		4
.L_276:
        /*05e0*/ 	.word	index@($__internal_2_$__cuda_sm20_sqrt_rn_f32_slowpath)
        /*05e4*/ 	.word	0x00000000


	//----- nvinfo : EIATTR_MIN_STACK_SIZE
	.align		4
.L_277:
        /*05e8*/ 	.byte	0x04, 0x12
        /*05ea*/ 	.short	(.L_279 - .L_278)
	.align		4
.L_278:
        /*05ec*/ 	.word	index@($__internal_1_$__cuda_sm20_rcp_rn_f32_slowpath)
        /*05f0*/ 	.word	0x00000000


	//----- nvinfo : EIATTR_FRAME_SIZE
	.align		4
.L_279:
        /*05f4*/ 	.byte	0x04, 0x11
        /*05f6*/ 	.short	(.L_281 - .L_280)
	.align		4
.L_280:
        /*05f8*/ 	.word	index@($__internal_1_$__cuda_sm20_rcp_rn_f32_slowpath)
        /*05fc*/ 	.word	0x00000000


	//----- nvinfo : EIATTR_MIN_STACK_SIZE
	.align		4
.L_281:
        /*0600*/ 	.byte	0x04, 0x12
        /*0602*/ 	.short	(.L_283 - .L_282)
	.align		4
.L_282:
        /*0604*/ 	.word	index@($__internal_0_$__cuda_sm20_div_u64)
        /*0608*/ 	.word	0x00000000


	//----- nvinfo : EIATTR_FRAME_SIZE
	.align		4
.L_283:
        /*060c*/ 	.byte	0x04, 0x11
        /*060e*/ 	.short	(.L_285 - .L_284)
	.align		4
.L_284:
        /*0610*/ 	.word	index@($__internal_0_$__cuda_sm20_div_u64)
        /*0614*/ 	.word	0x00000000


	//----- nvinfo : EIATTR_MIN_STACK_SIZE
	.align		4
.L_285:
        /*0618*/ 	.byte	0x04, 0x12
        /*061a*/ 	.short	(.L_287 - .L_286)
	.align		4
.L_286:
        /*061c*/ 	.word	index@(my_create_soft_contacts_cuda_kernel_backward)
        /*0620*/ 	.word	0x00000080


	//----- nvinfo : EIATTR_FRAME_SIZE
	.align		4
.L_287:
        /*0624*/ 	.byte	0x04, 0x11
        /*0626*/ 	.short	(.L_289 - .L_288)
	.align		4
.L_288:
        /*0628*/ 	.word	index@(my_create_soft_contacts_cuda_kernel_backward)
        /*062c*/ 	.word	0x00000080


	//----- nvinfo : EIATTR_MIN_STACK_SIZE
	.align		4
.L_289:
        /*0630*/ 	.byte	0x04, 0x12
        /*0632*/ 	.short	(.L_291 - .L_290)
	.align		4
.L_290:
        /*0634*/ 	.word	index@(my_create_soft_contacts_cuda_kernel_backward)
        /*0638*/ 	.word	0x00000080


	//----- nvinfo : EIATTR_MIN_STACK_SIZE
	.align		4
.L_291:
        /*063c*/ 	.byte	0x04, 0x12
        /*063e*/ 	.short	(.L_293 - .L_292)
	.align		4
.L_292:
        /*0640*/ 	.word	index@(my_create_soft_contacts_cuda_kernel_forward)
        /*0644*/ 	.word	0x00000080


	//----- nvinfo : EIATTR_MIN_STACK_SIZE
	.align		4
.L_293:
        /*0648*/ 	.byte	0x04, 0x12
        /*064a*/ 	.short	(.L_295 - .L_294)
	.align		4
.L_294:
        /*064c*/ 	.word	index@(my_solve_particle_shape_contacts_cuda_kernel_backward)
        /*0650*/ 	.word	0x00000000


	//----- nvinfo : EIATTR_MIN_STACK_SIZE
	.align		4
.L_295:
        /*0654*/ 	.byte	0x04, 0x12
        /*0656*/ 	.short	(.L_297 - .L_296)
	.align		4
.L_296:
        /*0658*/ 	.word	index@(my_solve_particle_shape_contacts_cuda_kernel_forward)
        /*065c*/ 	.word	0x00000000


	//----- nvinfo : EIATTR_MIN_STACK_SIZE
	.align		4
.L_297:
        /*0660*/ 	.byte	0x04, 0x12
        /*0662*/ 	.short	(.L_299 - .L_298)
	.align		4
.L_298:
        /*0664*/ 	.word	index@(my_solve_particle_particle_contacts_cuda_kernel_backward)
        /*0668*/ 	.word	0x00000000


	//----- nvinfo : EIATTR_MIN_STACK_SIZE
	.align		4
.L_299:
        /*066c*/ 	.byte	0x04, 0x12
        /*066e*/ 	.short	(.L_301 - .L_300)
	.align		4
.L_300:
        /*0670*/ 	.word	index@(my_solve_particle_particle_contacts_cuda_kernel_forward)
        /*0674*/ 	.word	0x00000000


	//----- nvinfo : EIATTR_MIN_STACK_SIZE
	.align		4
.L_301:
        /*0678*/ 	.byte	0x04, 0x12
        /*067a*/ 	.short	(.L_303 - .L_302)
	.align		4
.L_302:
        /*067c*/ 	.word	index@(my_solve_particle_ground_contacts_cuda_kernel_backward)
        /*0680*/ 	.word	0x00000000


	//----- nvinfo : EIATTR_MIN_STACK_SIZE
	.align		4
.L_303:
        /*0684*/ 	.byte	0x04, 0x12
        /*0686*/ 	.short	(.L_305 - .L_304)
	.align		4
.L_304:
        /*0688*/ 	.word	index@(my_solve_particle_ground_contacts_cuda_kernel_forward)
        /*068c*/ 	.word	0x00000000


	//----- nvinfo : EIATTR_MIN_STACK_SIZE
	.align		4
.L_305:
        /*0690*/ 	.byte	0x04, 0x12
        /*0692*/ 	.short	(.L_307 - .L_306)
	.align		4
.L_306:
        /*0694*/ 	.word	index@(my_apply_particle_deltas_cuda_kernel_backward)
        /*0698*/ 	.word	0x00000000


	//----- nvinfo : EIATTR_MIN_STACK_SIZE
	.align		4
.L_307:
        /*069c*/ 	.byte	0x04, 0x12
        /*069e*/ 	.short	(.L_309 - .L_308)
	.align		4
.L_308:
        /*06a0*/ 	.word	index@(my_apply_particle_deltas_cuda_kernel_forward)
        /*06a4*/ 	.word	0x00000000


	//----- nvinfo : EIATTR_MIN_STACK_SIZE
	.align		4
.L_309:
        /*06a8*/ 	.byte	0x04, 0x12
        /*06aa*/ 	.short	(.L_311 - .L_310)
	.align		4
.L_310:
        /*06ac*/ 	.word	index@(my_integrate_particles_cuda_kernel_backward)
        /*06b0*/ 	.word	0x00000000


	//----- nvinfo : EIATTR_MIN_STACK_SIZE
	.align		4
.L_311:
        /*06b4*/ 	.byte	0x04, 0x12
        /*06b6*/ 	.short	(.L_313 - .L_312)
	.align		4
.L_312:
        /*06b8*/ 	.word	index@(my_integrate_particles_cuda_kernel_forward)
        /*06bc*/ 	.word	0x00000000


	//----- nvinfo : EIATTR_MIN_STACK_SIZE
	.align		4
.L_313:
        /*06c0*/ 	.byte	0x04, 0x12
        /*06c2*/ 	.short	(.L_315 - .L_314)
	.align		4
.L_314:
        /*06c4*/ 	.word	index@(swellParticlesStage2_cuda_kernel_backward)
        /*06c8*/ 	.word	0x00000000


	//----- nvinfo : EIATTR_MIN_STACK_SIZE
	.align		4
.L_315:
        /*06cc*/ 	.byte	0x04, 0x12
        /*06ce*/ 	.short	(.L_317 - .L_316)
	.align		4
.L_316:
        /*06d0*/ 	.word	index@(swellParticlesStage2_cuda_kernel_forward)
        /*06d4*/ 	.word	0x00000000


	//----- nvinfo : EIATTR_MIN_STACK_SIZE
	.align		4
.L_317:
        /*06d8*/ 	.byte	0x04, 0x12
        /*06da*/ 	.short	(.L_319 - .L_318)
	.align		4
.L_318:
        /*06dc*/ 	.word	index@(swellParticles_cuda_kernel_backward)
        /*06e0*/ 	.word	0x00000000


	//----- nvinfo : EIATTR_MIN_STACK_SIZE
	.align		4
.L_319:
        /*06e4*/ 	.byte	0x04, 0x12
        /*06e6*/ 	.short	(.L_321 - .L_320)
	.align		4
.L_320:
        /*06e8*/ 	.word	index@(swellParticles_cuda_kernel_forward)
        /*06ec*/ 	.word	0x00000020


	//----- nvinfo : EIATTR_MIN_STACK_SIZE
	.align		4
.L_321:
        /*06f0*/ 	.byte	0x04, 0x12
        /*06f2*/ 	.short	(.L_323 - .L_322)
	.align		4
.L_322:
        /*06f4*/ 	.word	index@(sleepParticles_cuda_kernel_backward)
        /*06f8*/ 	.word	0x00000000


	//----- nvinfo : EIATTR_MIN_STACK_SIZE
	.align		4
.L_323:
        /*06fc*/ 	.byte	0x04, 0x12
        /*06fe*/ 	.short	(.L_325 - .L_324)
	.align		4
.L_324:
        /*0700*/ 	.word	index@(sleepParticles_cuda_kernel_forward)
        /*0704*/ 	.word	0x00000000
.L_325:


//--------------------- .nv.info.my_create_soft_contacts_cuda_kernel_backward --------------------------
	.section	.nv.info.my_create_soft_contacts_cuda_kernel_backward,"",@"SHT_CUDA_INFO"
	.sectionflags	@""
	.align	4


	//----- nvinfo : EIATTR_CUDA_API_VERSION
	.align		4
        /*0000*/ 	.byte	0x04, 0x37
        /*0002*/ 	.short	(.L_327 - .L_326)
.L_326:
        /*0004*/ 	.word	0x0000007d


	//----- nvinfo : EIATTR_PARAM_CBANK
	.align		4
.L_327:
        /*0008*/ 	.byte	0x04, 0x0a
        /*000a*/ 	.short	(.L_329 - .L_328)
	.align		4
.L_328:
        /*000c*/ 	.word	index@(.nv.constant0.my_create_soft_contacts_cuda_kernel_backward)
        /*0010*/ 	.short	0x0160
        /*0012*/ 	.short	0x07ac


	//----- nvinfo : EIATTR_CBANK_PARAM_SIZE
	.align		4
.L_329:
        /*0014*/ 	.byte	0x03, 0x19
        /*0016*/ 	.short	0x07ac


	//----- nvinfo : EIATTR_KPARAM_INFO
	.align		4
        /*0018*/ 	.byte	0x04, 0x17
        /*001a*/ 	.short	(.L_331 - .L_330)
.L_330:
        /*001c*/ 	.word	0x00000000
        /*0020*/ 	.short	0x0020
        /*0022*/ 	.short	0x07a8
        /*0024*/ 	.byte	0x00, 0xf0, 0x11, 0x00


	//----- nvinfo : EIATTR_KPARAM_INFO
	.align		4
.L_331:
        /*0028*/ 	.byte	0x04, 0x17
        /*002a*/ 	.short	(.L_333 - .L_332)
.L_332:
        /*002c*/ 	.word	0x00000000
        /*0030*/ 	.short	0x001f
        /*0032*/ 	.short	0x0770
        /*0034*/ 	.byte	0x00, 0xf0, 0xe1, 0x00


	//----- nvinfo : EIATTR_KPARAM_INFO
	.align		4
.L_333:
        /*0038*/ 	.byte	0x04, 0x17
        /*003a*/ 	.short	(.L_335 - .L_334)
.L_334:
        /*003c*/ 	.word	0x00000000
        /*0040*/ 	.short	0x001e
        /*0042*/ 	.short	0x0738
        /*0044*/ 	.byte	0x00, 0xf0, 0xe1, 0x00


	//----- nvinfo : EIATTR_KPARAM_INFO
	.align		4
.L_335:
        /*0048*/ 	.byte	0x04, 0x17
        /*004a*/ 	.short	(.L_337 - .L_336)
.L_336:
        /*004c*/ 	.word	0x00000000
        /*0050*/ 	.short	0x001d
        /*0052*/ 	.short	0x0700
        /*0054*/ 	.byte	0x00, 0xf0, 0xe1, 0x00


	//----- nvinfo : EIATTR_KPARAM_INFO
	.align		4
.L_337:
        /*0058*/ 	.byte	0x04, 0x17
        /*005a*/ 	.short	(.L_339 - .L_338)
.L_338:
        /*005c*/ 	.word	0x00000000
        /*0060*/ 	.short	0x001c
        /*0062*/ 	.short	0x06c8
        /*0064*/ 	.byte	0x00, 0xf0, 0xe1, 0x00


	//----- nvinfo : EIATTR_KPARAM_INFO
	.align		4
.L_339:
        /*0068*/ 	.byte	0x04, 0x17
        /*006a*/ 	.short	(.L_341 - .L_340)
.L_340:
        /*006c*/ 	.word	0x00000000
        /*0070*/ 	.short	0x001b
        /*0072*/ 	.short	0x0690
        /*0074*/ 	.byte	0x00, 0xf0, 0xe1, 0x00


	//----- nvinfo : EIATTR_KPARAM_INFO
	.align		4
.L_341:
        /*0078*/ 	.byte	0x04, 0x17
        /*007a*/ 	.short	(.L_343 - .L_342)
.L_342:
        /*007c*/ 	.word	0x00000000
        /*0080*/ 	.short	0x001a
        /*0082*/ 	.short	0x0658
        /*0084*/ 	.byte	0x00, 0xf0, 0xe1, 0x00


	//----- nvinfo : EIATTR_KPARAM_INFO
	.align		4
.L_343:
        /*0088*/ 	.byte	0x04, 0x17
        /*008a*/ 	.short	(.L_345 - .L_344)
.L_344:
        /*008c*/ 	.word	0x00000000
        /*0090*/ 	.short	0x0019
        /*0092*/ 	.short	0x0654
        /*0094*/ 	.byte	0x00, 0xf0, 0x11, 0x00


	//----- nvinfo : EIATTR_KPARAM_INFO
	.align		4
.L_345:
        /*0098*/ 	.byte	0x04, 0x17
        /*009a*/ 	.short	(.L_347 - .L_346)
.L_346:
        /*009c*/ 	.word	0x00000000
        /*00a0*/ 	.short	0x0018
        /*00a2*/ 	.short	0x0650
        /*00a4*/ 	.byte	0x00, 0xf0, 0x11, 0x00


	//----- nvinfo : EIATTR_KPARAM_INFO
	.align		4
.L_347:
        /*00a8*/ 	.byte	0x04, 0x17
        /*00aa*/ 	.short	(.L_349 - .L_348)
.L_348:
        /*00ac*/ 	.word	0x00000000
        /*00b0*/ 	.short	0x0017
        /*00b2*/ 	.short	0x0538
        /*00b4*/ 	.byte	0x00, 0xf0, 0x61, 0x04


	//----- nvinfo : EIATTR_KPARAM_INFO
	.align		4
.L_349:
        /*00b8*/ 	.byte	0x04, 0x17
        /*00ba*/ 	.short	(.L_351 - .L_350)
.L_350:
        /*00bc*/ 	.word	0x00000000
        /*00c0*/ 	.short	0x0016
        /*00c2*/ 	.short	0x0500
        /*00c4*/ 	.byte	0x00, 0xf0, 0xe1, 0x00


	//----- nvinfo : EIATTR_KPARAM_INFO
	.align		4
.L_351:
        /*00c8*/ 	.byte	0x04, 0x17
        /*00ca*/ 	.short	(.L_353 - .L_352)
.L_352:
        /*00cc*/ 	.word	0x00000000
        /*00d0*/ 	.short	0x0015
        /*00d2*/ 	.short	0x04c8
        /*00d4*/ 	.byte	0x00, 0xf0, 0xe1, 0x00


	//----- nvinfo : EIATTR_KPARAM_INFO
	.align		4
.L_353:
        /*00d8*/ 	.byte	0x04, 0x17
        /*00da*/ 	.short	(.L_355 - .L_354)
.L_354:
        /*00dc*/ 	.word	0x00000000
        /*00e0*/ 	.short	0x0014
        /*00e2*/ 	.short	0x0490
        /*00e4*/ 	.byte	0x00, 0xf0, 0xe1, 0x00


	//----- nvinfo : EIATTR_KPARAM_INFO
	.align		4
.L_355:
        /*00e8*/ 	.byte	0x04, 0x17
        /*00ea*/ 	.short	(.L_357 - .L_356)
.L_356:
        /*00ec*/ 	.word	0x00000000
        /*00f0*/ 	.short	0x0013
        /*00f2*/ 	.short	0x0458
        /*00f4*/ 	.byte	0x00, 0xf0, 0xe1, 0x00


	//----- nvinfo : EIATTR_KPARAM_INFO
	.align		4
.L_357:
        /*00f8*/ 	.byte	0x04, 0x17
        /*00fa*/ 	.short	(.L_359 - .L_358)
.L_358:
        /*00fc*/ 	.word	0x00000000
        /*0100*/ 	.short	0x0012
        /*0102*/ 	.short	0x0420
        /*0104*/ 	.byte	0x00, 0xf0, 0xe1, 0x00


	//----- nvinfo : EIATTR_KPARAM_INFO
	.align		4
.L_359:
        /*0108*/ 	.byte	0x04, 0x17
        /*010a*/ 	.short	(.L_361 - .L_360)
.L_360:
        /*010c*/ 	.word	0x00000000
        /*0110*/ 	.short	0x0011
        /*0112*/ 	.short	0x03e8
        /*0114*/ 	.byte	0x00, 0xf0, 0xe1, 0x00


	//----- nvinfo : EIATTR_KPARAM_INFO
	.align		4
.L_361:
        /*0118*/ 	.byte	0x04, 0x17
        /*011a*/ 	.short	(.L_363 - .L_362)
.L_362:
        /*011c*/ 	.word	0x00000000
        /*0120*/ 	.short	0x0010
        /*0122*/ 	.short	0x03e0
        /*0124*/ 	.byte	0x00, 0xf0, 0x11, 0x00


	//----- nvinfo : EIATTR_KPARAM_INFO
	.align		4
.L_363:
        /*0128*/ 	.byte	0x04, 0x17
        /*012a*/ 	.short	(.L_365 - .L_364)
.L_364:
        /*012c*/ 	.word	0x00000000
        /*0130*/ 	.short	0x000f
        /*0132*/ 	.short	0x03a8
        /*0134*/ 	.byte	0x00, 0xf0, 0xe1, 0x00


	//----- nvinfo : EIATTR_KPARAM_INFO
	.align		4
.L_365:
        /*0138*/ 	.byte	0x04, 0x17
        /*013a*/ 	.short	(.L_367 - .L_366)
.L_366:
        /*013c*/ 	.word	0x00000000
        /*0140*/ 	.short	0x000e
        /*0142*/ 	.short	0x0370
        /*0144*/ 	.byte	0x00, 0xf0, 0xe1, 0x00


	//----- nvinfo : EIATTR_KPARAM_INFO
	.align		4
.L_367:
        /*0148*/ 	.byte	0x04, 0x17
        /*014a*/ 	.short	(.L_369 - .L_368)
.L_368:
        /*014c*/ 	.word	0x00000000
        /*0150*/ 	.short	0x000d
        /*0152*/ 	.short	0x0338
        /*0154*/ 	.byte	0x00, 0xf0, 0xe1, 0x00


	//----- nvinfo : EIATTR_KPARAM_INFO
	.align		4
.L_369:
        /*0158*/ 	.byte	0x04, 0x17
        /*015a*/ 	.short	(.L_371 - .L_370)
.L_370:
        /*015c*/ 	.word	0x00000000
        /*0160*/ 	.short	0x000c
        /*0162*/ 	.short	0x0300
        /*0164*/ 	.byte	0x00, 0xf0, 0xe1, 0x00


	//----- nvinfo : EIATTR_KPARAM_INFO
	.align		4
.L_371:
        /*0168*/ 	.byte	0x04, 0x17
        /*016a*/ 	.short	(.L_373 - .L_372)
.L_372:
        /*016c*/ 	.word	0x00000000
        /*0170*/ 	.short	0x000b
        /*0172*/ 	.short	0x02c8
        /*0174*/ 	.byte	0x00, 0xf0, 0xe1, 0x00


	//----- nvinfo : EIATTR_KPARAM_INFO
	.align		4
.L_373:
        /*0178*/ 	.byte	0x04, 0x17
        /*017a*/ 	.short	(.L_375 - .L_374)
.L_374:
        /*017c*/ 	.word	0x00000000
        /*0180*/ 	.short	0x000a
        /*0182*/ 	.short	0x0290
        /*0184*/ 	.byte	0x00, 0xf0, 0xe1, 0x00


	//----- nvinfo : EIATTR_KPARAM_INFO
	.align		4
.L_375:
        /*0188*/ 	.byte	0x04, 0x17
        /*018a*/ 	.short	(.L_377 - .L_376)
.L_376:
        /*018c*/ 	.word	0x00000000
        /*0190*/ 	.short	0x0009
        /*0192*/ 	.short	0x028c
        /*0194*/ 	.byte	0x00, 0xf0, 0x11, 0x00


	//----- nvinfo : EIATTR_KPARAM_INFO
	.align		4
.L_377:
        /*0198*/ 	.byte	0x04, 0x17
        /*019a*/ 	.short	(.L_379 - .L_378)
.L_378:
        /*019c*/ 	.word	0x00000000
        /*01a0*/ 	.short	0x0008
        /*01a2*/ 	.short	0x0288
        /*01a4*/ 	.byte	0x00, 0xf0, 0x11, 0x00


	//----- nvinfo : EIATTR_KPARAM_INFO
	.align		4
.L_379:
        /*01a8*/ 	.byte	0x04, 0x17
        /*01aa*/ 	.short	(.L_381 - .L_380)
.L_380:
        /*01ac*/ 	.word	0x00000000
        /*01b0*/ 	.short	0x0007
        /*01b2*/ 	.short	0x0170
        /*01b4*/ 	.byte	0x00, 0xf0, 0x61, 0x04


	//----- nvinfo : EIATTR_KPARAM_INFO
	.align		4
.L_381:
        /*01b8*/ 	.byte	0x04, 0x17
        /*01ba*/ 	.short	(.L_383 - .L_382)
.L_382:
        /*01bc*/ 	.word	0x00000000
        /*01c0*/ 	.short	0x0006
        /*01c2*/ 	.short	0x0138
        /*01c4*/ 	.byte	0x00, 0xf0, 0xe1, 0x00


	//----- nvinfo : EIATTR_KPARAM_INFO
	.align		4
.L_383:
        /*01c8*/ 	.byte	0x04, 0x17
        /*01ca*/ 	.short	(.L_385 - .L_384)
.L_384:
        /*01cc*/ 	.word	0x00000000
        /*01d0*/ 	.short	0x0005
        /*01d2*/ 	.short	0x0100
        /*01d4*/ 	.byte	0x00, 0xf0, 0xe1, 0x00


	//----- nvinfo : EIATTR_KPARAM_INFO
	.align		4
.L_385:
        /*01d8*/ 	.byte	0x04, 0x17
        /*01da*/ 	.short	(.L_387 - .L_386)
.L_386:
        /*01dc*/ 	.word	0x00000000
        /*01e0*/ 	.short	0x0004
        /*01e2*/ 	.short	0x00c8
        /*01e4*/ 	.byte	0x00, 0xf0, 0xe1, 0x00


	//----- nvinfo : EIATTR_KPARAM_INFO
	.align		4
.L_387:
        /*01e8*/ 	.byte	0x04, 0x17
        /*01ea*/ 	.short	(.L_389 - .L_388)
.L_388:
        /*01ec*/ 	.word	0x00000000
        /*01f0*/ 	.short	0x0003
        /*01f2*/ 	.short	0x0090
        /*01f4*/ 	.byte	0x00, 0xf0, 0xe1, 0x00


	//----- nvinfo : EIATTR_KPARAM_INFO
	.align		4
.L_389:
        /*01f8*/ 	.byte	0x04, 0x17
        /*01fa*/ 	.short	(.L_391 - .L_390)
.L_390:
        /*01fc*/ 	.word	0x00000000
        /*0200*/ 	.short	0x0002
        /*0202*/ 	.short	0x0058
        /*0204*/ 	.byte	0x00, 0xf0, 0xe1, 0x00


	//----- nvinfo : EIATTR_KPARAM_INFO
	.align		4
.L_391:
        /*0208*/ 	.byte	0x04, 0x17
        /*020a*/ 	.short	(.L_393 - .L_392)
.L_392:
        /*020c*/ 	.word	0x00000000
        /*0210*/ 	.short	0x0001
        /*0212*/ 	.short	0x0020
        /*0214*/ 	.byte	0x00, 0xf0, 0xe1, 0x00


	//----- nvinfo : EIATTR_KPARAM_INFO
	.align		4
.L_393:
        /*0218*/ 	.byte	0x04, 0x17
        /*021a*/ 	.short	(.L_395 - .L_394)
.L_394:
        /*021c*/ 	.word	0x00000000
        /*0220*/ 	.short	0x0000
        /*0222*/ 	.short	0x0000
        /*0224*/ 	.byte	0x00, 0xf0, 0x81, 0x00


	//----- nvinfo : EIATTR_MAXREG_COUNT
	.align		4
.L_395:
        /*0228*/ 	.byte	0x03, 0x1b
        /*022a*/ 	.short	0x00ff


	//----- nvinfo : EIATTR_EXIT_INSTR_OFFSETS
	.align		4
        /*022c*/ 	.byte	0x04, 0x1c
        /*022e*/ 	.short	(.L_397 - .L_396)


	//   ....[0]....
.L_396:
        /*0230*/ 	.word	0x00000080


	//   ....[1]....
        /*0234*/ 	.word	0x0000c7f0


	//----- nvinfo : EIATTR_CRS_STACK_SIZE
	.align		4
.L_397:
        /*0238*/ 	.byte	0x04, 0x1e
        /*023a*/ 	.short	(.L_399 - .L_398)
.L_398:
        /*023c*/ 	.word	0x00000000
.L_399:


//--------------------- .nv.info.my_create_soft_contacts_cuda_kernel_forward --------------------------
	.section	.nv.info.my_create_soft_contacts_cuda_kernel_forward,"",@"SHT_CUDA_INFO"
	.sectionflags	@""
	.align	4


	//----- nvinfo : EIATTR_CUDA_API_VERSION
	.align		4
        /*0000*/ 	.byte	0x04, 0x37
        /*0002*/ 	.short	(.L_401 - .L_400)
.L_400:
        /*0004*/ 	.word	0x0000007d


	//----- nvinfo : EIATTR_PARAM_CBANK
	.align		4
.L_401:
        /*0008*/ 	.byte	0x04, 0x0a
        /*000a*/ 	.short	(.L_403 - .L_402)
	.align		4
.L_402:
        /*000c*/ 	.word	index@(.nv.constant0.my_create_soft_contacts_cuda_kernel_forward)
        /*0010*/ 	.short	0x0160
        /*0012*/ 	.short	0x03e4


	//----- nvinfo : EIATTR_CBANK_PARAM_SIZE
	.align		4
.L_403:
        /*0014*/ 	.byte	0x03, 0x19
        /*0016*/ 	.short	0x03e4


	//----- nvinfo : EIATTR_KPARAM_INFO
	.align		4
        /*0018*/ 	.byte	0x04, 0x17
        /*001a*/ 	.short	(.L_405 - .L_404)
.L_404:
        /*001c*/ 	.word	0x00000000
        /*0020*/ 	.short	0x0010
        /*0022*/ 	.short	0x03e0
        /*0024*/ 	.byte	0x00, 0xf0, 0x11, 0x00


	//----- nvinfo : EIATTR_KPARAM_INFO
	.align		4
.L_405:
        /*0028*/ 	.byte	0x04, 0x17
        /*002a*/ 	.short	(.L_407 - .L_406)
.L_406:
        /*002c*/ 	.word	0x00000000
        /*0030*/ 	.short	0x000f
        /*0032*/ 	.short	0x03a8
        /*0034*/ 	.byte	0x00, 0xf0, 0xe1, 0x00


	//----- nvinfo : EIATTR_KPARAM_INFO
	.align		4
.L_407:
        /*0038*/ 	.byte	0x04, 0x17
        /*003a*/ 	.short	(.L_409 - .L_408)
.L_408:
        /*003c*/ 	.word	0x00000000
        /*0040*/ 	.short	0x000e
        /*0042*/ 	.short	0x0370
        /*0044*/ 	.byte	0x00, 0xf0, 0xe1, 0x00


	//----- nvinfo : EIATTR_KPARAM_INFO
	.align		4
.L_409:
        /*0048*/ 	.byte	0x04, 0x17
        /*004a*/ 	.short	(.L_411 - .L_410)
.L_410:
        /*004c*/ 	.word	0x00000000
        /*0050*/ 	.short	0x000d
        /*0052*/ 	.short	0x0338
        /*0054*/ 	.byte	0x00, 0xf0, 0xe1, 0x00


	//----- nvinfo : EIATTR_KPARAM_INFO
	.align		4
.L_411:
        /*0058*/ 	.byte	0x04, 0x17
        /*005a*/ 	.short	(.L_413 - .L_412)
.L_412:
        /*005c*/ 	.word	0x00000000
        /*0060*/ 	.short	0x000c
        /*0062*/ 	.short	0x0300
        /*0064*/ 	.byte	0x00, 0xf0, 0xe1, 0x00


	//----- nvinfo : EIATTR_KPARAM_INFO
	.align		4
.L_413:
        /*0068*/ 	.byte	0x04, 0x17
        /*006a*/ 	.short	(.L_415 - .L_414)
.L_414:
        /*006c*/ 	.word	0x00000000
        /*0070*/ 	.short	0x000b
        /*0072*/ 	.short	0x02c8
        /*0074*/ 	.byte	0x00, 0xf0, 0xe1, 0x00


	//----- nvinfo : EIATTR_KPARAM_INFO
	.align		4
.L_415:
        /*0078*/ 	.byte	0x04, 0x17
        /*007a*/ 	.short	(.L_417 - .L_416)
.L_416:
        /*007c*/ 	.word	0x00000000
        /*0080*/ 	.short	0x000a
        /*0082*/ 	.short	0x0290
        /*0084*/ 	.byte	0x00, 0xf0, 0xe1, 0x00


	//----- nvinfo : EIATTR_KPARAM_INFO
	.align		4
.L_417:
        /*0088*/ 	.byte	0x04, 0x17
        /*008a*/ 	.short	(.L_419 - .L_418)
.L_418:
        /*008c*/ 	.word	0x00000000
        /*0090*/ 	.short	0x0009
        /*0092*/ 	.short	0x028c
        /*0094*/ 	.byte	0x00, 0xf0, 0x11, 0x00


	//----- nvinfo : EIATTR_KPARAM_INFO
	.align		4
.L_419:
        /*0098*/ 	.byte	0x04, 0x17
        /*009a*/ 	.short	(.L_421 - .L_420)
.L_420:
        /*009c*/ 	.word	0x00000000
        /*00a0*/ 	.short	0x0008
        /*00a2*/ 	.short	0x0288
        /*00a4*/ 	.byte	0x00, 0xf0, 0x11, 0x00


	//----- nvinfo : EIATTR_KPARAM_INFO
	.align		4
.L_421:
        /*00a8*/ 	.byte	0x04, 0x17
        /*00aa*/ 	.short	(.L_423 - .L_422)
.L_422:
        /*00ac*/ 	.word	0x00000000
        /*00b0*/ 	.short	0x0007
        /*00b2*/ 	.short	0x0170
        /*00b4*/ 	.byte	0x00, 0xf0, 0x61, 0x04


	//----- nvinfo : EIATTR_KPARAM_INFO
	.align		4
.L_423:
        /*00b8*/ 	.byte	0x04, 0x17
        /*00ba*/ 	.short	(.L_425 - .L_424)
.L_424:
        /*00bc*/ 	.word	0x00000000
        /*00c0*/ 	.short	0x0006
        /*00c2*/ 	.short	0x0138
        /*00c4*/ 	.byte	0x00, 0xf0, 0xe1, 0x00


	//----- nvinfo : EIATTR_KPARAM_INFO
	.align		4
.L_425:
        /*00c8*/ 	.byte	0x04, 0x17
        /*00ca*/ 	.short	(.L_427 - .L_426)
.L_426:
        /*00cc*/ 	.word	0x00000000
        /*00d0*/ 	.short	0x0005
        /*00d2*/ 	.short	0x0100
        /*00d4*/ 	.byte	0x00, 0xf0, 0xe1, 0x00


	//----- nvinfo : EIATTR_KPARAM_INFO
	.align		4
.L_427:
        /*00d8*/ 	.byte	0x04, 0x17
        /*00da*/ 	.short	(.L_429 - .L_428)
.L_428:
        /*00dc*/ 	.word	0x00000000
        /*00e0*/ 	.short	0x0004
        /*00e2*/ 	.short	0x00c8
        /*00e4*/ 	.byte	0x00, 0xf0, 0xe1, 0x00


	//----- nvinfo : EIATTR_KPARAM_INFO
	.align		4
.L_429:
        /*00e8*/ 	.byte	0x04, 0x17
        /*00ea*/ 	.short	(.L_431 - .L_430)
.L_430:
        /*00ec*/ 	.word	0x00000000
        /*00f0*/ 	.short	0x0003
        /*00f2*/ 	.short	0x0090
        /*00f4*/ 	.byte	0x00, 0xf0, 0xe1, 0x00


	//----- nvinfo : EIATTR_KPARAM_INFO
	.align		4
.L_431:
        /*00f8*/ 	.byte	0x04, 0x17
        /*00fa*/ 	.short	(.L_433 - .L_432)
.L_432:
        /*00fc*/ 	.word	0x00000000
        /*0100*/ 	.short	0x0002
        /*0102*/ 	.short	0x0058
        /*0104*/ 	.byte	0x00, 0xf0, 0xe1, 0x00


	//----- nvinfo : EIATTR_KPARAM_INFO
	.align		4
.L_433:
        /*0108*/ 	.byte	0x04, 0x17
        /*010a*/ 	.short	(.L_435 - .L_434)
.L_434:
        /*010c*/ 	.word	0x00000000
        /*0110*/ 	.short	0x0001
        /*0112*/ 	.short	0x0020
        /*0114*/ 	.byte	0x00, 0xf0, 0xe1, 0x00


	//----- nvinfo : EIATTR_KPARAM_INFO
	.align		4
.L_435:
        /*0118*/ 	.byte	0x04, 0x17
        /*011a*/ 	.short	(.L_437 - .L_436)
.L_436:
        /*011c*/ 	.word	0x00000000
        /*0120*/ 	.short	0x0000
        /*0122*/ 	.short	0x0000
        /*0124*/ 	.byte	0x00, 0xf0, 0x81, 0x00


	//----- nvinfo : EIATTR_MAXREG_COUNT
	.align		4
.L_437:
        /*0128*/ 	.byte	0x03, 0x1b
        /*012a*/ 	.short	0x00ff


	//----- nvinfo : EIATTR_INT_WARP_WIDE_INSTR_OFFSETS
	.align		4
        /*012c*/ 	.byte	0x04, 0x31
        /*012e*/ 	.short	(.L_439 - .L_438)


	//   ....[0]....
.L_438:
        /*0130*/ 	.word	0x000063d0


	//   ....[1]....
        /*0134*/ 	.word	0x00006890


	//----- nvinfo : EIATTR_EXIT_INSTR_OFFSETS
	.align		4
.L_439:
        /*0138*/ 	.byte	0x04, 0x1c
        /*013a*/ 	.short	(.L_441 - .L_440)


	//   ....[0]....
.L_440:
        /*013c*/ 	.word	0x00000080


	//   ....[1]....
        /*0140*/ 	.word	0x00000510


	//   ....[2]....
        /*0144*/ 	.word	0x00006c40


	//----- nvinfo : EIATTR_CRS_STACK_SIZE
	.align		4
.L_441:
        /*0148*/ 	.byte	0x04, 0x1e
        /*014a*/ 	.short	(.L_443 - .L_442)
.L_442:
        /*014c*/ 	.word	0x00000000
.L_443:


//--------------------- .nv.info.my_solve_particle_shape_contacts_cuda_kernel_backward --------------------------
	.section	.nv.info.my_solve_particle_shape_contacts_cuda_kernel_backward,"",@"SHT_CUDA_INFO"
	.sectionflags	@""
	.align	4


	//----- nvinfo : EIATTR_CUDA_API_VERSION
	.align		4
        /*0000*/ 	.byte	0x04, 0x37
        /*0002*/ 	.short	(.L_445 - .L_444)
.L_444:
        /*0004*/ 	.word	0x0000007d


	//----- nvinfo : EIATTR_PARAM_CBANK
	.align		4
.L_445:
        /*0008*/ 	.byte	0x04, 0x0a
        /*000a*/ 	.short	(.L_447 - .L_446)
	.align		4
.L_446:
        /*000c*/ 	.word	index@(.nv.constant0.my_solve_particle_shape_contacts_cuda_kernel_backward)
        /*0010*/ 	.short	0x0160
        /*0012*/ 	.short	0x0ae0


	//----- nvinfo : EIATTR_CBANK_PARAM_SIZE
	.align		4
.L_447:
        /*0014*/ 	.byte	0x03, 0x19
        /*0016*/ 	.short	0x0ae0


	//----- nvinfo : EIATTR_KPARAM_INFO
	.align		4
        /*0018*/ 	.byte	0x04, 0x17
        /*001a*/ 	.short	(.L_449 - .L_448)
.L_448:
        /*001c*/ 	.word	0x00000000
        /*0020*/ 	.short	0x0036
        /*0022*/ 	.short	0x0aa8
        /*0024*/ 	.byte	0x00, 0xf0, 0xe1, 0x00


	//----- nvinfo : EIATTR_KPARAM_INFO
	.align		4
.L_449:
        /*0028*/ 	.byte	0x04, 0x17
        /*002a*/ 	.short	(.L_451 - .L_450)
.L_450:
        /*002c*/ 	.word	0x00000000
        /*0030*/ 	.short	0x0035
        /*0032*/ 	.short	0x0a70
        /*0034*/ 	.byte	0x00, 0xf0, 0xe1, 0x00


	//----- nvinfo : EIATTR_KPARAM_INFO
	.align		4
.L_451:
        /*0038*/ 	.byte	0x04, 0x17
        /*003a*/ 	.short	(.L_453 - .L_452)
.L_452:
        /*003c*/ 	.word	0x00000000
        /*0040*/ 	.short	0x0034
        /*0042*/ 	.short	0x0a68
        /*0044*/ 	.byte	0x00, 0xf0, 0x11, 0x00


	//----- nvinfo : EIATTR_KPARAM_INFO
	.align		4
.L_453:
        /*0048*/ 	.byte	0x04, 0x17
        /*004a*/ 	.short	(.L_455 - .L_454)
.L_454:
        /*004c*/ 	.word	0x00000000
        /*0050*/ 	.short	0x0033
        /*0052*/ 	.short	0x0a64
        /*0054*/ 	.byte	0x00, 0xf0, 0x11, 0x00


	//----- nvinfo : EIATTR_KPARAM_INFO
	.align		4
.L_455:
        /*0058*/ 	.byte	0x04, 0x17
        /*005a*/ 	.short	(.L_457 - .L_456)
.L_456:
        /*005c*/ 	.word	0x00000000
        /*0060*/ 	.short	0x0032
        /*0062*/ 	.short	0x0a60
        /*0064*/ 	.byte	0x00, 0xf0, 0x11, 0x00


	//----- nvinfo : EIATTR_KPARAM_INFO
	.align		4
.L_457:
        /*0068*/ 	.byte	0x04, 0x17
        /*006a*/ 	.short	(.L_459 - .L_458)
.L_458:
        /*006c*/ 	.word	0x00000000
        /*0070*/ 	.short	0x0031
        /*0072*/ 	.short	0x0a28
        /*0074*/ 	.byte	0x00, 0xf0, 0xe1, 0x00


	//----- nvinfo : EIATTR_KPARAM_INFO
	.align		4
.L_459:
        /*0078*/ 	.byte	0x04, 0x17
        /*007a*/ 	.short	(.L_461 - .L_460)
.L_460:
        /*007c*/ 	.word	0x00000000
        /*0080*/ 	.short	0x0030
        /*0082*/ 	.short	0x09f0
        /*0084*/ 	.byte	0x00, 0xf0, 0xe1, 0x00


	//----- nvinfo : EIATTR_KPARAM_INFO
	.align		4
.L_461:
        /*0088*/ 	.byte	0x04, 0x17
        /*008a*/ 	.short	(.L_463 - .L_462)
.L_462:
        /*008c*/ 	.word	0x00000000
        /*0090*/ 	.short	0x002f
        /*0092*/ 	.short	0x09b8
        /*0094*/ 	.byte	0x00, 0xf0, 0xe1, 0x00


	//----- nvinfo : EIATTR_KPARAM_INFO
	.align		4
.L_463:
        /*0098*/ 	.byte	0x04, 0x17
        /*009a*/ 	.short	(.L_465 - .L_464)
.L_464:
        /*009c*/ 	.word	0x00000000
        /*00a0*/ 	.short	0x002e
        /*00a2*/ 	.short	0x0980
        /*00a4*/ 	.byte	0x00, 0xf0, 0xe1, 0x00


	//----- nvinfo : EIATTR_KPARAM_INFO
	.align		4
.L_465:
        /*00a8*/ 	.byte	0x04, 0x17
        /*00aa*/ 	.short	(.L_467 - .L_466)
.L_466:
        /*00ac*/ 	.word	0x00000000
        /*00b0*/ 	.short	0x002d
        /*00b2*/ 	.short	0x0948
        /*00b4*/ 	.byte	0x00, 0xf0, 0xe1, 0x00


	//----- nvinfo : EIATTR_KPARAM_INFO
	.align		4
.L_467:
        /*00b8*/ 	.byte	0x04, 0x17
        /*00ba*/ 	.short	(.L_469 - .L_468)
.L_468:
        /*00bc*/ 	.word	0x00000000
        /*00c0*/ 	.short	0x002c
        /*00c2*/ 	.short	0x0910
        /*00c4*/ 	.byte	0x00, 0xf0, 0xe1, 0x00


	//----- nvinfo : EIATTR_KPARAM_INFO
	.align		4
.L_469:
        /*00c8*/ 	.byte	0x04, 0x17
        /*00ca*/ 	.short	(.L_471 - .L_470)
.L_470:
        /*00cc*/ 	.word	0x00000000
        /*00d0*/ 	.short	0x002b
        /*00d2*/ 	.short	0x090c
        /*00d4*/ 	.byte	0x00, 0xf0, 0x11, 0x00


	//----- nvinfo : EIATTR_KPARAM_INFO
	.align		4
.L_471:
        /*00d8*/ 	.byte	0x04, 0x17
        /*00da*/ 	.short	(.L_473 - .L_472)
.L_472:
        /*00dc*/ 	.word	0x00000000
        /*00e0*/ 	.short	0x002a
        /*00e2*/ 	.short	0x0908
        /*00e4*/ 	.byte	0x00, 0xf0, 0x11, 0x00


	//----- nvinfo : EIATTR_KPARAM_INFO
	.align		4
.L_473:
        /*00e8*/ 	.byte	0x04, 0x17
        /*00ea*/ 	.short	(.L_475 - .L_474)
.L_474:
        /*00ec*/ 	.word	0x00000000
        /*00f0*/ 	.short	0x0029
        /*00f2*/ 	.short	0x0904
        /*00f4*/ 	.byte	0x00, 0xf0, 0x11, 0x00


	//----- nvinfo : EIATTR_KPARAM_INFO
	.align		4
.L_475:
        /*00f8*/ 	.byte	0x04, 0x17
        /*00fa*/ 	.short	(.L_477 - .L_476)
.L_476:
        /*00fc*/ 	.word	0x00000000
        /*0100*/ 	.short	0x0028
        /*0102*/ 	.short	0x0900
        /*0104*/ 	.byte	0x00, 0xf0, 0x11, 0x00


	//----- nvinfo : EIATTR_KPARAM_INFO
	.align		4
.L_477:
        /*0108*/ 	.byte	0x04, 0x17
        /*010a*/ 	.short	(.L_479 - .L_478)
.L_478:
        /*010c*/ 	.word	0x00000000
        /*0110*/ 	.short	0x0027
        /*0112*/ 	.short	0x07e8
        /*0114*/ 	.byte	0x00, 0xf0, 0x61, 0x04


	//----- nvinfo : EIATTR_KPARAM_INFO
	.align		4
.L_479:
        /*0118*/ 	.byte	0x04, 0x17
        /*011a*/ 	.short	(.L_481 - .L_480)
.L_480:
        /*011c*/ 	.word	0x00000000
        /*0120*/ 	.short	0x0026
        /*0122*/ 	.short	0x07b0
        /*0124*/ 	.byte	0x00, 0xf0, 0xe1, 0x00


	//----- nvinfo : EIATTR_KPARAM_INFO
	.align		4
.L_481:
        /*0128*/ 	.byte	0x04, 0x17
        /*012a*/ 	.short	(.L_483 - .L_482)
.L_482:
        /*012c*/ 	.word	0x00000000
        /*0130*/ 	.short	0x0025
        /*0132*/ 	.short	0x0778
        /*0134*/ 	.byte	0x00, 0xf0, 0xe1, 0x00


	//----- nvinfo : EIATTR_KPARAM_INFO
	.align		4
.L_483:
        /*0138*/ 	.byte	0x04, 0x17
        /*013a*/ 	.short	(.L_485 - .L_484)
.L_484:
        /*013c*/ 	.word	0x00000000
        /*0140*/ 	.short	0x0024
        /*0142*/ 	.short	0x0740
        /*0144*/ 	.byte	0x00, 0xf0, 0xe1, 0x00


	//----- nvinfo : EIATTR_KPARAM_INFO
	.align		4
.L_485:
        /*0148*/ 	.byte	0x04, 0x17
        /*014a*/ 	.short	(.L_487 - .L_486)
.L_486:
        /*014c*/ 	.word	0x00000000
        /*0150*/ 	.short	0x0023
        /*0152*/ 	.short	0x0708
        /*0154*/ 	.byte	0x00, 0xf0, 0xe1, 0x00


	//----- nvinfo : EIATTR_KPARAM_INFO
	.align		4
.L_487:
        /*0158*/ 	.byte	0x04, 0x17
        /*015a*/ 	.short	(.L_489 - .L_488)
.L_488:
        /*015c*/ 	.word	0x00000000
        /*0160*/ 	.short	0x0022
        /*0162*/ 	.short	0x06d0
        /*0164*/ 	.byte	0x00, 0xf0, 0xe1, 0x00


	//----- nvinfo : EIATTR_KPARAM_INFO
	.align		4
.L_489:
        /*0168*/ 	.byte	0x04, 0x17
        /*016a*/ 	.short	(.L_491 - .L_490)
.L_490:
        /*016c*/ 	.word	0x00000000
        /*0170*/ 	.short	0x0021
        /*0172*/ 	.short	0x0698
        /*0174*/ 	.byte	0x00, 0xf0, 0xe1, 0x00


	//----- nvinfo : EIATTR_KPARAM_INFO
	.align		4
.L_491:
        /*0178*/ 	.byte	0x04, 0x17
        /*017a*/ 	.short	(.L_493 - .L_492)
.L_492:
        /*017c*/ 	.word	0x00000000
        /*0180*/ 	.short	0x0020
        /*0182*/ 	.short	0x0660
        /*0184*/ 	.byte	0x00, 0xf0, 0xe1, 0x00


	//----- nvinfo : EIATTR_KPARAM_INFO
	.align		4
.L_493:
        /*0188*/ 	.byte	0x04, 0x17
        /*018a*/ 	.short	(.L_495 - .L_494)
.L_494:
        /*018c*/ 	.word	0x00000000
        /*0190*/ 	.short	0x001f
        /*0192*/ 	.short	0x0628
        /*0194*/ 	.byte	0x00, 0xf0, 0xe1, 0x00


	//----- nvinfo : EIATTR_KPARAM_INFO
	.align		4
.L_495:
        /*0198*/ 	.byte	0x04, 0x17
        /*019a*/ 	.short	(.L_497 - .L_496)
.L_496:
        /*019c*/ 	.word	0x00000000
        /*01a0*/ 	.short	0x001e
        /*01a2*/ 	.short	0x05f0
        /*01a4*/ 	.byte	0x00, 0xf0, 0xe1, 0x00


	//----- nvinfo : EIATTR_KPARAM_INFO
	.align		4
.L_497:
        /*01a8*/ 	.byte	0x04, 0x17
        /*01aa*/ 	.short	(.L_499 - .L_498)
.L_498:
        /*01ac*/ 	.word	0x00000000
        /*01b0*/ 	.short	0x001d
        /*01b2*/ 	.short	0x05b8
        /*01b4*/ 	.byte	0x00, 0xf0, 0xe1, 0x00


	//----- nvinfo : EIATTR_KPARAM_INFO
	.align		4
.L_499:
        /*01b8*/ 	.byte	0x04, 0x17
        /*01ba*/ 	.short	(.L_501 - .L_500)
.L_500:
        /*01bc*/ 	.word	0x00000000
        /*01c0*/ 	.short	0x001c
        /*01c2*/ 	.short	0x0580
        /*01c4*/ 	.byte	0x00, 0xf0, 0xe1, 0x00


	//----- nvinfo : EIATTR_KPARAM_INFO
	.align		4
.L_501:
        /*01c8*/ 	.byte	0x04, 0x17
        /*01ca*/ 	.short	(.L_503 - .L_502)
.L_502:
        /*01cc*/ 	.word	0x00000000
        /*01d0*/ 	.short	0x001b
        /*01d2*/ 	.short	0x0548
        /*01d4*/ 	.byte	0x00, 0xf0, 0xe1, 0x00


	//----- nvinfo : EIATTR_KPARAM_INFO
	.align		4
.L_503:
        /*01d8*/ 	.byte	0x04, 0x17
        /*01da*/ 	.short	(.L_505 - .L_504)
.L_504:
        /*01dc*/ 	.word	0x00000000
        /*01e0*/ 	.short	0x001a
        /*01e2*/ 	.short	0x0510
        /*01e4*/ 	.byte	0x00, 0xf0, 0xe1, 0x00


	//----- nvinfo : EIATTR_KPARAM_INFO
	.align		4
.L_505:
        /*01e8*/ 	.byte	0x04, 0x17
        /*01ea*/ 	.short	(.L_507 - .L_506)
.L_506:
        /*01ec*/ 	.word	0x00000000
        /*01f0*/ 	.short	0x0019
        /*01f2*/ 	.short	0x0508
        /*01f4*/ 	.byte	0x00, 0xf0, 0x11, 0x00


	//----- nvinfo : EIATTR_KPARAM_INFO
	.align		4
.L_507:
        /*01f8*/ 	.byte	0x04, 0x17
        /*01fa*/ 	.short	(.L_509 - .L_508)
.L_508:
        /*01fc*/ 	.word	0x00000000
        /*0200*/ 	.short	0x0018
        /*0202*/ 	.short	0x0504
        /*0204*/ 	.byte	0x00, 0xf0, 0x11, 0x00


	//----- nvinfo : EIATTR_KPARAM_INFO
	.align		4
.L_509:
        /*0208*/ 	.byte	0x04, 0x17
        /*020a*/ 	.short	(.L_511 - .L_510)
.L_510:
        /*020c*/ 	.word	0x00000000
        /*0210*/ 	.short	0x0017
        /*0212*/ 	.short	0x0500
        /*0214*/ 	.byte	0x00, 0xf0, 0x11, 0x00


	//----- nvinfo : EIATTR_KPARAM_INFO
	.align		4
.L_511:
        /*0218*/ 	.byte	0x04, 0x17
        /*021a*/ 	.short	(.L_513 - .L_512)
.L_512:
        /*021c*/ 	.word	0x00000000
        /*0220*/ 	.short	0x0016
        /*0222*/ 	.short	0x04c8
        /*0224*/ 	.byte	0x00, 0xf0, 0xe1, 0x00


	//----- nvinfo : EIATTR_KPARAM_INFO
	.align		4
.L_513:
        /*0228*/ 	.byte	0x04, 0x17
        /*022a*/ 	.short	(.L_515 - .L_514)
.L_514:
        /*022c*/ 	.word	0x00000000
        /*0230*/ 	.short	0x0015
        /*0232*/ 	.short	0x0490
        /*0234*/ 	.byte	0x00, 0xf0, 0xe1, 0x00


	//----- nvinfo : EIATTR_KPARAM_INFO
	.align		4
.L_515:
        /*0238*/ 	.byte	0x04, 0x17
        /*023a*/ 	.short	(.L_517 - .L_516)
.L_516:
        /*023c*/ 	.word	0x00000000
        /*0240*/ 	.short	0x0014
        /*0242*/ 	.short	0x0458
        /*0244*/ 	.byte	0x00, 0xf0, 0xe1, 0x00


	//----- nvinfo : EIATTR_KPARAM_INFO
	.align		4
.L_517:
        /*0248*/ 	.byte	0x04, 0x17
        /*024a*/ 	.short	(.L_519 - .L_518)
.L_518:
        /*024c*/ 	.word	0x00000000
        /*0250*/ 	.short	0x0013
        /*0252*/ 	.short	0x0420
        /*0254*/ 	.byte	0x00, 0xf0, 0xe1, 0x00


	//----- nvinfo : EIATTR_KPARAM_INFO
	.align		4
.L_519:
        /*0258*/ 	.byte	0x04, 0x17
        /*025a*/ 	.short	(.L_521 - .L_520)
.L_520:
        /*025c*/ 	.word	0x00000000
        /*0260*/ 	.short	0x0012
        /*0262*/ 	.short	0x03e8
        /*0264*/ 	.byte	0x00, 0xf0, 0xe1, 0x00


	//----- nvinfo : EIATTR_KPARAM_INFO
	.align		4
.L_521:
        /*0268*/ 	.byte	0x04, 0x17
        /*026a*/ 	.short	(.L_523 - .L_522)
.L_522:
        /*026c*/ 	.word	0x00000000
        /*0270*/ 	.short	0x0011
        /*0272*/ 	.short	0x03b0
        /*0274*/ 	.byte	0x00, 0xf0, 0xe1, 0x00


	//----- nvinfo : EIATTR_KPARAM_INFO
	.align		4
.L_523:
        /*0278*/ 	.byte	0x04, 0x17
        /*027a*/ 	.short	(.L_525 - .L_524)
.L_524:
        /*027c*/ 	.word	0x00000000
        /*0280*/ 	.short	0x0010
        /*0282*/ 	.short	0x03ac
        /*0284*/ 	.byte	0x00, 0xf0, 0x11, 0x00


	//----- nvinfo : EIATTR_KPARAM_INFO
	.align		4
.L_525:
        /*0288*/ 	.byte	0x04, 0x17
        /*028a*/ 	.short	(.L_527 - .L_526)
.L_526:
        /*028c*/ 	.word	0x00000000
        /*0290*/ 	.short	0x000f
        /*0292*/ 	.short	0x03a8
        /*0294*/ 	.byte	0x00, 0xf0, 0x11, 0x00


	//----- nvinfo : EIATTR_KPARAM_INFO
	.align		4
.L_527:
        /*0298*/ 	.byte	0x04, 0x17
        /*029a*/ 	.short	(.L_529 - .L_528)
.L_528:
        /*029c*/ 	.word	0x00000000
        /*02a0*/ 	.short	0x000e
        /*02a2*/ 	.short	0x03a4
        /*02a4*/ 	.byte	0x00, 0xf0, 0x11, 0x00


	//----- nvinfo : EIATTR_KPARAM_INFO
	.align		4
.L_529:
        /*02a8*/ 	.byte	0x04, 0x17
        /*02aa*/ 	.short	(.L_531 - .L_530)
.L_530:
        /*02ac*/ 	.word	0x00000000
        /*02b0*/ 	.short	0x000d
        /*02b2*/ 	.short	0x03a0
        /*02b4*/ 	.byte	0x00, 0xf0, 0x11, 0x00


	//----- nvinfo : EIATTR_KPARAM_INFO
	.align		4
.L_531:
        /*02b8*/ 	.byte	0x04, 0x17
        /*02ba*/ 	.short	(.L_533 - .L_532)
.L_532:
        /*02bc*/ 	.word	0x00000000
        /*02c0*/ 	.short	0x000c
        /*02c2*/ 	.short	0x0288
        /*02c4*/ 	.byte	0x00, 0xf0, 0x61, 0x04


	//----- nvinfo : EIATTR_KPARAM_INFO
	.align		4
.L_533:
        /*02c8*/ 	.byte	0x04, 0x17
        /*02ca*/ 	.short	(.L_535 - .L_534)
.L_534:
        /*02cc*/ 	.word	0x00000000
        /*02d0*/ 	.short	0x000b
        /*02d2*/ 	.short	0x0250
        /*02d4*/ 	.byte	0x00, 0xf0, 0xe1, 0x00


	//----- nvinfo : EIATTR_KPARAM_INFO
	.align		4
.L_535:
        /*02d8*/ 	.byte	0x04, 0x17
        /*02da*/ 	.short	(.L_537 - .L_536)
.L_536:
        /*02dc*/ 	.word	0x00000000
        /*02e0*/ 	.short	0x000a
        /*02e2*/ 	.short	0x0218
        /*02e4*/ 	.byte	0x00, 0xf0, 0xe1, 0x00


	//----- nvinfo : EIATTR_KPARAM_INFO
	.align		4
.L_537:
        /*02e8*/ 	.byte	0x04, 0x17
        /*02ea*/ 	.short	(.L_539 - .L_538)
.L_538:
        /*02ec*/ 	.word	0x00000000
        /*02f0*/ 	.short	0x0009
        /*02f2*/ 	.short	0x01e0
        /*02f4*/ 	.byte	0x00, 0xf0, 0xe1, 0x00


	//----- nvinfo : EIATTR_KPARAM_INFO
	.align		4
.L_539:
        /*02f8*/ 	.byte	0x04, 0x17
        /*02fa*/ 	.short	(.L_541 - .L_540)
.L_540:
        /*02fc*/ 	.word	0x00000000
        /*0300*/ 	.short	0x0008
        /*0302*/ 	.short	0x01a8
        /*0304*/ 	.byte	0x00, 0xf0, 0xe1, 0x00


	//----- nvinfo : EIATTR_KPARAM_INFO
	.align		4
.L_541:
        /*0308*/ 	.byte	0x04, 0x17
        /*030a*/ 	.short	(.L_543 - .L_542)
.L_542:
        /*030c*/ 	.word	0x00000000
        /*0310*/ 	.short	0x0007
        /*0312*/ 	.short	0x0170
        /*0314*/ 	.byte	0x00, 0xf0, 0xe1, 0x00


	//----- nvinfo : EIATTR_KPARAM_INFO
	.align		4
.L_543:
        /*0318*/ 	.byte	0x04, 0x17
        /*031a*/ 	.short	(.L_545 - .L_544)
.L_544:
        /*031c*/ 	.word	0x00000000
        /*0320*/ 	.short	0x0006
        /*0322*/ 	.short	0x0138
        /*0324*/ 	.byte	0x00, 0xf0, 0xe1, 0x00


	//----- nvinfo : EIATTR_KPARAM_INFO
	.align		4
.L_545:
        /*0328*/ 	.byte	0x04, 0x17
        /*032a*/ 	.short	(.L_547 - .L_546)
.L_546:
        /*032c*/ 	.word	0x00000000
        /*0330*/ 	.short	0x0005
        /*0332*/ 	.short	0x0100
        /*0334*/ 	.byte	0x00, 0xf0, 0xe1, 0x00


	//----- nvinfo : EIATTR_KPARAM_INFO
	.align		4
.L_547:
        /*0338*/ 	.byte	0x04, 0x17
        /*033a*/ 	.short	(.L_549 - .L_548)
.L_548:
        /*033c*/ 	.word	0x00000000
        /*0340*/ 	.short	0x0004
        /*0342*/ 	.short	0x00c8
        /*0344*/ 	.byte	0x00, 0xf0, 0xe1, 0x00


	//----- nvinfo : EIATTR_KPARAM_INFO
	.align		4
.L_549:
        /*0348*/ 	.byte	0x04, 0x17
        /*034a*/ 	.short	(.L_551 - .L_550)
.L_550:
        /*034c*/ 	.word	0x00000000
        /*0350*/ 	.short	0x0003
        /*0352*/ 	.short	0x0090
        /*0354*/ 	.byte	0x00, 0xf0, 0xe1, 0x00


	//----- nvinfo : EIATTR_KPARAM_INFO
	.align		4
.L_551:
        /*0358*/ 	.byte	0x04, 0x17
        /*035a*/ 	.short	(.L_553 - .L_552)
.L_552:
        /*035c*/ 	.word	0x00000000
        /*0360*/ 	.short	0x0002
        /*0362*/ 	.short	0x0058
        /*0364*/ 	.byte	0x00, 0xf0, 0xe1, 0x00


	//----- nvinfo : EIATTR_KPARAM_INFO
	.align		4
.L_553:
        /*0368*/ 	.byte	0x04, 0x17
        /*036a*/ 	.short	(.L_555 - .L_554)
.L_554:
        /*036c*/ 	.word	0x00000000
        /*0370*/ 	.short	0x0001
        /*0372*/ 	.short	0x0020
        /*0374*/ 	.byte	0x00, 0xf0, 0xe1, 0x00


	//----- nvinfo : EIATTR_KPARAM_INFO
	.align		4
.L_555:
        /*0378*/ 	.byte	0x04, 0x17
        /*037a*/ 	.short	(.L_557 - .L_556)
.L_556:
        /*037c*/ 	.word	0x00000000
        /*0380*/ 	.short	0x0000
        /*0382*/ 	.short	0x0000
        /*0384*/ 	.byte	0x00, 0xf0, 0x81, 0x00


	//----- nvinfo : EIATTR_MAXREG_COUNT
	.align		4
.L_557:
        /*0388*/ 	.byte	0x03, 0x1b
        /*038a*/ 	.short	0x00ff


	//----- nvinfo : EIATTR_EXIT_INSTR_OFFSETS
	.align		4
        /*038c*/ 	.byte	0x04, 0x1c
        /*038e*/ 	.short	(.L_559 - .L_558)


	//   ....[0]....
.L_558:
        /*0390*/ 	.word	0x00000070


	//   ....[1]....
        /*0394*/ 	.word	0x00006ca0


	//----- nvinfo : EIATTR_CRS_STACK_SIZE
	.align		4
.L_559:
        /*0398*/ 	.byte	0x04, 0x1e
        /*039a*/ 	.short	(.L_561 - .L_560)
.L_560:
        /*039c*/ 	.word	0x00000000
.L_561:


//--------------------- .nv.info.my_solve_particle_shape_contacts_cuda_kernel_forward --------------------------
	.section	.nv.info.my_solve_particle_shape_contacts_cuda_kernel_forward,"",@"SHT_CUDA_INFO"
	.sectionflags	@""
	.align	4


	//----- nvinfo : EIATTR_CUDA_API_VERSION
	.align		4
        /*0000*/ 	.byte	0x04, 0x37
        /*0002*/ 	.short	(.L_563 - .L_562)
.L_562:
        /*0004*/ 	.word	0x0000007d


	//----- nvinfo : EIATTR_PARAM_CBANK
	.align		4
.L_563:
        /*0008*/ 	.byte	0x04, 0x0a
        /*000a*/ 	.short	(.L_565 - .L_564)
	.align		4
.L_564:
        /*000c*/ 	.word	index@(.nv.constant0.my_solve_particle_shape_contacts_cuda_kernel_forward)
        /*0010*/ 	.short	0x0160
        /*0012*/ 	.short	0x0580


	//----- nvinfo : EIATTR_CBANK_PARAM_SIZE
	.align		4
.L_565:
        /*0014*/ 	.byte	0x03, 0x19
        /*0016*/ 	.short	0x0580


	//----- nvinfo : EIATTR_KPARAM_INFO
	.align		4
        /*0018*/ 	.byte	0x04, 0x17
        /*001a*/ 	.short	(.L_567 - .L_566)
.L_566:
        /*001c*/ 	.word	0x00000000
        /*0020*/ 	.short	0x001b
        /*0022*/ 	.short	0x0548
        /*0024*/ 	.byte	0x00, 0xf0, 0xe1, 0x00


	//----- nvinfo : EIATTR_KPARAM_INFO
	.align		4
.L_567:
        /*0028*/ 	.byte	0x04, 0x17
        /*002a*/ 	.short	(.L_569 - .L_568)
.L_568:
        /*002c*/ 	.word	0x00000000
        /*0030*/ 	.short	0x001a
        /*0032*/ 	.short	0x0510
        /*0034*/ 	.byte	0x00, 0xf0, 0xe1, 0x00


	//----- nvinfo : EIATTR_KPARAM_INFO
	.align		4
.L_569:
        /*0038*/ 	.byte	0x04, 0x17
        /*003a*/ 	.short	(.L_571 - .L_570)
.L_570:
        /*003c*/ 	.word	0x00000000
        /*0040*/ 	.short	0x0019
        /*0042*/ 	.short	0x0508
        /*0044*/ 	.byte	0x00, 0xf0, 0x11, 0x00


	//----- nvinfo : EIATTR_KPARAM_INFO
	.align		4
.L_571:
        /*0048*/ 	.byte	0x04, 0x17
        /*004a*/ 	.short	(.L_573 - .L_572)
.L_572:
        /*004c*/ 	.word	0x00000000
        /*0050*/ 	.short	0x0018
        /*0052*/ 	.short	0x0504
        /*0054*/ 	.byte	0x00, 0xf0, 0x11, 0x00


	//----- nvinfo : EIATTR_KPARAM_INFO
	.align		4
.L_573:
        /*0058*/ 	.byte	0x04, 0x17
        /*005a*/ 	.short	(.L_575 - .L_574)
.L_574:
        /*005c*/ 	.word	0x00000000
        /*0060*/ 	.short	0x0017
        /*0062*/ 	.short	0x0500
        /*0064*/ 	.byte	0x00, 0xf0, 0x11, 0x00


	//----- nvinfo : EIATTR_KPARAM_INFO
	.align		4
.L_575:
        /*0068*/ 	.byte	0x04, 0x17
        /*006a*/ 	.short	(.L_577 - .L_576)
.L_576:
        /*006c*/ 	.word	0x00000000
        /*0070*/ 	.short	0x0016
        /*0072*/ 	.short	0x04c8
        /*0074*/ 	.byte	0x00, 0xf0, 0xe1, 0x00


	//----- nvinfo : EIATTR_KPARAM_INFO
	.align		4
.L_577:
        /*0078*/ 	.byte	0x04, 0x17
        /*007a*/ 	.short	(.L_579 - .L_578)
.L_578:
        /*007c*/ 	.word	0x00000000
        /*0080*/ 	.short	0x0015
        /*0082*/ 	.short	0x0490
        /*0084*/ 	.byte	0x00, 0xf0, 0xe1, 0x00


	//----- nvinfo : EIATTR_KPARAM_INFO
	.align		4
.L_579:
        /*0088*/ 	.byte	0x04, 0x17
        /*008a*/ 	.short	(.L_581 - .L_580)
.L_580:
        /*008c*/ 	.word	0x00000000
        /*0090*/ 	.short	0x0014
        /*0092*/ 	.short	0x0458
        /*0094*/ 	.byte	0x00, 0xf0, 0xe1, 0x00


	//----- nvinfo : EIATTR_KPARAM_INFO
	.align		4
.L_581:
        /*0098*/ 	.byte	0x04, 0x17
        /*009a*/ 	.short	(.L_583 - .L_582)
.L_582:
        /*009c*/ 	.word	0x00000000
        /*00a0*/ 	.short	0x0013
        /*00a2*/ 	.short	0x0420
        /*00a4*/ 	.byte	0x00, 0xf0, 0xe1, 0x00


	//----- nvinfo : EIATTR_KPARAM_INFO
	.align		4
.L_583:
        /*00a8*/ 	.byte	0x04, 0x17
        /*00aa*/ 	.short	(.L_585 - .L_584)
.L_584:
        /*00ac*/ 	.word	0x00000000
        /*00b0*/ 	.short	0x0012
        /*00b2*/ 	.short	0x03e8
        /*00b4*/ 	.byte	0x00, 0xf0, 0xe1, 0x00


	//----- nvinfo : EIATTR_KPARAM_INFO
	.align		4
.L_585:
        /*00b8*/ 	.byte	0x04, 0x17
        /*00ba*/ 	.short	(.L_587 - .L_586)
.L_586:
        /*00bc*/ 	.word	0x00000000
        /*00c0*/ 	.short	0x0011
        /*00c2*/ 	.short	0x03b0
        /*00c4*/ 	.byte	0x00, 0xf0, 0xe1, 0x00


	//----- nvinfo : EIATTR_KPARAM_INFO
	.align		4
.L_587:
        /*00c8*/ 	.byte	0x04, 0x17
        /*00ca*/ 	.short	(.L_589 - .L_588)
.L_588:
        /*00cc*/ 	.word	0x00000000
        /*00d0*/ 	.short	0x0010
        /*00d2*/ 	.short	0x03ac
        /*00d4*/ 	.byte	0x00, 0xf0, 0x11, 0x00


	//----- nvinfo : EIATTR_KPARAM_INFO
	.align		4
.L_589:
        /*00d8*/ 	.byte	0x04, 0x17
        /*00da*/ 	.short	(.L_591 - .L_590)
.L_590:
        /*00dc*/ 	.word	0x00000000
        /*00e0*/ 	.short	0x000f
        /*00e2*/ 	.short	0x03a8
        /*00e4*/ 	.byte	0x00, 0xf0, 0x11, 0x00


	//----- nvinfo : EIATTR_KPARAM_INFO
	.align		4
.L_591:
        /*00e8*/ 	.byte	0x04, 0x17
        /*00ea*/ 	.short	(.L_593 - .L_592)
.L_592:
        /*00ec*/ 	.word	0x00000000
        /*00f0*/ 	.short	0x000e
        /*00f2*/ 	.short	0x03a4
        /*00f4*/ 	.byte	0x00, 0xf0, 0x11, 0x00


	//----- nvinfo : EIATTR_KPARAM_INFO
	.align		4
.L_593:
        /*00f8*/ 	.byte	0x04, 0x17
        /*00fa*/ 	.short	(.L_595 - .L_594)
.L_594:
        /*00fc*/ 	.word	0x00000000
        /*0100*/ 	.short	0x000d
        /*0102*/ 	.short	0x03a0
        /*0104*/ 	.byte	0x00, 0xf0, 0x11, 0x00


	//----- nvinfo : EIATTR_KPARAM_INFO
	.align		4
.L_595:
        /*0108*/ 	.byte	0x04, 0x17
        /*010a*/ 	.short	(.L_597 - .L_596)
.L_596:
        /*010c*/ 	.word	0x00000000
        /*0110*/ 	.short	0x000c
        /*0112*/ 	.short	0x0288
        /*0114*/ 	.byte	0x00, 0xf0, 0x61, 0x04


	//----- nvinfo : EIATTR_KPARAM_INFO
	.align		4
.L_597:
        /*0118*/ 	.byte	0x04, 0x17
        /*011a*/ 	.short	(.L_599 - .L_598)
.L_598:
        /*011c*/ 	.word	0x00000000
        /*0120*/ 	.short	0x000b
        /*0122*/ 	.short	0x0250
        /*0124*/ 	.byte	0x00, 0xf0, 0xe1, 0x00


	//----- nvinfo : EIATTR_KPARAM_INFO
	.align		4
.L_599:
        /*0128*/ 	.byte	0x04, 0x17
        /*012a*/ 	.short	(.L_601 - .L_600)
.L_600:
        /*012c*/ 	.word	0x00000000
        /*0130*/ 	.short	0x000a
        /*0132*/ 	.short	0x0218
        /*0134*/ 	.byte	0x00, 0xf0, 0xe1, 0x00


	//----- nvinfo : EIATTR_KPARAM_INFO
	.align		4
.L_601:
        /*0138*/ 	.byte	0x04, 0x17
        /*013a*/ 	.short	(.L_603 - .L_602)
.L_602:
        /*013c*/ 	.word	0x00000000
        /*0140*/ 	.short	0x0009
        /*0142*/ 	.short	0x01e0
        /*0144*/ 	.byte	0x00, 0xf0, 0xe1, 0x00


	//----- nvinfo : EIATTR_KPARAM_INFO
	.align		4
.L_603:
        /*0148*/ 	.byte	0x04, 0x17
        /*014a*/ 	.short	(.L_605 - .L_604)
.L_604:
        /*014c*/ 	.word	0x00000000
        /*0150*/ 	.short	0x0008
        /*0152*/ 	.short	0x01a8
        /*0154*/ 	.byte	0x00, 0xf0, 0xe1, 0x00


	//----- nvinfo : EIATTR_KPARAM_INFO
	.align		4
.L_605:
        /*0158*/ 	.byte	0x04, 0x17
        /*015a*/ 	.short	(.L_607 - .L_606)
.L_606:
        /*015c*/ 	.word	0x00000000
        /*0160*/ 	.short	0x0007
        /*0162*/ 	.short	0x0170
        /*0164*/ 	.byte	0x00, 0xf0, 0xe1, 0x00


	//----- nvinfo : EIATTR_KPARAM_INFO
	.align		4
.L_607:
        /*0168*/ 	.byte	0x04, 0x17
        /*016a*/ 	.short	(.L_609 - .L_608)
.L_608:
        /*016c*/ 	.word	0x00000000
        /*0170*/ 	.short	0x0006
        /*0172*/ 	.short	0x0138
        /*0174*/ 	.byte	0x00, 0xf0, 0xe1, 0x00


	//----- nvinfo : EIATTR_KPARAM_INFO
	.align		4
.L_609:
        /*0178*/ 	.byte	0x04, 0x17
        /*017a*/ 	.short	(.L_611 - .L_610)
.L_610:
        /*017c*/ 	.word	0x00000000
        /*0180*/ 	.short	0x0005
        /*0182*/ 	.short	0x0100
        /*0184*/ 	.byte	0x00, 0xf0, 0xe1, 0x00


	//----- nvinfo : EIATTR_KPARAM_INFO
	.align		4
.L_611:
        /*0188*/ 	.byte	0x04, 0x17
        /*018a*/ 	.short	(.L_613 - .L_612)
.L_612:
        /*018c*/ 	.word	0x00000000
        /*0190*/ 	.short	0x0004
        /*0192*/ 	.short	0x00c8
        /*0194*/ 	.byte	0x00, 0xf0, 0xe1, 0x00


	//----- nvinfo : EIATTR_KPARAM_INFO
	.align		4
.L_613:
        /*0198*/ 	.byte	0x04, 0x17
        /*019a*/ 	.short	(.L_615 - .L_614)
.L_614:
        /*019c*/ 	.word	0x00000000
        /*01a0*/ 	.short	0x0003
        /*01a2*/ 	.short	0x0090
        /*01a4*/ 	.byte	0x00, 0xf0, 0xe1, 0x00


	//----- nvinfo : EIATTR_KPARAM_INFO
	.align		4
.L_615:
        /*01a8*/ 	.byte	0x04, 0x17
        /*01aa*/ 	.short	(.L_617 - .L_616)
.L_616:
        /*01ac*/ 	.word	0x00000000
        /*01b0*/ 	.short	0x0002
        /*01b2*/ 	.short	0x0058
        /*01b4*/ 	.byte	0x00, 0xf0, 0xe1, 0x00


	//----- nvinfo : EIATTR_KPARAM_INFO
	.align		4
.L_617:
        /*01b8*/ 	.byte	0x04, 0x17
        /*01ba*/ 	.short	(.L_619 - .L_618)
.L_618:
        /*01bc*/ 	.word	0x00000000
        /*01c0*/ 	.short	0x0001
        /*01c2*/ 	.short	0x0020
        /*01c4*/ 	.byte	0x00, 0xf0, 0xe1, 0x00


	//----- nvinfo : EIATTR_KPARAM_INFO
	.align		4
.L_619:
        /*01c8*/ 	.byte	0x04, 0x17
        /*01ca*/ 	.short	(.L_621 - .L_620)
.L_620:
        /*01cc*/ 	.word	0x00000000
        /*01d0*/ 	.short	0x0000
        /*01d2*/ 	.short	0x0000
        /*01d4*/ 	.byte	0x00, 0xf0, 0x81, 0x00


	//----- nvinfo : EIATTR_MAXREG_COUNT
	.align		4
.L_621:
        /*01d8*/ 	.byte	0x03, 0x1b
        /*01da*/ 	.short	0x00ff


	//----- nvinfo : EIATTR_EXIT_INSTR_OFFSETS
	.align		4
        /*01dc*/ 	.byte	0x04, 0x1c
        /*01de*/ 	.short	(.L_623 - .L_622)


	//   ....[0]....
.L_622:
        /*01e0*/ 	.word	0x00000070


	//   ....[1]....
        /*01e4*/ 	.word	0x00000200


	//   ....[2]....
        /*01e8*/ 	.word	0x00000480


	//   ....[3]....
        /*01ec*/ 	.word	0x00000d80


	//   ....[4]....
        /*01f0*/ 	.word	0x00001700


	//   ....[5]....
        /*01f4*/ 	.word	0x00002280


	//----- nvinfo : EIATTR_CRS_STACK_SIZE
	.align		4
.L_623:
        /*01f8*/ 	.byte	0x04, 0x1e
        /*01fa*/ 	.short	(.L_625 - .L_624)
.L_624:
        /*01fc*/ 	.word	0x00000000
.L_625:


//--------------------- .nv.info.my_solve_particle_particle_contacts_cuda_kernel_backward --------------------------
	.section	.nv.info.my_solve_particle_particle_contacts_cuda_kernel_backward,"",@"SHT_CUDA_INFO"
	.sectionflags	@""
	.align	4


	//----- nvinfo : EIATTR_CUDA_API_VERSION
	.align		4
        /*0000*/ 	.byte	0x04, 0x37
        /*0002*/ 	.short	(.L_627 - .L_626)
.L_626:
        /*0004*/ 	.word	0x0000007d


	//----- nvinfo : EIATTR_PARAM_CBANK
	.align		4
.L_627:
        /*0008*/ 	.byte	0x04, 0x0a
        /*000a*/ 	.short	(.L_629 - .L_628)
	.align		4
.L_628:
        /*000c*/ 	.word	index@(.nv.constant0.my_solve_particle_particle_contacts_cuda_kernel_backward)
        /*0010*/ 	.short	0x0160
        /*0012*/ 	.short	0x0310


	//----- nvinfo : EIATTR_CBANK_PARAM_SIZE
	.align		4
.L_629:
        /*0014*/ 	.byte	0x03, 0x19
        /*0016*/ 	.short	0x0310


	//----- nvinfo : EIATTR_KPARAM_INFO
	.align		4
        /*0018*/ 	.byte	0x04, 0x17
        /*001a*/ 	.short	(.L_631 - .L_630)
.L_630:
        /*001c*/ 	.word	0x00000000
        /*0020*/ 	.short	0x001c
        /*0022*/ 	.short	0x02d8
        /*0024*/ 	.byte	0x00, 0xf0, 0xe1, 0x00


	//----- nvinfo : EIATTR_KPARAM_INFO
	.align		4
.L_631:
        /*0028*/ 	.byte	0x04, 0x17
        /*002a*/ 	.short	(.L_633 - .L_632)
.L_632:
        /*002c*/ 	.word	0x00000000
        /*0030*/ 	.short	0x001b
        /*0032*/ 	.short	0x02d0
        /*0034*/ 	.byte	0x00, 0xf0, 0x11, 0x00


	//----- nvinfo : EIATTR_KPARAM_INFO
	.align		4
.L_633:
        /*0038*/ 	.byte	0x04, 0x17
        /*003a*/ 	.short	(.L_635 - .L_634)
.L_634:
        /*003c*/ 	.word	0x00000000
        /*0040*/ 	.short	0x001a
        /*0042*/ 	.short	0x02cc
        /*0044*/ 	.byte	0x00, 0xf0, 0x11, 0x00


	//----- nvinfo : EIATTR_KPARAM_INFO
	.align		4
.L_635:
        /*0048*/ 	.byte	0x04, 0x17
        /*004a*/ 	.short	(.L_637 - .L_636)
.L_636:
        /*004c*/ 	.word	0x00000000
        /*0050*/ 	.short	0x0019
        /*0052*/ 	.short	0x02c8
        /*0054*/ 	.byte	0x00, 0xf0, 0x11, 0x00


	//----- nvinfo : EIATTR_KPARAM_INFO
	.align		4
.L_637:
        /*0058*/ 	.byte	0x04, 0x17
        /*005a*/ 	.short	(.L_639 - .L_638)
.L_638:
        /*005c*/ 	.word	0x00000000
        /*0060*/ 	.short	0x0018
        /*0062*/ 	.short	0x02c4
        /*0064*/ 	.byte	0x00, 0xf0, 0x11, 0x00


	//----- nvinfo : EIATTR_KPARAM_INFO
	.align		4
.L_639:
        /*0068*/ 	.byte	0x04, 0x17
        /*006a*/ 	.short	(.L_641 - .L_640)
.L_640:
        /*006c*/ 	.word	0x00000000
        /*0070*/ 	.short	0x0017
        /*0072*/ 	.short	0x02c0
        /*0074*/ 	.byte	0x00, 0xf0, 0x11, 0x00


	//----- nvinfo : EIATTR_KPARAM_INFO
	.align		4
.L_641:
        /*0078*/ 	.byte	0x04, 0x17
        /*007a*/ 	.short	(.L_643 - .L_642)
.L_642:
        /*007c*/ 	.word	0x00000000
        /*0080*/ 	.short	0x0016
        /*0082*/ 	.short	0x02bc
        /*0084*/ 	.byte	0x00, 0xf0, 0x11, 0x00


	//----- nvinfo : EIATTR_KPARAM_INFO
	.align		4
.L_643:
        /*0088*/ 	.byte	0x04, 0x17
        /*008a*/ 	.short	(.L_645 - .L_644)
.L_644:
        /*008c*/ 	.word	0x00000000
        /*0090*/ 	.short	0x0015
        /*0092*/ 	.short	0x02b8
        /*0094*/ 	.byte	0x00, 0xf0, 0x11, 0x00


	//----- nvinfo : EIATTR_KPARAM_INFO
	.align		4
.L_645:
        /*0098*/ 	.byte	0x04, 0x17
        /*009a*/ 	.short	(.L_647 - .L_646)
.L_646:
        /*009c*/ 	.word	0x00000000
        /*00a0*/ 	.short	0x0014
        /*00a2*/ 	.short	0x0280
        /*00a4*/ 	.byte	0x00, 0xf0, 0xe1, 0x00


	//----- nvinfo : EIATTR_KPARAM_INFO
	.align		4
.L_647:
        /*00a8*/ 	.byte	0x04, 0x17
        /*00aa*/ 	.short	(.L_649 - .L_648)
.L_648:
        /*00ac*/ 	.word	0x00000000
        /*00b0*/ 	.short	0x0013
        /*00b2*/ 	.short	0x0248
        /*00b4*/ 	.byte	0x00, 0xf0, 0xe1, 0x00


	//----- nvinfo : EIATTR_KPARAM_INFO
	.align		4
.L_649:
        /*00b8*/ 	.byte	0x04, 0x17
        /*00ba*/ 	.short	(.L_651 - .L_650)
.L_650:
        /*00bc*/ 	.word	0x00000000
        /*00c0*/ 	.short	0x0012
        /*00c2*/ 	.short	0x0210
        /*00c4*/ 	.byte	0x00, 0xf0, 0xe1, 0x00


	//----- nvinfo : EIATTR_KPARAM_INFO
	.align		4
.L_651:
        /*00c8*/ 	.byte	0x04, 0x17
        /*00ca*/ 	.short	(.L_653 - .L_652)
.L_652:
        /*00cc*/ 	.word	0x00000000
        /*00d0*/ 	.short	0x0011
        /*00d2*/ 	.short	0x01d8
        /*00d4*/ 	.byte	0x00, 0xf0, 0xe1, 0x00


	//----- nvinfo : EIATTR_KPARAM_INFO
	.align		4
.L_653:
        /*00d8*/ 	.byte	0x04, 0x17
        /*00da*/ 	.short	(.L_655 - .L_654)
.L_654:
        /*00dc*/ 	.word	0x00000000
        /*00e0*/ 	.short	0x0010
        /*00e2*/ 	.short	0x01a0
        /*00e4*/ 	.byte	0x00, 0xf0, 0xe1, 0x00


	//----- nvinfo : EIATTR_KPARAM_INFO
	.align		4
.L_655:
        /*00e8*/ 	.byte	0x04, 0x17
        /*00ea*/ 	.short	(.L_657 - .L_656)
.L_656:
        /*00ec*/ 	.word	0x00000000
        /*00f0*/ 	.short	0x000f
        /*00f2*/ 	.short	0x0198
        /*00f4*/ 	.byte	0x00, 0xf0, 0x21, 0x00


	//----- nvinfo : EIATTR_KPARAM_INFO
	.align		4
.L_657:
        /*00f8*/ 	.byte	0x04, 0x17
        /*00fa*/ 	.short	(.L_659 - .L_658)
.L_658:
        /*00fc*/ 	.word	0x00000000
        /*0100*/ 	.short	0x000e
        /*0102*/ 	.short	0x0160
        /*0104*/ 	.byte	0x00, 0xf0, 0xe1, 0x00


	//----- nvinfo : EIATTR_KPARAM_INFO
	.align		4
.L_659:
        /*0108*/ 	.byte	0x04, 0x17
        /*010a*/ 	.short	(.L_661 - .L_660)
.L_660:
        /*010c*/ 	.word	0x00000000
        /*0110*/ 	.short	0x000d
        /*0112*/ 	.short	0x0158
        /*0114*/ 	.byte	0x00, 0xf0, 0x11, 0x00


	//----- nvinfo : EIATTR_KPARAM_INFO
	.align		4
.L_661:
        /*0118*/ 	.byte	0x04, 0x17
        /*011a*/ 	.short	(.L_663 - .L_662)
.L_662:
        /*011c*/ 	.word	0x00000000
        /*0120*/ 	.short	0x000c
        /*0122*/ 	.short	0x0154
        /*0124*/ 	.byte	0x00, 0xf0, 0x11, 0x00


	//----- nvinfo : EIATTR_KPARAM_INFO
	.align		4
.L_663:
        /*0128*/ 	.byte	0x04, 0x17
        /*012a*/ 	.short	(.L_665 - .L_664)
.L_664:
        /*012c*/ 	.word	0x00000000
        /*0130*/ 	.short	0x000b
        /*0132*/ 	.short	0x0150
        /*0134*/ 	.byte	0x00, 0xf0, 0x11, 0x00


	//----- nvinfo : EIATTR_KPARAM_INFO
	.align		4
.L_665:
        /*0138*/ 	.byte	0x04, 0x17
        /*013a*/ 	.short	(.L_667 - .L_666)
.L_666:
        /*013c*/ 	.word	0x00000000
        /*0140*/ 	.short	0x000a
        /*0142*/ 	.short	0x014c
        /*0144*/ 	.byte	0x00, 0xf0, 0x11, 0x00


	//----- nvinfo : EIATTR_KPARAM_INFO
	.align		4
.L_667:
        /*0148*/ 	.byte	0x04, 0x17
        /*014a*/ 	.short	(.L_669 - .L_668)
.L_668:
        /*014c*/ 	.word	0x00000000
        /*0150*/ 	.short	0x0009
        /*0152*/ 	.short	0x0148
        /*0154*/ 	.byte	0x00, 0xf0, 0x11, 0x00


	//----- nvinfo : EIATTR_KPARAM_INFO
	.align		4
.L_669:
        /*0158*/ 	.byte	0x04, 0x17
        /*015a*/ 	.short	(.L_671 - .L_670)
.L_670:
        /*015c*/ 	.word	0x00000000
        /*0160*/ 	.short	0x0008
        /*0162*/ 	.short	0x0144
        /*0164*/ 	.byte	0x00, 0xf0, 0x11, 0x00


	//----- nvinfo : EIATTR_KPARAM_INFO
	.align		4
.L_671:
        /*0168*/ 	.byte	0x04, 0x17
        /*016a*/ 	.short	(.L_673 - .L_672)
.L_672:
        /*016c*/ 	.word	0x00000000
        /*0170*/ 	.short	0x0007
        /*0172*/ 	.short	0x0140
        /*0174*/ 	.byte	0x00, 0xf0, 0x11, 0x00


	//----- nvinfo : EIATTR_KPARAM_INFO
	.align		4
.L_673:
        /*0178*/ 	.byte	0x04, 0x17
        /*017a*/ 	.short	(.L_675 - .L_674)
.L_674:
        /*017c*/ 	.word	0x00000000
        /*0180*/ 	.short	0x0006
        /*0182*/ 	.short	0x0108
        /*0184*/ 	.byte	0x00, 0xf0, 0xe1, 0x00


	//----- nvinfo : EIATTR_KPARAM_INFO
	.align		4
.L_675:
        /*0188*/ 	.byte	0x04, 0x17
        /*018a*/ 	.short	(.L_677 - .L_676)
.L_676:
        /*018c*/ 	.word	0x00000000
        /*0190*/ 	.short	0x0005
        /*0192*/ 	.short	0x00d0
        /*0194*/ 	.byte	0x00, 0xf0, 0xe1, 0x00


	//----- nvinfo : EIATTR_KPARAM_INFO
	.align		4
.L_677:
        /*0198*/ 	.byte	0x04, 0x17
        /*019a*/ 	.short	(.L_679 - .L_678)
.L_678:
        /*019c*/ 	.word	0x00000000
        /*01a0*/ 	.short	0x0004
        /*01a2*/ 	.short	0x0098
        /*01a4*/ 	.byte	0x00, 0xf0, 0xe1, 0x00


	//----- nvinfo : EIATTR_KPARAM_INFO
	.align		4
.L_679:
        /*01a8*/ 	.byte	0x04, 0x17
        /*01aa*/ 	.short	(.L_681 - .L_680)
.L_680:
        /*01ac*/ 	.word	0x00000000
        /*01b0*/ 	.short	0x0003
        /*01b2*/ 	.short	0x0060
        /*01b4*/ 	.byte	0x00, 0xf0, 0xe1, 0x00


	//----- nvinfo : EIATTR_KPARAM_INFO
	.align		4
.L_681:
        /*01b8*/ 	.byte	0x04, 0x17
        /*01ba*/ 	.short	(.L_683 - .L_682)
.L_682:
        /*01bc*/ 	.word	0x00000000
        /*01c0*/ 	.short	0x0002
        /*01c2*/ 	.short	0x0028
        /*01c4*/ 	.byte	0x00, 0xf0, 0xe1, 0x00


	//----- nvinfo : EIATTR_KPARAM_INFO
	.align		4
.L_683:
        /*01c8*/ 	.byte	0x04, 0x17
        /*01ca*/ 	.short	(.L_685 - .L_684)
.L_684:
        /*01cc*/ 	.word	0x00000000
        /*01d0*/ 	.short	0x0001
        /*01d2*/ 	.short	0x0020
        /*01d4*/ 	.byte	0x00, 0xf0, 0x21, 0x00


	//----- nvinfo : EIATTR_KPARAM_INFO
	.align		4
.L_685:
        /*01d8*/ 	.byte	0x04, 0x17
        /*01da*/ 	.short	(.L_687 - .L_686)
.L_686:
        /*01dc*/ 	.word	0x00000000
        /*01e0*/ 	.short	0x0000
        /*01e2*/ 	.short	0x0000
        /*01e4*/ 	.byte	0x00, 0xf0, 0x81, 0x00


	//----- nvinfo : EIATTR_MAXREG_COUNT
	.align		4
.L_687:
        /*01e8*/ 	.byte	0x03, 0x1b
        /*01ea*/ 	.short	0x00ff


	//----- nvinfo : EIATTR_EXIT_INSTR_OFFSETS
	.align		4
        /*01ec*/ 	.byte	0x04, 0x1c
        /*01ee*/ 	.short	(.L_689 - .L_688)


	//   ....[0]....
.L_688:
        /*01f0*/ 	.word	0x00000070


	//   ....[1]....
        /*01f4*/ 	.word	0x00004bc0


	//----- nvinfo : EIATTR_CRS_STACK_SIZE
	.align		4
.L_689:
        /*01f8*/ 	.byte	0x04, 0x1e
        /*01fa*/ 	.short	(.L_691 - .L_690)
.L_690:
        /*01fc*/ 	.word	0x00000000
.L_691:


//--------------------- .nv.info.my_solve_particle_particle_contacts_cuda_kernel_forward --------------------------
	.section	.nv.info.my_solve_particle_particle_contacts_cuda_kernel_forward,"",@"SHT_CUDA_INFO"
	.sectionflags	@""
	.align	4


	//----- nvinfo : EIATTR_CUDA_API_VERSION
	.align		4
        /*0000*/ 	.byte	0x04, 0x37
        /*0002*/ 	.short	(.L_693 - .L_692)
.L_692:
        /*0004*/ 	.word	0x0000007d


	//----- nvinfo : EIATTR_PARAM_CBANK
	.align		4
.L_693:
        /*0008*/ 	.byte	0x04, 0x0a
        /*000a*/ 	.short	(.L_695 - .L_694)
	.align		4
.L_694:
        /*000c*/ 	.word	index@(.nv.constant0.my_solve_particle_particle_contacts_cuda_kernel_forward)
        /*0010*/ 	.short	0x0160
        /*0012*/ 	.short	0x0198


	//----- nvinfo : EIATTR_CBANK_PARAM_SIZE
	.align		4
.L_695:
        /*0014*/ 	.byte	0x03, 0x19
        /*0016*/ 	.short	0x0198


	//----- nvinfo : EIATTR_KPARAM_INFO
	.align		4
        /*0018*/ 	.byte	0x04, 0x17
        /*001a*/ 	.short	(.L_697 - .L_696)
.L_696:
        /*001c*/ 	.word	0x00000000
        /*0020*/ 	.short	0x000e
        /*0022*/ 	.short	0x0160
        /*0024*/ 	.byte	0x00, 0xf0, 0xe1, 0x00


	//----- nvinfo : EIATTR_KPARAM_INFO
	.align		4
.L_697:
        /*0028*/ 	.byte	0x04, 0x17
        /*002a*/ 	.short	(.L_699 - .L_698)
.L_698:
        /*002c*/ 	.word	0x00000000
        /*0030*/ 	.short	0x000d
        /*0032*/ 	.short	0x0158
        /*0034*/ 	.byte	0x00, 0xf0, 0x11, 0x00


	//----- nvinfo : EIATTR_KPARAM_INFO
	.align		4
.L_699:
        /*0038*/ 	.byte	0x04, 0x17
        /*003a*/ 	.short	(.L_701 - .L_700)
.L_700:
        /*003c*/ 	.word	0x00000000
        /*0040*/ 	.short	0x000c
        /*0042*/ 	.short	0x0154
        /*0044*/ 	.byte	0x00, 0xf0, 0x11, 0x00


	//----- nvinfo : EIATTR_KPARAM_INFO
	.align		4
.L_701:
        /*0048*/ 	.byte	0x04, 0x17
        /*004a*/ 	.short	(.L_703 - .L_702)
.L_702:
        /*004c*/ 	.word	0x00000000
        /*0050*/ 	.short	0x000b
        /*0052*/ 	.short	0x0150
        /*0054*/ 	.byte	0x00, 0xf0, 0x11, 0x00


	//----- nvinfo : EIATTR_KPARAM_INFO
	.align		4
.L_703:
        /*0058*/ 	.byte	0x04, 0x17
        /*005a*/ 	.short	(.L_705 - .L_704)
.L_704:
        /*005c*/ 	.word	0x00000000
        /*0060*/ 	.short	0x000a
        /*0062*/ 	.short	0x014c
        /*0064*/ 	.byte	0x00, 0xf0, 0x11, 0x00


	//----- nvinfo : EIATTR_KPARAM_INFO
	.align		4
.L_705:
        /*0068*/ 	.byte	0x04, 0x17
        /*006a*/ 	.short	(.L_707 - .L_706)
.L_706:
        /*006c*/ 	.word	0x00000000
        /*0070*/ 	.short	0x0009
        /*0072*/ 	.short	0x0148
        /*0074*/ 	.byte	0x00, 0xf0, 0x11, 0x00


	//----- nvinfo : EIATTR_KPARAM_INFO
	.align		4
.L_707:
        /*0078*/ 	.byte	0x04, 0x17
        /*007a*/ 	.short	(.L_709 - .L_708)
.L_708:
        /*007c*/ 	.word	0x00000000
        /*0080*/ 	.short	0x0008
        /*0082*/ 	.short	0x0144
        /*0084*/ 	.byte	0x00, 0xf0, 0x11, 0x00


	//----- nvinfo : EIATTR_KPARAM_INFO
	.align		4
.L_709:
        /*0088*/ 	.byte	0x04, 0x17
        /*008a*/ 	.short	(.L_711 - .L_710)
.L_710:
        /*008c*/ 	.word	0x00000000
        /*0090*/ 	.short	0x0007
        /*0092*/ 	.short	0x0140
        /*0094*/ 	.byte	0x00, 0xf0, 0x11, 0x00


	//----- nvinfo : EIATTR_KPARAM_INFO
	.align		4
.L_711:
        /*0098*/ 	.byte	0x04, 0x17
        /*009a*/ 	.short	(.L_713 - .L_712)
.L_712:
        /*009c*/ 	.word	0x00000000
        /*00a0*/ 	.short	0x0006
        /*00a2*/ 	.short	0x0108
        /*00a4*/ 	.byte	0x00, 0xf0, 0xe1, 0x00


	//----- nvinfo : EIATTR_KPARAM_INFO
	.align		4
.L_713:
        /*00a8*/ 	.byte	0x04, 0x17
        /*00aa*/ 	.short	(.L_715 - .L_714)
.L_714:
        /*00ac*/ 	.word	0x00000000
        /*00b0*/ 	.short	0x0005
        /*00b2*/ 	.short	0x00d0
        /*00b4*/ 	.byte	0x00, 0xf0, 0xe1, 0x00


	//----- nvinfo : EIATTR_KPARAM_INFO
	.align		4
.L_715:
        /*00b8*/ 	.byte	0x04, 0x17
        /*00ba*/ 	.short	(.L_717 - .L_716)
.L_716:
        /*00bc*/ 	.word	0x00000000
        /*00c0*/ 	.short	0x0004
        /*00c2*/ 	.short	0x0098
        /*00c4*/ 	.byte	0x00, 0xf0, 0xe1, 0x00


	//----- nvinfo : EIATTR_KPARAM_INFO
	.align		4
.L_717:
        /*00c8*/ 	.byte	0x04, 0x17
        /*00ca*/ 	.short	(.L_719 - .L_718)
.L_718:
        /*00cc*/ 	.word	0x00000000
        /*00d0*/ 	.short	0x0003
        /*00d2*/ 	.short	0x0060
        /*00d4*/ 	.byte	0x00, 0xf0, 0xe1, 0x00


	//----- nvinfo : EIATTR_KPARAM_INFO
	.align		4
.L_719:
        /*00d8*/ 	.byte	0x04, 0x17
        /*00da*/ 	.short	(.L_721 - .L_720)
.L_720:
        /*00dc*/ 	.word	0x00000000
        /*00e0*/ 	.short	0x0002
        /*00e2*/ 	.short	0x0028
        /*00e4*/ 	.byte	0x00, 0xf0, 0xe1, 0x00


	//----- nvinfo : EIATTR_KPARAM_INFO
	.align		4
.L_721:
        /*00e8*/ 	.byte	0x04, 0x17
        /*00ea*/ 	.short	(.L_723 - .L_722)
.L_722:
        /*00ec*/ 	.word	0x00000000
        /*00f0*/ 	.short	0x0001
        /*00f2*/ 	.short	0x0020
        /*00f4*/ 	.byte	0x00, 0xf0, 0x21, 0x00


	//----- nvinfo : EIATTR_KPARAM_INFO
	.align		4
.L_723:
        /*00f8*/ 	.byte	0x04, 0x17
        /*00fa*/ 	.short	(.L_725 - .L_724)
.L_724:
        /*00fc*/ 	.word	0x00000000
        /*0100*/ 	.short	0x0000
        /*0102*/ 	.short	0x0000
        /*0104*/ 	.byte	0x00, 0xf0, 0x81, 0x00


	//----- nvinfo : EIATTR_MAXREG_COUNT
	.align		4
.L_725:
        /*0108*/ 	.byte	0x03, 0x1b
        /*010a*/ 	.short	0x00ff


	//----- nvinfo : EIATTR_EXIT_INSTR_OFFSETS
	.align		4
        /*010c*/ 	.byte	0x04, 0x1c
        /*010e*/ 	.short	(.L_727 - .L_726)


	//   ....[0]....
.L_726:
        /*0110*/ 	.word	0x00000070


	//   ....[1]....
        /*0114*/ 	.word	0x000002c0


	//   ....[2]....
        /*0118*/ 	.word	0x00000360


	//   ....[3]....
        /*011c*/ 	.word	0x00002560


	//----- nvinfo : EIATTR_CRS_STACK_SIZE
	.align		4
.L_727:
        /*0120*/ 	.byte	0x04, 0x1e
        /*0122*/ 	.short	(.L_729 - .L_728)
.L_728:
        /*0124*/ 	.word	0x00000000
.L_729:


//--------------------- .nv.info.my_solve_particle_ground_contacts_cuda_kernel_backward --------------------------
	.section	.nv.info.my_solve_particle_ground_contacts_cuda_kernel_backward,"",@"SHT_CUDA_INFO"
	.sectionflags	@""
	.align	4


	//----- nvinfo : EIATTR_CUDA_API_VERSION
	.align		4
        /*0000*/ 	.byte	0x04, 0x37
        /*0002*/ 	.short	(.L_731 - .L_730)
.L_730:
        /*0004*/ 	.word	0x0000007d


	//----- nvinfo : EIATTR_PARAM_CBANK
	.align		4
.L_731:
        /*0008*/ 	.byte	0x04, 0x0a
        /*000a*/ 	.short	(.L_733 - .L_732)
	.align		4
.L_732:
        /*000c*/ 	.word	index@(.nv.constant0.my_solve_particle_ground_contacts_cuda_kernel_backward)
        /*0010*/ 	.short	0x0160
        /*0012*/ 	.short	0x0370


	//----- nvinfo : EIATTR_CBANK_PARAM_SIZE
	.align		4
.L_733:
        /*0014*/ 	.byte	0x03, 0x19
        /*0016*/ 	.short	0x0370


	//----- nvinfo : EIATTR_KPARAM_INFO
	.align		4
        /*0018*/ 	.byte	0x04, 0x17
        /*001a*/ 	.short	(.L_735 - .L_734)
.L_734:
        /*001c*/ 	.word	0x00000000
        /*0020*/ 	.short	0x001e
        /*0022*/ 	.short	0x0338
        /*0024*/ 	.byte	0x00, 0xf0, 0xe1, 0x00


	//----- nvinfo : EIATTR_KPARAM_INFO
	.align		4
.L_735:
        /*0028*/ 	.byte	0x04, 0x17
        /*002a*/ 	.short	(.L_737 - .L_736)
.L_736:
        /*002c*/ 	.word	0x00000000
        /*0030*/ 	.short	0x001d
        /*0032*/ 	.short	0x0334
        /*0034*/ 	.byte	0x00, 0xf0, 0x11, 0x00


	//----- nvinfo : EIATTR_KPARAM_INFO
	.align		4
.L_737:
        /*0038*/ 	.byte	0x04, 0x17
        /*003a*/ 	.short	(.L_739 - .L_738)
.L_738:
        /*003c*/ 	.word	0x00000000
        /*0040*/ 	.short	0x001c
        /*0042*/ 	.short	0x0330
        /*0044*/ 	.byte	0x00, 0xf0, 0x11, 0x00


	//----- nvinfo : EIATTR_KPARAM_INFO
	.align		4
.L_739:
        /*0048*/ 	.byte	0x04, 0x17
        /*004a*/ 	.short	(.L_741 - .L_740)
.L_740:
        /*004c*/ 	.word	0x00000000
        /*0050*/ 	.short	0x001b
        /*0052*/ 	.short	0x02f8
        /*0054*/ 	.byte	0x00, 0xf0, 0xe1, 0x00


	//----- nvinfo : EIATTR_KPARAM_INFO
	.align		4
.L_741:
        /*0058*/ 	.byte	0x04, 0x17
        /*005a*/ 	.short	(.L_743 - .L_742)
.L_742:
        /*005c*/ 	.word	0x00000000
        /*0060*/ 	.short	0x001a
        /*0062*/ 	.short	0x02f4
        /*0064*/ 	.byte	0x00, 0xf0, 0x11, 0x00


	//----- nvinfo : EIATTR_KPARAM_INFO
	.align		4
.L_743:
        /*0068*/ 	.byte	0x04, 0x17
        /*006a*/ 	.short	(.L_745 - .L_744)
.L_744:
        /*006c*/ 	.word	0x00000000
        /*0070*/ 	.short	0x0019
        /*0072*/ 	.short	0x02f0
        /*0074*/ 	.byte	0x00, 0xf0, 0x11, 0x00


	//----- nvinfo : EIATTR_KPARAM_INFO
	.align		4
.L_745:
        /*0078*/ 	.byte	0x04, 0x17
        /*007a*/ 	.short	(.L_747 - .L_746)
.L_746:
        /*007c*/ 	.word	0x00000000
        /*0080*/ 	.short	0x0018
        /*0082*/ 	.short	0x02ec
        /*0084*/ 	.byte	0x00, 0xf0, 0x11, 0x00


	//----- nvinfo : EIATTR_KPARAM_INFO
	.align		4
.L_747:
        /*0088*/ 	.byte	0x04, 0x17
        /*008a*/ 	.short	(.L_749 - .L_748)
.L_748:
        /*008c*/ 	.word	0x00000000
        /*0090*/ 	.short	0x0017
        /*0092*/ 	.short	0x02e8
        /*0094*/ 	.byte	0x00, 0xf0, 0x11, 0x00


	//----- nvinfo : EIATTR_KPARAM_INFO
	.align		4
.L_749:
        /*0098*/ 	.byte	0x04, 0x17
        /*009a*/ 	.short	(.L_751 - .L_750)
.L_750:
        /*009c*/ 	.word	0x00000000
        /*00a0*/ 	.short	0x0016
        /*00a2*/ 	.short	0x02e4
        /*00a4*/ 	.byte	0x00, 0xf0, 0x11, 0x00


	//----- nvinfo : EIATTR_KPARAM_INFO
	.align		4
.L_751:
        /*00a8*/ 	.byte	0x04, 0x17
        /*00aa*/ 	.short	(.L_753 - .L_752)
.L_752:
        /*00ac*/ 	.word	0x00000000
        /*00b0*/ 	.short	0x0015
        /*00b2*/ 	.short	0x02e0
        /*00b4*/ 	.byte	0x00, 0xf0, 0x11, 0x00


	//----- nvinfo : EIATTR_KPARAM_INFO
	.align		4
.L_753:
        /*00b8*/ 	.byte	0x04, 0x17
        /*00ba*/ 	.short	(.L_755 - .L_754)
.L_754:
        /*00bc*/ 	.word	0x00000000
        /*00c0*/ 	.short	0x0014
        /*00c2*/ 	.short	0x02a8
        /*00c4*/ 	.byte	0x00, 0xf0, 0xe1, 0x00


	//----- nvinfo : EIATTR_KPARAM_INFO
	.align		4
.L_755:
        /*00c8*/ 	.byte	0x04, 0x17
        /*00ca*/ 	.short	(.L_757 - .L_756)
.L_756:
        /*00cc*/ 	.word	0x00000000
        /*00d0*/ 	.short	0x0013
        /*00d2*/ 	.short	0x0270
        /*00d4*/ 	.byte	0x00, 0xf0, 0xe1, 0x00


	//----- nvinfo : EIATTR_KPARAM_INFO
	.align		4
.L_757:
        /*00d8*/ 	.byte	0x04, 0x17
        /*00da*/ 	.short	(.L_759 - .L_758)
.L_758:
        /*00dc*/ 	.word	0x00000000
        /*00e0*/ 	.short	0x0012
        /*00e2*/ 	.short	0x0238
        /*00e4*/ 	.byte	0x00, 0xf0, 0xe1, 0x00


	//----- nvinfo : EIATTR_KPARAM_INFO
	.align		4
.L_759:
        /*00e8*/ 	.byte	0x04, 0x17
        /*00ea*/ 	.short	(.L_761 - .L_760)
.L_760:
        /*00ec*/ 	.word	0x00000000
        /*00f0*/ 	.short	0x0011
        /*00f2*/ 	.short	0x0200
        /*00f4*/ 	.byte	0x00, 0xf0, 0xe1, 0x00


	//----- nvinfo : EIATTR_KPARAM_INFO
	.align		4
.L_761:
        /*00f8*/ 	.byte	0x04, 0x17
        /*00fa*/ 	.short	(.L_763 - .L_762)
.L_762:
        /*00fc*/ 	.word	0x00000000
        /*0100*/ 	.short	0x0010
        /*0102*/ 	.short	0x01c8
        /*0104*/ 	.byte	0x00, 0xf0, 0xe1, 0x00


	//----- nvinfo : EIATTR_KPARAM_INFO
	.align		4
.L_763:
        /*0108*/ 	.byte	0x04, 0x17
        /*010a*/ 	.short	(.L_765 - .L_764)
.L_764:
        /*010c*/ 	.word	0x00000000
        /*0110*/ 	.short	0x000f
        /*0112*/ 	.short	0x0190
        /*0114*/ 	.byte	0x00, 0xf0, 0xe1, 0x00


	//----- nvinfo : EIATTR_KPARAM_INFO
	.align		4
.L_765:
        /*0118*/ 	.byte	0x04, 0x17
        /*011a*/ 	.short	(.L_767 - .L_766)
.L_766:
        /*011c*/ 	.word	0x00000000
        /*0120*/ 	.short	0x000e
        /*0122*/ 	.short	0x018c
        /*0124*/ 	.byte	0x00, 0xf0, 0x11, 0x00


	//----- nvinfo : EIATTR_KPARAM_INFO
	.align		4
.L_767:
        /*0128*/ 	.byte	0x04, 0x17
        /*012a*/ 	.short	(.L_769 - .L_768)
.L_768:
        /*012c*/ 	.word	0x00000000
        /*0130*/ 	.short	0x000d
        /*0132*/ 	.short	0x0188
        /*0134*/ 	.byte	0x00, 0xf0, 0x11, 0x00


	//----- nvinfo : EIATTR_KPARAM_INFO
	.align		4
.L_769:
        /*0138*/ 	.byte	0x04, 0x17
        /*013a*/ 	.short	(.L_771 - .L_770)
.L_770:
        /*013c*/ 	.word	0x00000000
        /*0140*/ 	.short	0x000c
        /*0142*/ 	.short	0x0150
        /*0144*/ 	.byte	0x00, 0xf0, 0xe1, 0x00


	//----- nvinfo : EIATTR_KPARAM_INFO
	.align		4
.L_771:
        /*0148*/ 	.byte	0x04, 0x17
        /*014a*/ 	.short	(.L_773 - .L_772)
.L_772:
        /*014c*/ 	.word	0x00000000
        /*0150*/ 	.short	0x000b
        /*0152*/ 	.short	0x014c
        /*0154*/ 	.byte	0x00, 0xf0, 0x11, 0x00


	//----- nvinfo : EIATTR_KPARAM_INFO
	.align		4
.L_773:
        /*0158*/ 	.byte	0x04, 0x17
        /*015a*/ 	.short	(.L_775 - .L_774)
.L_774:
        /*015c*/ 	.word	0x00000000
        /*0160*/ 	.short	0x000a
        /*0162*/ 	.short	0x0148
        /*0164*/ 	.byte	0x00, 0xf0, 0x11, 0x00


	//----- nvinfo : EIATTR_KPARAM_INFO
	.align		4
.L_775:
        /*0168*/ 	.byte	0x04, 0x17
        /*016a*/ 	.short	(.L_777 - .L_776)
.L_776:
        /*016c*/ 	.word	0x00000000
        /*0170*/ 	.short	0x0009
        /*0172*/ 	.short	0x0144
        /*0174*/ 	.byte	0x00, 0xf0, 0x11, 0x00


	//----- nvinfo : EIATTR_KPARAM_INFO
	.align		4
.L_777:
        /*0178*/ 	.byte	0x04, 0x17
        /*017a*/ 	.short	(.L_779 - .L_778)
.L_778:
        /*017c*/ 	.word	0x00000000
        /*0180*/ 	.short	0x0008
        /*0182*/ 	.short	0x0140
        /*0184*/ 	.byte	0x00, 0xf0, 0x11, 0x00


	//----- nvinfo : EIATTR_KPARAM_INFO
	.align		4
.L_779:
        /*0188*/ 	.byte	0x04, 0x17
        /*018a*/ 	.short	(.L_781 - .L_780)
.L_780:
        /*018c*/ 	.word	0x00000000
        /*0190*/ 	.short	0x0007
        /*0192*/ 	.short	0x013c
        /*0194*/ 	.byte	0x00, 0xf0, 0x11, 0x00


	//----- nvinfo : EIATTR_KPARAM_INFO
	.align		4
.L_781:
        /*0198*/ 	.byte	0x04, 0x17
        /*019a*/ 	.short	(.L_783 - .L_782)
.L_782:
        /*019c*/ 	.word	0x00000000
        /*01a0*/ 	.short	0x0006
        /*01a2*/ 	.short	0x0138
        /*01a4*/ 	.byte	0x00, 0xf0, 0x11, 0x00


	//----- nvinfo : EIATTR_KPARAM_INFO
	.align		4
.L_783:
        /*01a8*/ 	.byte	0x04, 0x17
        /*01aa*/ 	.short	(.L_785 - .L_784)
.L_784:
        /*01ac*/ 	.word	0x00000000
        /*01b0*/ 	.short	0x0005
        /*01b2*/ 	.short	0x0100
        /*01b4*/ 	.byte	0x00, 0xf0, 0xe1, 0x00


	//----- nvinfo : EIATTR_KPARAM_INFO
	.align		4
.L_785:
        /*01b8*/ 	.byte	0x04, 0x17
        /*01ba*/ 	.short	(.L_787 - .L_786)
.L_786:
        /*01bc*/ 	.word	0x00000000
        /*01c0*/ 	.short	0x0004
        /*01c2*/ 	.short	0x00c8
        /*01c4*/ 	.byte	0x00, 0xf0, 0xe1, 0x00


	//----- nvinfo : EIATTR_KPARAM_INFO
	.align		4
.L_787:
        /*01c8*/ 	.byte	0x04, 0x17
        /*01ca*/ 	.short	(.L_789 - .L_788)
.L_788:
        /*01cc*/ 	.word	0x00000000
        /*01d0*/ 	.short	0x0003
        /*01d2*/ 	.short	0x0090
        /*01d4*/ 	.byte	0x00, 0xf0, 0xe1, 0x00


	//----- nvinfo : EIATTR_KPARAM_INFO
	.align		4
.L_789:
        /*01d8*/ 	.byte	0x04, 0x17
        /*01da*/ 	.short	(.L_791 - .L_790)
.L_790:
        /*01dc*/ 	.word	0x00000000
        /*01e0*/ 	.short	0x0002
        /*01e2*/ 	.short	0x0058
        /*01e4*/ 	.byte	0x00, 0xf0, 0xe1, 0x00


	//----- nvinfo : EIATTR_KPARAM_INFO
	.align		4
.L_791:
        /*01e8*/ 	.byte	0x04, 0x17
        /*01ea*/ 	.short	(.L_793 - .L_792)
.L_792:
        /*01ec*/ 	.word	0x00000000
        /*01f0*/ 	.short	0x0001
        /*01f2*/ 	.short	0x0020
        /*01f4*/ 	.byte	0x00, 0xf0, 0xe1, 0x00


	//----- nvinfo : EIATTR_KPARAM_INFO
	.align		4
.L_793:
        /*01f8*/ 	.byte	0x04, 0x17
        /*01fa*/ 	.short	(.L_795 - .L_794)
.L_794:
        /*01fc*/ 	.word	0x00000000
        /*0200*/ 	.short	0x0000
        /*0202*/ 	.short	0x0000
        /*0204*/ 	.byte	0x00, 0xf0, 0x81, 0x00


	//----- nvinfo : EIATTR_MAXREG_COUNT
	.align		4
.L_795:
        /*0208*/ 	.byte	0x03, 0x1b
        /*020a*/ 	.short	0x00ff


	//----- nvinfo : EIATTR_EXIT_INSTR_OFFSETS
	.align		4
        /*020c*/ 	.byte	0x04, 0x1c
        /*020e*/ 	.short	(.L_797 - .L_796)


	//   ....[0]....
.L_796:
        /*0210*/ 	.word	0x00000070


	//   ....[1]....
        /*0214*/ 	.word	0x00002a30


	//----- nvinfo : EIATTR_CRS_STACK_SIZE
	.align		4
.L_797:
        /*0218*/ 	.byte	0x04, 0x1e
        /*021a*/ 	.short	(.L_799 - .L_798)
.L_798:
        /*021c*/ 	.word	0x00000000
.L_799:


//--------------------- .nv.info.my_solve_particle_ground_contacts_cuda_kernel_forward --------------------------
	.section	.nv.info.my_solve_particle_ground_contacts_cuda_kernel_forward,"",@"SHT_CUDA_INFO"
	.sectionflags	@""
	.align	4


	//----- nvinfo : EIATTR_CUDA_API_VERSION
	.align		4
        /*0000*/ 	.byte	0x04, 0x37
        /*0002*/ 	.short	(.L_801 - .L_800)
.L_800:
        /*0004*/ 	.word	0x0000007d


	//----- nvinfo : EIATTR_PARAM_CBANK
	.align		4
.L_801:
        /*0008*/ 	.byte	0x04, 0x0a
        /*000a*/ 	.short	(.L_803 - .L_802)
	.align		4
.L_802:
        /*000c*/ 	.word	index@(.nv.constant0.my_solve_particle_ground_contacts_cuda_kernel_forward)
        /*0010*/ 	.short	0x0160
        /*0012*/ 	.short	0x01c8


	//----- nvinfo : EIATTR_CBANK_PARAM_SIZE
	.align		4
.L_803:
        /*0014*/ 	.byte	0x03, 0x19
        /*0016*/ 	.short	0x01c8


	//----- nvinfo : EIATTR_KPARAM_INFO
	.align		4
        /*0018*/ 	.byte	0x04, 0x17
        /*001a*/ 	.short	(.L_805 - .L_804)
.L_804:
        /*001c*/ 	.word	0x00000000
        /*0020*/ 	.short	0x000f
        /*0022*/ 	.short	0x0190
        /*0024*/ 	.byte	0x00, 0xf0, 0xe1, 0x00


	//----- nvinfo : EIATTR_KPARAM_INFO
	.align		4
.L_805:
        /*0028*/ 	.byte	0x04, 0x17
        /*002a*/ 	.short	(.L_807 - .L_806)
.L_806:
        /*002c*/ 	.word	0x00000000
        /*0030*/ 	.short	0x000e
        /*0032*/ 	.short	0x018c
        /*0034*/ 	.byte	0x00, 0xf0, 0x11, 0x00


	//----- nvinfo : EIATTR_KPARAM_INFO
	.align		4
.L_807:
        /*0038*/ 	.byte	0x04, 0x17
        /*003a*/ 	.short	(.L_809 - .L_808)
.L_808:
        /*003c*/ 	.word	0x00000000
        /*0040*/ 	.short	0x000d
        /*0042*/ 	.short	0x0188
        /*0044*/ 	.byte	0x00, 0xf0, 0x11, 0x00


	//----- nvinfo : EIATTR_KPARAM_INFO
	.align		4
.L_809:
        /*0048*/ 	.byte	0x04, 0x17
        /*004a*/ 	.short	(.L_811 - .L_810)
.L_810:
        /*004c*/ 	.word	0x00000000
        /*0050*/ 	.short	0x000c
        /*0052*/ 	.short	0x0150
        /*0054*/ 	.byte	0x00, 0xf0, 0xe1, 0x00


	//----- nvinfo : EIATTR_KPARAM_INFO
	.align		4
.L_811:
        /*0058*/ 	.byte	0x04, 0x17
        /*005a*/ 	.short	(.L_813 - .L_812)
.L_812:
        /*005c*/ 	.word	0x00000000
        /*0060*/ 	.short	0x000b
        /*0062*/ 	.short	0x014c
        /*0064*/ 	.byte	0x00, 0xf0, 0x11, 0x00


	//----- nvinfo : EIATTR_KPARAM_INFO
	.align		4
.L_813:
        /*0068*/ 	.byte	0x04, 0x17
        /*006a*/ 	.short	(.L_815 - .L_814)
.L_814:
        /*006c*/ 	.word	0x00000000
        /*0070*/ 	.short	0x000a
        /*0072*/ 	.short	0x0148
        /*0074*/ 	.byte	0x00, 0xf0, 0x11, 0x00


	//----- nvinfo : EIATTR_KPARAM_INFO
	.align		4
.L_815:
        /*0078*/ 	.byte	0x04, 0x17
        /*007a*/ 	.short	(.L_817 - .L_816)
.L_816:
        /*007c*/ 	.word	0x00000000
        /*0080*/ 	.short	0x0009
        /*0082*/ 	.short	0x0144
        /*0084*/ 	.byte	0x00, 0xf0, 0x11, 0x00


	//----- nvinfo : EIATTR_KPARAM_INFO
	.align		4
.L_817:
        /*0088*/ 	.byte	0x04, 0x17
        /*008a*/ 	.short	(.L_819 - .L_818)
.L_818:
        /*008c*/ 	.word	0x00000000
        /*0090*/ 	.short	0x0008
        /*0092*/ 	.short	0x0140
        /*0094*/ 	.byte	0x00, 0xf0, 0x11, 0x00


	//----- nvinfo : EIATTR_KPARAM_INFO
	.align		4
.L_819:
        /*0098*/ 	.byte	0x04, 0x17
        /*009a*/ 	.short	(.L_821 - .L_820)
.L_820:
        /*009c*/ 	.word	0x00000000
        /*00a0*/ 	.short	0x0007
        /*00a2*/ 	.short	0x013c
        /*00a4*/ 	.byte	0x00, 0xf0, 0x11, 0x00


	//----- nvinfo : EIATTR_KPARAM_INFO
	.align		4
.L_821:
        /*00a8*/ 	.byte	0x04, 0x17
        /*00aa*/ 	.short	(.L_823 - .L_822)
.L_822:
        /*00ac*/ 	.word	0x00000000
        /*00b0*/ 	.short	0x0006
        /*00b2*/ 	.short	0x0138
        /*00b4*/ 	.byte	0x00, 0xf0, 0x11, 0x00


	//----- nvinfo : EIATTR_KPARAM_INFO
	.align		4
.L_823:
        /*00b8*/ 	.byte	0x04, 0x17
        /*00ba*/ 	.short	(.L_825 - .L_824)
.L_824:
        /*00bc*/ 	.word	0x00000000
        /*00c0*/ 	.short	0x0005
        /*00c2*/ 	.short	0x0100
        /*00c4*/ 	.byte	0x00, 0xf0, 0xe1, 0x00


	//----- nvinfo : EIATTR_KPARAM_INFO
	.align		4
.L_825:
        /*00c8*/ 	.byte	0x04, 0x17
        /*00ca*/ 	.short	(.L_827 - .L_826)
.L_826:
        /*00cc*/ 	.word	0x00000000
        /*00d0*/ 	.short	0x0004
        /*00d2*/ 	.short	0x00c8
        /*00d4*/ 	.byte	0x00, 0xf0, 0xe1, 0x00


	//----- nvinfo : EIATTR_KPARAM_INFO
	.align		4
.L_827:
        /*00d8*/ 	.byte	0x04, 0x17
        /*00da*/ 	.short	(.L_829 - .L_828)
.L_828:
        /*00dc*/ 	.word	0x00000000
        /*00e0*/ 	.short	0x0003
        /*00e2*/ 	.short	0x0090
        /*00e4*/ 	.byte	0x00, 0xf0, 0xe1, 0x00


	//----- nvinfo : EIATTR_KPARAM_INFO
	.align		4
.L_829:
        /*00e8*/ 	.byte	0x04, 0x17
        /*00ea*/ 	.short	(.L_831 - .L_830)
.L_830:
        /*00ec*/ 	.word	0x00000000
        /*00f0*/ 	.short	0x0002
        /*00f2*/ 	.short	0x0058
        /*00f4*/ 	.byte	0x00, 0xf0, 0xe1, 0x00


	//----- nvinfo : EIATTR_KPARAM_INFO
	.align		4
.L_831:
        /*00f8*/ 	.byte	0x04, 0x17
        /*00fa*/ 	.short	(.L_833 - .L_832)
.L_832:
        /*00fc*/ 	.word	0x00000000
        /*0100*/ 	.short	0x0001
        /*0102*/ 	.short	0x0020
        /*0104*/ 	.byte	0x00, 0xf0, 0xe1, 0x00


	//----- nvinfo : EIATTR_KPARAM_INFO
	.align		4
.L_833:
        /*0108*/ 	.byte	0x04, 0x17
        /*010a*/ 	.short	(.L_835 - .L_834)
.L_834:
        /*010c*/ 	.word	0x00000000
        /*0110*/ 	.short	0x0000
        /*0112*/ 	.short	0x0000
        /*0114*/ 	.byte	0x00, 0xf0, 0x81, 0x00


	//----- nvinfo : EIATTR_MAXREG_COUNT
	.align		4
.L_835:
        /*0118*/ 	.byte	0x03, 0x1b
        /*011a*/ 	.short	0x00ff


	//----- nvinfo : EIATTR_EXIT_INSTR_OFFSETS
	.align		4
        /*011c*/ 	.byte	0x04, 0x1c
        /*011e*/ 	.short	(.L_837 - .L_836)


	//   ....[0]....
.L_836:
        /*0120*/ 	.word	0x00000070


	//   ....[1]....
        /*0124*/ 	.word	0x000002f0


	//   ....[2]....
        /*0128*/ 	.word	0x00000370


	//   ....[3]....
        /*012c*/ 	.word	0x00000590


	//   ....[4]....
        /*0130*/ 	.word	0x00000f70


	//----- nvinfo : EIATTR_CRS_STACK_SIZE
	.align		4
.L_837:
        /*0134*/ 	.byte	0x04, 0x1e
        /*0136*/ 	.short	(.L_839 - .L_838)
.L_838:
        /*0138*/ 	.word	0x00000000
.L_839:


//--------------------- .nv.info.my_apply_particle_deltas_cuda_kernel_backward --------------------------
	.section	.nv.info.my_apply_particle_deltas_cuda_kernel_backward,"",@"SHT_CUDA_INFO"
	.sectionflags	@""
	.align	4


	//----- nvinfo : EIATTR_CUDA_API_VERSION
	.align		4
        /*0000*/ 	.byte	0x04, 0x37
        /*0002*/ 	.short	(.L_841 - .L_840)
.L_840:
        /*0004*/ 	.word	0x0000007d


	//----- nvinfo : EIATTR_PARAM_CBANK
	.align		4
.L_841:
        /*0008*/ 	.byte	0x04, 0x0a
        /*000a*/ 	.short	(.L_843 - .L_842)
	.align		4
.L_842:
        /*000c*/ 	.word	index@(.nv.constant0.my_apply_particle_deltas_cuda_kernel_backward)
        /*0010*/ 	.short	0x0160
        /*0012*/ 	.short	0x02d0


	//----- nvinfo : EIATTR_CBANK_PARAM_SIZE
	.align		4
.L_843:
        /*0014*/ 	.byte	0x03, 0x19
        /*0016*/ 	.short	0x02d0


	//----- nvinfo : EIATTR_KPARAM_INFO
	.align		4
        /*0018*/ 	.byte	0x04, 0x17
        /*001a*/ 	.short	(.L_845 - .L_844)
.L_844:
        /*001c*/ 	.word	0x00000000
        /*0020*/ 	.short	0x0010
        /*0022*/ 	.short	0x0298
        /*0024*/ 	.byte	0x00, 0xf0, 0xe1, 0x00


	//----- nvinfo : EIATTR_KPARAM_INFO
	.align		4
.L_845:
        /*0028*/ 	.byte	0x04, 0x17
        /*002a*/ 	.short	(.L_847 - .L_846)
.L_846:
        /*002c*/ 	.word	0x00000000
        /*0030*/ 	.short	0x000f
        /*0032*/ 	.short	0x0260
        /*0034*/ 	.byte	0x00, 0xf0, 0xe1, 0x00


	//----- nvinfo : EIATTR_KPARAM_INFO
	.align		4
.L_847:
        /*0038*/ 	.byte	0x04, 0x17
        /*003a*/ 	.short	(.L_849 - .L_848)
.L_848:
        /*003c*/ 	.word	0x00000000
        /*0040*/ 	.short	0x000e
        /*0042*/ 	.short	0x025c
        /*0044*/ 	.byte	0x00, 0xf0, 0x11, 0x00


	//----- nvinfo : EIATTR_KPARAM_INFO
	.align		4
.L_849:
        /*0048*/ 	.byte	0x04, 0x17
        /*004a*/ 	.short	(.L_851 - .L_850)
.L_850:
        /*004c*/ 	.word	0x00000000
        /*0050*/ 	.short	0x000d
        /*0052*/ 	.short	0x0258
        /*0054*/ 	.byte	0x00, 0xf0, 0x11, 0x00


	//----- nvinfo : EIATTR_KPARAM_INFO
	.align		4
.L_851:
        /*0058*/ 	.byte	0x04, 0x17
        /*005a*/ 	.short	(.L_853 - .L_852)
.L_852:
        /*005c*/ 	.word	0x00000000
        /*0060*/ 	.short	0x000c
        /*0062*/ 	.short	0x0220
        /*0064*/ 	.byte	0x00, 0xf0, 0xe1, 0x00


	//----- nvinfo : EIATTR_KPARAM_INFO
	.align		4
.L_853:
        /*0068*/ 	.byte	0x04, 0x17
        /*006a*/ 	.short	(.L_855 - .L_854)
.L_854:
        /*006c*/ 	.word	0x00000000
        /*0070*/ 	.short	0x000b
        /*0072*/ 	.short	0x01e8
        /*0074*/ 	.byte	0x00, 0xf0, 0xe1, 0x00


	//----- nvinfo : EIATTR_KPARAM_INFO
	.align		4
.L_855:
        /*0078*/ 	.byte	0x04, 0x17
        /*007a*/ 	.short	(.L_857 - .L_856)
.L_856:
        /*007c*/ 	.word	0x00000000
        /*0080*/ 	.short	0x000a
        /*0082*/ 	.short	0x01b0
        /*0084*/ 	.byte	0x00, 0xf0, 0xe1, 0x00


	//----- nvinfo : EIATTR_KPARAM_INFO
	.align		4
.L_857:
        /*0088*/ 	.byte	0x04, 0x17
        /*008a*/ 	.short	(.L_859 - .L_858)
.L_858:
        /*008c*/ 	.word	0x00000000
        /*0090*/ 	.short	0x0009
        /*0092*/ 	.short	0x0178
        /*0094*/ 	.byte	0x00, 0xf0, 0xe1, 0x00


	//----- nvinfo : EIATTR_KPARAM_INFO
	.align		4
.L_859:
        /*0098*/ 	.byte	0x04, 0x17
        /*009a*/ 	.short	(.L_861 - .L_860)
.L_860:
        /*009c*/ 	.word	0x00000000
        /*00a0*/ 	.short	0x0008
        /*00a2*/ 	.short	0x0140
        /*00a4*/ 	.byte	0x00, 0xf0, 0xe1, 0x00


	//----- nvinfo : EIATTR_KPARAM_INFO
	.align		4
.L_861:
        /*00a8*/ 	.byte	0x04, 0x17
        /*00aa*/ 	.short	(.L_863 - .L_862)
.L_862:
        /*00ac*/ 	.word	0x00000000
        /*00b0*/ 	.short	0x0007
        /*00b2*/ 	.short	0x0108
        /*00b4*/ 	.byte	0x00, 0xf0, 0xe1, 0x00


	//----- nvinfo : EIATTR_KPARAM_INFO
	.align		4
.L_863:
        /*00b8*/ 	.byte	0x04, 0x17
        /*00ba*/ 	.short	(.L_865 - .L_864)
.L_864:
        /*00bc*/ 	.word	0x00000000
        /*00c0*/ 	.short	0x0006
        /*00c2*/ 	.short	0x0104
        /*00c4*/ 	.byte	0x00, 0xf0, 0x11, 0x00


	//----- nvinfo : EIATTR_KPARAM_INFO
	.align		4
.L_865:
        /*00c8*/ 	.byte	0x04, 0x17
        /*00ca*/ 	.short	(.L_867 - .L_866)
.L_866:
        /*00cc*/ 	.word	0x00000000
        /*00d0*/ 	.short	0x0005
        /*00d2*/ 	.short	0x0100
        /*00d4*/ 	.byte	0x00, 0xf0, 0x11, 0x00


	//----- nvinfo : EIATTR_KPARAM_INFO
	.align		4
.L_867:
        /*00d8*/ 	.byte	0x04, 0x17
        /*00da*/ 	.short	(.L_869 - .L_868)
.L_868:
        /*00dc*/ 	.word	0x00000000
        /*00e0*/ 	.short	0x0004
        /*00e2*/ 	.short	0x00c8
        /*00e4*/ 	.byte	0x00, 0xf0, 0xe1, 0x00


	//----- nvinfo : EIATTR_KPARAM_INFO
	.align		4
.L_869:
        /*00e8*/ 	.byte	0x04, 0x17
        /*00ea*/ 	.short	(.L_871 - .L_870)
.L_870:
        /*00ec*/ 	.word	0x00000000
        /*00f0*/ 	.short	0x0003
        /*00f2*/ 	.short	0x0090
        /*00f4*/ 	.byte	0x00, 0xf0, 0xe1, 0x00


	//----- nvinfo : EIATTR_KPARAM_INFO
	.align		4
.L_871:
        /*00f8*/ 	.byte	0x04, 0x17
        /*00fa*/ 	.short	(.L_873 - .L_872)
.L_872:
        /*00fc*/ 	.word	0x00000000
        /*0100*/ 	.short	0x0002
        /*0102*/ 	.short	0x0058
        /*0104*/ 	.byte	0x00, 0xf0, 0xe1, 0x00


	//----- nvinfo : EIATTR_KPARAM_INFO
	.align		4
.L_873:
        /*0108*/ 	.byte	0x04, 0x17
        /*010a*/ 	.short	(.L_875 - .L_874)
.L_874:
        /*010c*/ 	.word	0x00000000
        /*0110*/ 	.short	0x0001
        /*0112*/ 	.short	0x0020
        /*0114*/ 	.byte	0x00, 0xf0, 0xe1, 0x00


	//----- nvinfo : EIATTR_KPARAM_INFO
	.align		4
.L_875:
        /*0118*/ 	.byte	0x04, 0x17
        /*011a*/ 	.short	(.L_877 - .L_876)
.L_876:
        /*011c*/ 	.word	0x00000000
        /*0120*/ 	.short	0x0000
        /*0122*/ 	.short	0x0000
        /*0124*/ 	.byte	0x00, 0xf0, 0x81, 0x00


	//----- nvinfo : EIATTR_MAXREG_COUNT
	.align		4
.L_877:
        /*0128*/ 	.byte	0x03, 0x1b
        /*012a*/ 	.short	0x00ff


	//----- nvinfo : EIATTR_EXIT_INSTR_OFFSETS
	.align		4
        /*012c*/ 	.byte	0x04, 0x1c
        /*012e*/ 	.short	(.L_879 - .L_878)


	//   ....[0]....
.L_878:
        /*0130*/ 	.word	0x00000070


	//   ....[1]....
        /*0134*/ 	.word	0x00001d00


	//----- nvinfo : EIATTR_CRS_STACK_SIZE
	.align		4
.L_879:
        /*0138*/ 	.byte	0x04, 0x1e
        /*013a*/ 	.short	(.L_881 - .L_880)
.L_880:
        /*013c*/ 	.word	0x00000000
.L_881:


//--------------------- .nv.info.my_apply_particle_deltas_cuda_kernel_forward --------------------------
	.section	.nv.info.my_apply_particle_deltas_cuda_kernel_forward,"",@"SHT_CUDA_INFO"
	.sectionflags	@""
	.align	4


	//----- nvinfo : EIATTR_CUDA_API_VERSION
	.align		4
        /*0000*/ 	.byte	0x04, 0x37
        /*0002*/ 	.short	(.L_883 - .L_882)
.L_882:
        /*0004*/ 	.word	0x0000007d


	//----- nvinfo : EIATTR_PARAM_CBANK
	.align		4
.L_883:
        /*0008*/ 	.byte	0x04, 0x0a
        /*000a*/ 	.short	(.L_885 - .L_884)
	.align		4
.L_884:
        /*000c*/ 	.word	index@(.nv.constant0.my_apply_particle_deltas_cuda_kernel_forward)
        /*0010*/ 	.short	0x0160
        /*0012*/ 	.short	0x0178


	//----- nvinfo : EIATTR_CBANK_PARAM_SIZE
	.align		4
.L_885:
        /*0014*/ 	.byte	0x03, 0x19
        /*0016*/ 	.short	0x0178


	//----- nvinfo : EIATTR_KPARAM_INFO
	.align		4
        /*0018*/ 	.byte	0x04, 0x17
        /*001a*/ 	.short	(.L_887 - .L_886)
.L_886:
        /*001c*/ 	.word	0x00000000
        /*0020*/ 	.short	0x0008
        /*0022*/ 	.short	0x0140
        /*0024*/ 	.byte	0x00, 0xf0, 0xe1, 0x00


	//----- nvinfo : EIATTR_KPARAM_INFO
	.align		4
.L_887:
        /*0028*/ 	.byte	0x04, 0x17
        /*002a*/ 	.short	(.L_889 - .L_888)
.L_888:
        /*002c*/ 	.word	0x00000000
        /*0030*/ 	.short	0x0007
        /*0032*/ 	.short	0x0108
        /*0034*/ 	.byte	0x00, 0xf0, 0xe1, 0x00


	//----- nvinfo : EIATTR_KPARAM_INFO
	.align		4
.L_889:
        /*0038*/ 	.byte	0x04, 0x17
        /*003a*/ 	.short	(.L_891 - .L_890)
.L_890:
        /*003c*/ 	.word	0x00000000
        /*0040*/ 	.short	0x0006
        /*0042*/ 	.short	0x0104
        /*0044*/ 	.byte	0x00, 0xf0, 0x11, 0x00


	//----- nvinfo : EIATTR_KPARAM_INFO
	.align		4
.L_891:
        /*0048*/ 	.byte	0x04, 0x17
        /*004a*/ 	.short	(.L_893 - .L_892)
.L_892:
        /*004c*/ 	.word	0x00000000
        /*0050*/ 	.short	0x0005
        /*0052*/ 	.short	0x0100
        /*0054*/ 	.byte	0x00, 0xf0, 0x11, 0x00


	//----- nvinfo : EIATTR_KPARAM_INFO
	.align		4
.L_893:
        /*0058*/ 	.byte	0x04, 0x17
        /*005a*/ 	.short	(.L_895 - .L_894)
.L_894:
        /*005c*/ 	.word	0x00000000
        /*0060*/ 	.short	0x0004
        /*0062*/ 	.short	0x00c8
        /*0064*/ 	.byte	0x00, 0xf0, 0xe1, 0x00


	//----- nvinfo : EIATTR_KPARAM_INFO
	.align		4
.L_895:
        /*0068*/ 	.byte	0x04, 0x17
        /*006a*/ 	.short	(.L_897 - .L_896)
.L_896:
        /*006c*/ 	.word	0x00000000
        /*0070*/ 	.short	0x0003
        /*0072*/ 	.short	0x0090
        /*0074*/ 	.byte	0x00, 0xf0, 0xe1, 0x00


	//----- nvinfo : EIATTR_KPARAM_INFO
	.align		4
.L_897:
        /*0078*/ 	.byte	0x04, 0x17
        /*007a*/ 	.short	(.L_899 - .L_898)
.L_898:
        /*007c*/ 	.word	0x00000000
        /*0080*/ 	.short	0x0002
        /*0082*/ 	.short	0x0058
        /*0084*/ 	.byte	0x00, 0xf0, 0xe1, 0x00


	//----- nvinfo : EIATTR_KPARAM_INFO
	.align		4
.L_899:
        /*0088*/ 	.byte	0x04, 0x17
        /*008a*/ 	.short	(.L_901 - .L_900)
.L_900:
        /*008c*/ 	.word	0x00000000
        /*0090*/ 	.short	0x0001
        /*0092*/ 	.short	0x0020
        /*0094*/ 	.byte	0x00, 0xf0, 0xe1, 0x00


	//----- nvinfo : EIATTR_KPARAM_INFO
	.align		4
.L_901:
        /*0098*/ 	.byte	0x04, 0x17
        /*009a*/ 	.short	(.L_903 - .L_902)
.L_902:
        /*009c*/ 	.word	0x00000000
        /*00a0*/ 	.short	0x0000
        /*00a2*/ 	.short	0x0000
        /*00a4*/ 	.byte	0x00, 0xf0, 0x81, 0x00


	//----- nvinfo : EIATTR_MAXREG_COUNT
	.align		4
.L_903:
        /*00a8*/ 	.byte	0x03, 0x1b
        /*00aa*/ 	.short	0x00ff


	//----- nvinfo : EIATTR_EXIT_INSTR_OFFSETS
	.align		4
        /*00ac*/ 	.byte	0x04, 0x1c
        /*00ae*/ 	.short	(.L_905 - .L_904)


	//   ....[0]....
.L_904:
        /*00b0*/ 	.word	0x00000070


	//   ....[1]....
        /*00b4*/ 	.word	0x00000240


	//   ....[2]....
        /*00b8*/ 	.word	0x00000b60


	//----- nvinfo : EIATTR_CRS_STACK_SIZE
	.align		4
.L_905:
        /*00bc*/ 	.byte	0x04, 0x1e
        /*00be*/ 	.short	(.L_907 - .L_906)
.L_906:
        /*00c0*/ 	.word	0x00000000
.L_907:


//--------------------- .nv.info.my_integrate_particles_cuda_kernel_backward --------------------------
	.section	.nv.info.my_integrate_particles_cuda_kernel_backward,"",@"SHT_CUDA_INFO"
	.sectionflags	@""
	.align	4


	//----- nvinfo : EIATTR_CUDA_API_VERSION
	.align		4
        /*0000*/ 	.byte	0x04, 0x37
        /*0002*/ 	.short	(.L_909 - .L_908)
.L_908:
        /*0004*/ 	.word	0x0000007d


	//----- nvinfo : EIATTR_PARAM_CBANK
	.align		4
.L_909:
        /*0008*/ 	.byte	0x04, 0x0a
        /*000a*/ 	.short	(.L_911 - .L_910)
	.align		4
.L_910:
        /*000c*/ 	.word	index@(.nv.constant0.my_integrate_particles_cuda_kernel_backward)
        /*0010*/ 	.short	0x0160
        /*0012*/ 	.short	0x0360


	//----- nvinfo : EIATTR_CBANK_PARAM_SIZE
	.align		4
.L_911:
        /*0014*/ 	.byte	0x03, 0x19
        /*0016*/ 	.short	0x0360


	//----- nvinfo : EIATTR_KPARAM_INFO
	.align		4
        /*0018*/ 	.byte	0x04, 0x17
        /*001a*/ 	.short	(.L_913 - .L_912)
.L_912:
        /*001c*/ 	.word	0x00000000
        /*0020*/ 	.short	0x0014
        /*0022*/ 	.short	0x0328
        /*0024*/ 	.byte	0x00, 0xf0, 0xe1, 0x00


	//----- nvinfo : EIATTR_KPARAM_INFO
	.align		4
.L_913:
        /*0028*/ 	.byte	0x04, 0x17
        /*002a*/ 	.short	(.L_915 - .L_914)
.L_914:
        /*002c*/ 	.word	0x00000000
        /*0030*/ 	.short	0x0013
        /*0032*/ 	.short	0x02f0
        /*0034*/ 	.byte	0x00, 0xf0, 0xe1, 0x00


	//----- nvinfo : EIATTR_KPARAM_INFO
	.align		4
.L_915:
        /*0038*/ 	.byte	0x04, 0x17
        /*003a*/ 	.short	(.L_917 - .L_916)
.L_916:
        /*003c*/ 	.word	0x00000000
        /*0040*/ 	.short	0x0012
        /*0042*/ 	.short	0x02e8
        /*0044*/ 	.byte	0x00, 0xf0, 0x11, 0x00


	//----- nvinfo : EIATTR_KPARAM_INFO
	.align		4
.L_917:
        /*0048*/ 	.byte	0x04, 0x17
        /*004a*/ 	.short	(.L_919 - .L_918)
.L_918:
        /*004c*/ 	.word	0x00000000
        /*0050*/ 	.short	0x0011
        /*0052*/ 	.short	0x02e4
        /*0054*/ 	.byte	0x00, 0xf0, 0x11, 0x00


	//----- nvinfo : EIATTR_KPARAM_INFO
	.align		4
.L_919:
        /*0058*/ 	.byte	0x04, 0x17
        /*005a*/ 	.short	(.L_921 - .L_920)
.L_920:
        /*005c*/ 	.word	0x00000000
        /*0060*/ 	.short	0x0010
        /*0062*/ 	.short	0x02d8
        /*0064*/ 	.byte	0x00, 0xf0, 0x31, 0x00


	//----- nvinfo : EIATTR_KPARAM_INFO
	.align		4
.L_921:
        /*0068*/ 	.byte	0x04, 0x17
        /*006a*/ 	.short	(.L_923 - .L_922)
.L_922:
        /*006c*/ 	.word	0x00000000
        /*0070*/ 	.short	0x000f
        /*0072*/ 	.short	0x02a0
        /*0074*/ 	.byte	0x00, 0xf0, 0xe1, 0x00


	//----- nvinfo : EIATTR_KPARAM_INFO
	.align		4
.L_923:
        /*0078*/ 	.byte	0x04, 0x17
        /*007a*/ 	.short	(.L_925 - .L_924)
.L_924:
        /*007c*/ 	.word	0x00000000
        /*0080*/ 	.short	0x000e
        /*0082*/ 	.short	0x0268
        /*0084*/ 	.byte	0x00, 0xf0, 0xe1, 0x00


	//----- nvinfo : EIATTR_KPARAM_INFO
	.align		4
.L_925:
        /*0088*/ 	.byte	0x04, 0x17
        /*008a*/ 	.short	(.L_927 - .L_926)
.L_926:
        /*008c*/ 	.word	0x00000000
        /*0090*/ 	.short	0x000d
        /*0092*/ 	.short	0x0230
        /*0094*/ 	.byte	0x00, 0xf0, 0xe1, 0x00


	//----- nvinfo : EIATTR_KPARAM_INFO
	.align		4
.L_927:
        /*0098*/ 	.byte	0x04, 0x17
        /*009a*/ 	.short	(.L_929 - .L_928)
.L_928:
        /*009c*/ 	.word	0x00000000
        /*00a0*/ 	.short	0x000c
        /*00a2*/ 	.short	0x01f8
        /*00a4*/ 	.byte	0x00, 0xf0, 0xe1, 0x00


	//----- nvinfo : EIATTR_KPARAM_INFO
	.align		4
.L_929:
        /*00a8*/ 	.byte	0x04, 0x17
        /*00aa*/ 	.short	(.L_931 - .L_930)
.L_930:
        /*00ac*/ 	.word	0x00000000
        /*00b0*/ 	.short	0x000b
        /*00b2*/ 	.short	0x01c0
        /*00b4*/ 	.byte	0x00, 0xf0, 0xe1, 0x00


	//----- nvinfo : EIATTR_KPARAM_INFO
	.align		4
.L_931:
        /*00b8*/ 	.byte	0x04, 0x17
        /*00ba*/ 	.short	(.L_933 - .L_932)
.L_932:
        /*00bc*/ 	.word	0x00000000
        /*00c0*/ 	.short	0x000a
        /*00c2*/ 	.short	0x0188
        /*00c4*/ 	.byte	0x00, 0xf0, 0xe1, 0x00


	//----- nvinfo : EIATTR_KPARAM_INFO
	.align		4
.L_933:
        /*00c8*/ 	.byte	0x04, 0x17
        /*00ca*/ 	.short	(.L_935 - .L_934)
.L_934:
        /*00cc*/ 	.word	0x00000000
        /*00d0*/ 	.short	0x0009
        /*00d2*/ 	.short	0x0150
        /*00d4*/ 	.byte	0x00, 0xf0, 0xe1, 0x00


	//----- nvinfo : EIATTR_KPARAM_INFO
	.align		4
.L_935:
        /*00d8*/ 	.byte	0x04, 0x17
        /*00da*/ 	.short	(.L_937 - .L_936)
.L_936:
        /*00dc*/ 	.word	0x00000000
        /*00e0*/ 	.short	0x0008
        /*00e2*/ 	.short	0x0148
        /*00e4*/ 	.byte	0x00, 0xf0, 0x11, 0x00


	//----- nvinfo : EIATTR_KPARAM_INFO
	.align		4
.L_937:
        /*00e8*/ 	.byte	0x04, 0x17
        /*00ea*/ 	.short	(.L_939 - .L_938)
.L_938:
        /*00ec*/ 	.word	0x00000000
        /*00f0*/ 	.short	0x0007
        /*00f2*/ 	.short	0x0144
        /*00f4*/ 	.byte	0x00, 0xf0, 0x11, 0x00


	//----- nvinfo : EIATTR_KPARAM_INFO
	.align		4
.L_939:
        /*00f8*/ 	.byte	0x04, 0x17
        /*00fa*/ 	.short	(.L_941 - .L_940)
.L_940:
        /*00fc*/ 	.word	0x00000000
        /*0100*/ 	.short	0x0006
        /*0102*/ 	.short	0x0138
        /*0104*/ 	.byte	0x00, 0xf0, 0x31, 0x00


	//----- nvinfo : EIATTR_KPARAM_INFO
	.align		4
.L_941:
        /*0108*/ 	.byte	0x04, 0x17
        /*010a*/ 	.short	(.L_943 - .L_942)
.L_942:
        /*010c*/ 	.word	0x00000000
        /*0110*/ 	.short	0x0005
        /*0112*/ 	.short	0x0100
        /*0114*/ 	.byte	0x00, 0xf0, 0xe1, 0x00


	//----- nvinfo : EIATTR_KPARAM_INFO
	.align		4
.L_943:
        /*0118*/ 	.byte	0x04, 0x17
        /*011a*/ 	.short	(.L_945 - .L_944)
.L_944:
        /*011c*/ 	.word	0x00000000
        /*0120*/ 	.short	0x0004
        /*0122*/ 	.short	0x00c8
        /*0124*/ 	.byte	0x00, 0xf0, 0xe1, 0x00


	//----- nvinfo : EIATTR_KPARAM_INFO
	.align		4
.L_945:
        /*0128*/ 	.byte	0x04, 0x17
        /*012a*/ 	.short	(.L_947 - .L_946)
.L_946:
        /*012c*/ 	.word	0x00000000
        /*0130*/ 	.short	0x0003
        /*0132*/ 	.short	0x0090
        /*0134*/ 	.byte	0x00, 0xf0, 0xe1, 0x00


	//----- nvinfo : EIATTR_KPARAM_INFO
	.align		4
.L_947:
        /*0138*/ 	.byte	0x04, 0x17
        /*013a*/ 	.short	(.L_949 - .L_948)
.L_948:
        /*013c*/ 	.word	0x00000000
        /*0140*/ 	.short	0x0002
        /*0142*/ 	.short	0x0058
        /*0144*/ 	.byte	0x00, 0xf0, 0xe1, 0x00


	//----- nvinfo : EIATTR_KPARAM_INFO
	.align		4
.L_949:
        /*0148*/ 	.byte	0x04, 0x17
        /*014a*/ 	.short	(.L_951 - .L_950)
.L_950:
        /*014c*/ 	.word	0x00000000
        /*0150*/ 	.short	0x0001
        /*0152*/ 	.short	0x0020
        /*0154*/ 	.byte	0x00, 0xf0, 0xe1, 0x00


	//----- nvinfo : EIATTR_KPARAM_INFO
	.align		4
.L_951:
        /*0158*/ 	.byte	0x04, 0x17
        /*015a*/ 	.short	(.L_953 - .L_952)
.L_952:
        /*015c*/ 	.word	0x00000000
        /*0160*/ 	.short	0x0000
        /*0162*/ 	.short	0x0000
        /*0164*/ 	.byte	0x00, 0xf0, 0x81, 0x00


	//----- nvinfo : EIATTR_MAXREG_COUNT
	.align		4
.L_953:
        /*0168*/ 	.byte	0x03, 0x1b
        /*016a*/ 	.short	0x00ff


	//----- nvinfo : EIATTR_EXIT_INSTR_OFFSETS
	.align		4
        /*016c*/ 	.byte	0x04, 0x1c
        /*016e*/ 	.short	(.L_955 - .L_954)


	//   ....[0]....
.L_954:
        /*0170*/ 	.word	0x00000070


	//   ....[1]....
        /*0174*/ 	.word	0x00001870


	//----- nvinfo : EIATTR_CRS_STACK_SIZE
	.align		4
.L_955:
        /*0178*/ 	.byte	0x04, 0x1e
        /*017a*/ 	.short	(.L_957 - .L_956)
.L_956:
        /*017c*/ 	.word	0x00000000
.L_957:


//--------------------- .nv.info.my_integrate_particles_cuda_kernel_forward --------------------------
	.section	.nv.info.my_integrate_particles_cuda_kernel_forward,"",@"SHT_CUDA_INFO"
	.sectionflags	@""
	.align	4


	//----- nvinfo : EIATTR_CUDA_API_VERSION
	.align		4
        /*0000*/ 	.byte	0x04, 0x37
        /*0002*/ 	.short	(.L_959 - .L_958)
.L_958:
        /*0004*/ 	.word	0x0000007d


	//----- nvinfo : EIATTR_PARAM_CBANK
	.align		4
.L_959:
        /*0008*/ 	.byte	0x04, 0x0a
        /*000a*/ 	.short	(.L_961 - .L_960)
	.align		4
.L_960:
        /*000c*/ 	.word	index@(.nv.constant0.my_integrate_particles_cuda_kernel_forward)
        /*0010*/ 	.short	0x0160
        /*0012*/ 	.short	0x01c0


	//----- nvinfo : EIATTR_CBANK_PARAM_SIZE
	.align		4
.L_961:
        /*0014*/ 	.byte	0x03, 0x19
        /*0016*/ 	.short	0x01c0


	//----- nvinfo : EIATTR_KPARAM_INFO
	.align		4
        /*0018*/ 	.byte	0x04, 0x17
        /*001a*/ 	.short	(.L_963 - .L_962)
.L_962:
        /*001c*/ 	.word	0x00000000
        /*0020*/ 	.short	0x000a
        /*0022*/ 	.short	0x0188
        /*0024*/ 	.byte	0x00, 0xf0, 0xe1, 0x00


	//----- nvinfo : EIATTR_KPARAM_INFO
	.align		4
.L_963:
        /*0028*/ 	.byte	0x04, 0x17
        /*002a*/ 	.short	(.L_965 - .L_964)
.L_964:
        /*002c*/ 	.word	0x00000000
        /*0030*/ 	.short	0x0009
        /*0032*/ 	.short	0x0150
        /*0034*/ 	.byte	0x00, 0xf0, 0xe1, 0x00


	//----- nvinfo : EIATTR_KPARAM_INFO
	.align		4
.L_965:
        /*0038*/ 	.byte	0x04, 0x17
        /*003a*/ 	.short	(.L_967 - .L_966)
.L_966:
        /*003c*/ 	.word	0x00000000
        /*0040*/ 	.short	0x0008
        /*0042*/ 	.short	0x0148
        /*0044*/ 	.byte	0x00, 0xf0, 0x11, 0x00


	//----- nvinfo : EIATTR_KPARAM_INFO
	.align		4
.L_967:
        /*0048*/ 	.byte	0x04, 0x17
        /*004a*/ 	.short	(.L_969 - .L_968)
.L_968:
        /*004c*/ 	.word	0x00000000
        /*0050*/ 	.short	0x0007
        /*0052*/ 	.short	0x0144
        /*0054*/ 	.byte	0x00, 0xf0, 0x11, 0x00


	//----- nvinfo : EIATTR_KPARAM_INFO
	.align		4
.L_969:
        /*0058*/ 	.byte	0x04, 0x17
        /*005a*/ 	.short	(.L_971 - .L_970)
.L_970:
        /*005c*/ 	.word	0x00000000
        /*0060*/ 	.short	0x0006
        /*0062*/ 	.short	0x0138
        /*0064*/ 	.byte	0x00, 0xf0, 0x31, 0x00


	//----- nvinfo : EIATTR_KPARAM_INFO
	.align		4
.L_971:
        /*0068*/ 	.byte	0x04, 0x17
        /*006a*/ 	.short	(.L_973 - .L_972)
.L_972:
        /*006c*/ 	.word	0x00000000
        /*0070*/ 	.short	0x0005
        /*0072*/ 	.short	0x0100
        /*0074*/ 	.byte	0x00, 0xf0, 0xe1, 0x00


	//----- nvinfo : EIATTR_KPARAM_INFO
	.align		4
.L_973:
        /*0078*/ 	.byte	0x04, 0x17
        /*007a*/ 	.short	(.L_975 - .L_974)
.L_974:
        /*007c*/ 	.word	0x00000000
        /*0080*/ 	.short	0x0004
        /*0082*/ 	.short	0x00c8
        /*0084*/ 	.byte	0x00, 0xf0, 0xe1, 0x00


	//----- nvinfo : EIATTR_KPARAM_INFO
	.align		4
.L_975:
        /*0088*/ 	.byte	0x04, 0x17
        /*008a*/ 	.short	(.L_977 - .L_976)
.L_976:
        /*008c*/ 	.word	0x00000000
        /*0090*/ 	.short	0x0003
        /*0092*/ 	.short	0x0090
        /*0094*/ 	.byte	0x00, 0xf0, 0xe1, 0x00


	//----- nvinfo : EIATTR_KPARAM_INFO
	.align		4
.L_977:
        /*0098*/ 	.byte	0x04, 0x17
        /*009a*/ 	.short	(.L_979 - .L_978)
.L_978:
        /*009c*/ 	.word	0x00000000
        /*00a0*/ 	.short	0x0002
        /*00a2*/ 	.short	0x0058
        /*00a4*/ 	.byte	0x00, 0xf0, 0xe1, 0x00


	//----- nvinfo : EIATTR_KPARAM_INFO
	.align		4
.L_979:
        /*00a8*/ 	.byte	0x04, 0x17
        /*00aa*/ 	.short	(.L_981 - .L_980)
.L_980:
        /*00ac*/ 	.word	0x00000000
        /*00b0*/ 	.short	0x0001
        /*00b2*/ 	.short	0x0020
        /*00b4*/ 	.byte	0x00, 0xf0, 0xe1, 0x00


	//----- nvinfo : EIATTR_KPARAM_INFO
	.align		4
.L_981:
        /*00b8*/ 	.byte	0x04, 0x17
        /*00ba*/ 	.short	(.L_983 - .L_982)
.L_982:
        /*00bc*/ 	.word	0x00000000
        /*00c0*/ 	.short	0x0000
        /*00c2*/ 	.short	0x0000
        /*00c4*/ 	.byte	0x00, 0xf0, 0x81, 0x00


	//----- nvinfo : EIATTR_MAXREG_COUNT
	.align		4
.L_983:
        /*00c8*/ 	.byte	0x03, 0x1b
        /*00ca*/ 	.short	0x00ff


	//----- nvinfo : EIATTR_EXIT_INSTR_OFFSETS
	.align		4
        /*00cc*/ 	.byte	0x04, 0x1c
        /*00ce*/ 	.short	(.L_985 - .L_984)


	//   ....[0]....
.L_984:
        /*00d0*/ 	.word	0x00000070


	//   ....[1]....
        /*00d4*/ 	.word	0x00000260


	//   ....[2]....
        /*00d8*/ 	.word	0x000008d0


	//----- nvinfo : EIATTR_CRS_STACK_SIZE
	.align		4
.L_985:
        /*00dc*/ 	.byte	0x04, 0x1e
        /*00de*/ 	.short	(.L_987 - .L_986)
.L_986:
        /*00e0*/ 	.word	0x00000000
.L_987:


//--------------------- .nv.info.swellParticlesStage2_cuda_kernel_backward --------------------------
	.section	.nv.info.swellParticlesStage2_cuda_kernel_backward,"",@"SHT_CUDA_INFO"
	.sectionflags	@""
	.align	4


	//----- nvinfo : EIATTR_CUDA_API_VERSION
	.align		4
        /*0000*/ 	.byte	0x04, 0x37
        /*0002*/ 	.short	(.L_989 - .L_988)
.L_988:
        /*0004*/ 	.word	0x0000007d


	//----- nvinfo : EIATTR_PARAM_CBANK
	.align		4
.L_989:
        /*0008*/ 	.byte	0x04, 0x0a
        /*000a*/ 	.short	(.L_991 - .L_990)
	.align		4
.L_990:
        /*000c*/ 	.word	index@(.nv.constant0.swellParticlesStage2_cuda_kernel_backward)
        /*0010*/ 	.short	0x0160
        /*0012*/ 	.short	0x018c


	//----- nvinfo : EIATTR_CBANK_PARAM_SIZE
	.align		4
.L_991:
        /*0014*/ 	.byte	0x03, 0x19
        /*0016*/ 	.short	0x018c


	//----- nvinfo : EIATTR_KPARAM_INFO
	.align		4
        /*0018*/ 	.byte	0x04, 0x17
        /*001a*/ 	.short	(.L_993 - .L_992)
.L_992:
        /*001c*/ 	.word	0x00000000
        /*0020*/ 	.short	0x000c
        /*0022*/ 	.short	0x0188
        /*0024*/ 	.byte	0x00, 0xf0, 0x11, 0x00


	//----- nvinfo : EIATTR_KPARAM_INFO
	.align		4
.L_993:
        /*0028*/ 	.byte	0x04, 0x17
        /*002a*/ 	.short	(.L_995 - .L_994)
.L_994:
        /*002c*/ 	.word	0x00000000
        /*0030*/ 	.short	0x000b
        /*0032*/ 	.short	0x0184
        /*0034*/ 	.byte	0x00, 0xf0, 0x11, 0x00


	//----- nvinfo : EIATTR_KPARAM_INFO
	.align		4
.L_995:
        /*0038*/ 	.byte	0x04, 0x17
        /*003a*/ 	.short	(.L_997 - .L_996)
.L_996:
        /*003c*/ 	.word	0x00000000
        /*0040*/ 	.short	0x000a
        /*0042*/ 	.short	0x0180
        /*0044*/ 	.byte	0x00, 0xf0, 0x11, 0x00


	//----- nvinfo : EIATTR_KPARAM_INFO
	.align		4
.L_997:
        /*0048*/ 	.byte	0x04, 0x17
        /*004a*/ 	.short	(.L_999 - .L_998)
.L_998:
        /*004c*/ 	.word	0x00000000
        /*0050*/ 	.short	0x0009
        /*0052*/ 	.short	0x0148
        /*0054*/ 	.byte	0x00, 0xf0, 0xe1, 0x00


	//----- nvinfo : EIATTR_KPARAM_INFO
	.align		4
.L_999:
        /*0058*/ 	.byte	0x04, 0x17
        /*005a*/ 	.short	(.L_1001 - .L_1000)
.L_1000:
        /*005c*/ 	.word	0x00000000
        /*0060*/ 	.short	0x0008
        /*0062*/ 	.short	0x0110
        /*0064*/ 	.byte	0x00, 0xf0, 0xe1, 0x00


	//----- nvinfo : EIATTR_KPARAM_INFO
	.align		4
.L_1001:
        /*0068*/ 	.byte	0x04, 0x17
        /*006a*/ 	.short	(.L_1003 - .L_1002)
.L_1002:
        /*006c*/ 	.word	0x00000000
        /*0070*/ 	.short	0x0007
        /*0072*/ 	.short	0x00d8
        /*0074*/ 	.byte	0x00, 0xf0, 0xe1, 0x00


	//----- nvinfo : EIATTR_KPARAM_INFO
	.align		4
.L_1003:
        /*0078*/ 	.byte	0x04, 0x17
        /*007a*/ 	.short	(.L_1005 - .L_1004)
.L_1004:
        /*007c*/ 	.word	0x00000000
        /*0080*/ 	.short	0x0006
        /*0082*/ 	.short	0x00d0
        /*0084*/ 	.byte	0x00, 0xf0, 0x11, 0x00


	//----- nvinfo : EIATTR_KPARAM_INFO
	.align		4
.L_1005:
        /*0088*/ 	.byte	0x04, 0x17
        /*008a*/ 	.short	(.L_1007 - .L_1006)
.L_1006:
        /*008c*/ 	.word	0x00000000
        /*0090*/ 	.short	0x0005
        /*0092*/ 	.short	0x00cc
        /*0094*/ 	.byte	0x00, 0xf0, 0x11, 0x00


	//----- nvinfo : EIATTR_KPARAM_INFO
	.align		4
.L_1007:
        /*0098*/ 	.byte	0x04, 0x17
        /*009a*/ 	.short	(.L_1009 - .L_1008)
.L_1008:
        /*009c*/ 	.word	0x00000000
        /*00a0*/ 	.short	0x0004
        /*00a2*/ 	.short	0x00c8
        /*00a4*/ 	.byte	0x00, 0xf0, 0x11, 0x00


	//----- nvinfo : EIATTR_KPARAM_INFO
	.align		4
.L_1009:
        /*00a8*/ 	.byte	0x04, 0x17
        /*00aa*/ 	.short	(.L_1011 - .L_1010)
.L_1010:
        /*00ac*/ 	.word	0x00000000
        /*00b0*/ 	.short	0x0003
        /*00b2*/ 	.short	0x0090
        /*00b4*/ 	.byte	0x00, 0xf0, 0xe1, 0x00


	//----- nvinfo : EIATTR_KPARAM_INFO
	.align		4
.L_1011:
        /*00b8*/ 	.byte	0x04, 0x17
        /*00ba*/ 	.short	(.L_1013 - .L_1012)
.L_1012:
        /*00bc*/ 	.word	0x00000000
        /*00c0*/ 	.short	0x0002
        /*00c2*/ 	.short	0x0058
        /*00c4*/ 	.byte	0x00, 0xf0, 0xe1, 0x00


	//----- nvinfo : EIATTR_KPARAM_INFO
	.align		4
.L_1013:
        /*00c8*/ 	.byte	0x04, 0x17
        /*00ca*/ 	.short	(.L_1015 - .L_1014)
.L_1014:
        /*00cc*/ 	.word	0x00000000
        /*00d0*/ 	.short	0x0001
        /*00d2*/ 	.short	0x0020
        /*00d4*/ 	.byte	0x00, 0xf0, 0xe1, 0x00


	//----- nvinfo : EIATTR_KPARAM_INFO
	.align		4
.L_1015:
        /*00d8*/ 	.byte	0x04, 0x17
        /*00da*/ 	.short	(.L_1017 - .L_1016)
.L_1016:
        /*00dc*/ 	.word	0x00000000
        /*00e0*/ 	.short	0x0000
        /*00e2*/ 	.short	0x0000
        /*00e4*/ 	.byte	0x00, 0xf0, 0x81, 0x00


	//----- nvinfo : EIATTR_MAXREG_COUNT
	.align		4
.L_1017:
        /*00e8*/ 	.byte	0x03, 0x1b
        /*00ea*/ 	.short	0x00ff


	//----- nvinfo : EIATTR_EXIT_INSTR_OFFSETS
	.align		4
        /*00ec*/ 	.byte	0x04, 0x1c
        /*00ee*/ 	.short	(.L_1019 - .L_1018)


	//   ....[0]....
.L_1018:
        /*00f0*/ 	.word	0x00000070


	//   ....[1]....
        /*00f4*/ 	.word	0x000003e0


	//   ....[2]....
        /*00f8*/ 	.word	0x000006b0


	//----- nvinfo : EIATTR_CRS_STACK_SIZE
	.align		4
.L_1019:
        /*00fc*/ 	.byte	0x04, 0x1e
        /*00fe*/ 	.short	(.L_1021 - .L_1020)
.L_1020:
        /*0100*/ 	.word	0x00000000
.L_1021:


//--------------------- .nv.info.swellParticlesStage2_cuda_kernel_forward --------------------------
	.section	.nv.info.swellParticlesStage2_cuda_kernel_forward,"",@"SHT_CUDA_INFO"
	.sectionflags	@""
	.align	4


	//----- nvinfo : EIATTR_CUDA_API_VERSION
	.align		4
        /*0000*/ 	.byte	0x04, 0x37
        /*0002*/ 	.short	(.L_1023 - .L_1022)
.L_1022:
        /*0004*/ 	.word	0x0000007d


	//----- nvinfo : EIATTR_PARAM_CBANK
	.align		4
.L_1023:
        /*0008*/ 	.byte	0x04, 0x0a
        /*000a*/ 	.short	(.L_1025 - .L_1024)
	.align		4
.L_1024:
        /*000c*/ 	.word	index@(.nv.constant0.swellParticlesStage2_cuda_kernel_forward)
        /*0010*/ 	.short	0x0160
        /*0012*/ 	.short	0x00d4


	//----- nvinfo : EIATTR_CBANK_PARAM_SIZE
	.align		4
.L_1025:
        /*0014*/ 	.byte	0x03, 0x19
        /*0016*/ 	.short	0x00d4


	//----- nvinfo : EIATTR_KPARAM_INFO
	.align		4
        /*0018*/ 	.byte	0x04, 0x17
        /*001a*/ 	.short	(.L_1027 - .L_1026)
.L_1026:
        /*001c*/ 	.word	0x00000000
        /*0020*/ 	.short	0x0006
        /*0022*/ 	.short	0x00d0
        /*0024*/ 	.byte	0x00, 0xf0, 0x11, 0x00


	//----- nvinfo : EIATTR_KPARAM_INFO
	.align		4
.L_1027:
        /*0028*/ 	.byte	0x04, 0x17
        /*002a*/ 	.short	(.L_1029 - .L_1028)
.L_1028:
        /*002c*/ 	.word	0x00000000
        /*0030*/ 	.short	0x0005
        /*0032*/ 	.short	0x00cc
        /*0034*/ 	.byte	0x00, 0xf0, 0x11, 0x00


	//----- nvinfo : EIATTR_KPARAM_INFO
	.align		4
.L_1029:
        /*0038*/ 	.byte	0x04, 0x17
        /*003a*/ 	.short	(.L_1031 - .L_1030)
.L_1030:
        /*003c*/ 	.word	0x00000000
        /*0040*/ 	.short	0x0004
        /*0042*/ 	.short	0x00c8
        /*0044*/ 	.byte	0x00, 0xf0, 0x11, 0x00


	//----- nvinfo : EIATTR_KPARAM_INFO
	.align		4
.L_1031:
        /*0048*/ 	.byte	0x04, 0x17
        /*004a*/ 	.short	(.L_1033 - .L_1032)
.L_1032:
        /*004c*/ 	.word	0x00000000
        /*0050*/ 	.short	0x0003
        /*0052*/ 	.short	0x0090
        /*0054*/ 	.byte	0x00, 0xf0, 0xe1, 0x00


	//----- nvinfo : EIATTR_KPARAM_INFO
	.align		4
.L_1033:
        /*0058*/ 	.byte	0x04, 0x17
        /*005a*/ 	.short	(.L_1035 - .L_1034)
.L_1034:
        /*005c*/ 	.word	0x00000000
        /*0060*/ 	.short	0x0002
        /*0062*/ 	.short	0x0058
        /*0064*/ 	.byte	0x00, 0xf0, 0xe1, 0x00


	//----- nvinfo : EIATTR_KPARAM_INFO
	.align		4
.L_1035:
        /*0068*/ 	.byte	0x04, 0x17
        /*006a*/ 	.short	(.L_1037 - .L_1036)
.L_1036:
        /*006c*/ 	.word	0x00000000
        /*0070*/ 	.short	0x0001
        /*0072*/ 	.short	0x0020
        /*0074*/ 	.byte	0x00, 0xf0, 0xe1, 0x00


	//----- nvinfo : EIATTR_KPARAM_INFO
	.align		4
.L_1037:
        /*0078*/ 	.byte	0x04, 0x17
        /*007a*/ 	.short	(.L_1039 - .L_1038)
.L_1038:
        /*007c*/ 	.word	0x00000000
        /*0080*/ 	.short	0x0000
        /*0082*/ 	.short	0x0000
        /*0084*/ 	.byte	0x00, 0xf0, 0x81, 0x00


	//----- nvinfo : EIATTR_MAXREG_COUNT
	.align		4
.L_1039:
        /*0088*/ 	.byte	0x03, 0x1b
        /*008a*/ 	.short	0x00ff


	//----- nvinfo : EIATTR_EXIT_INSTR_OFFSETS
	.align		4
        /*008c*/ 	.byte	0x04, 0x1c
        /*008e*/ 	.short	(.L_1041 - .L_1040)


	//   ....[0]....
.L_1040:
        /*0090*/ 	.word	0x00000070


	//   ....[1]....
        /*0094*/ 	.word	0x00000410


	//   ....[2]....
        /*0098*/ 	.word	0x00000470


	//----- nvinfo : EIATTR_CRS_STACK_SIZE
	.align		4
.L_1041:
        /*009c*/ 	.byte	0x04, 0x1e
        /*009e*/ 	.short	(.L_1043 - .L_1042)
.L_1042:
        /*00a0*/ 	.word	0x00000000
.L_1043:


//--------------------- .nv.info.swellParticles_cuda_kernel_backward --------------------------
	.section	.nv.info.swellParticles_cuda_kernel_backward,"",@"SHT_CUDA_INFO"
	.sectionflags	@""
	.align	4


	//----- nvinfo : EIATTR_CUDA_API_VERSION
	.align		4
        /*0000*/ 	.byte	0x04, 0x37
        /*0002*/ 	.short	(.L_1045 - .L_1044)
.L_1044:
        /*0004*/ 	.word	0x0000007d


	//----- nvinfo : EIATTR_PARAM_CBANK
	.align		4
.L_1045:
        /*0008*/ 	.byte	0x04, 0x0a
        /*000a*/ 	.short	(.L_1047 - .L_1046)
	.align		4
.L_1046:
        /*000c*/ 	.word	index@(.nv.constant0.swellParticles_cuda_kernel_backward)
        /*0010*/ 	.short	0x0160
        /*0012*/ 	.short	0x0210


	//----- nvinfo : EIATTR_CBANK_PARAM_SIZE
	.align		4
.L_1047:
        /*0014*/ 	.byte	0x03, 0x19
        /*0016*/ 	.short	0x0210


	//----- nvinfo : EIATTR_KPARAM_INFO
	.align		4
        /*0018*/ 	.byte	0x04, 0x17
        /*001a*/ 	.short	(.L_1049 - .L_1048)
.L_1048:
        /*001c*/ 	.word	0x00000000
        /*0020*/ 	.short	0x0014
        /*0022*/ 	.short	0x020c
        /*0024*/ 	.byte	0x00, 0xf0, 0x11, 0x00


	//----- nvinfo : EIATTR_KPARAM_INFO
	.align		4
.L_1049:
        /*0028*/ 	.byte	0x04, 0x17
        /*002a*/ 	.short	(.L_1051 - .L_1050)
.L_1050:
        /*002c*/ 	.word	0x00000000
        /*0030*/ 	.short	0x0013
        /*0032*/ 	.short	0x0208
        /*0034*/ 	.byte	0x00, 0xf0, 0x11, 0x00


	//----- nvinfo : EIATTR_KPARAM_INFO
	.align		4
.L_1051:
        /*0038*/ 	.byte	0x04, 0x17
        /*003a*/ 	.short	(.L_1053 - .L_1052)
.L_1052:
        /*003c*/ 	.word	0x00000000
        /*0040*/ 	.short	0x0012
        /*0042*/ 	.short	0x0204
        /*0044*/ 	.byte	0x00, 0xf0, 0x11, 0x00


	//----- nvinfo : EIATTR_KPARAM_INFO
	.align		4
.L_1053:
        /*0048*/ 	.byte	0x04, 0x17
        /*004a*/ 	.short	(.L_1055 - .L_1054)
.L_1054:
        /*004c*/ 	.word	0x00000000
        /*0050*/ 	.short	0x0011
        /*0052*/ 	.short	0x0200
        /*0054*/ 	.byte	0x00, 0xf0, 0x11, 0x00


	//----- nvinfo : EIATTR_KPARAM_INFO
	.align		4
.L_1055:
        /*0058*/ 	.byte	0x04, 0x17
        /*005a*/ 	.short	(.L_1057 - .L_1056)
.L_1056:
        /*005c*/ 	.word	0x00000000
        /*0060*/ 	.short	0x0010
        /*0062*/ 	.short	0x01fc
        /*0064*/ 	.byte	0x00, 0xf0, 0x11, 0x00


	//----- nvinfo : EIATTR_KPARAM_INFO
	.align		4
.L_1057:
        /*0068*/ 	.byte	0x04, 0x17
        /*006a*/ 	.short	(.L_1059 - .L_1058)
.L_1058:
        /*006c*/ 	.word	0x00000000
        /*0070*/ 	.short	0x000f
        /*0072*/ 	.short	0x01f8
        /*0074*/ 	.byte	0x00, 0xf0, 0x11, 0x00


	//----- nvinfo : EIATTR_KPARAM_INFO
	.align		4
.L_1059:
        /*0078*/ 	.byte	0x04, 0x17
        /*007a*/ 	.short	(.L_1061 - .L_1060)
.L_1060:
        /*007c*/ 	.word	0x00000000
        /*0080*/ 	.short	0x000e
        /*0082*/ 	.short	0x01c0
        /*0084*/ 	.byte	0x00, 0xf0, 0xe1, 0x00


	//----- nvinfo : EIATTR_KPARAM_INFO
	.align		4
.L_1061:
        /*0088*/ 	.byte	0x04, 0x17
        /*008a*/ 	.short	(.L_1063 - .L_1062)
.L_1062:
        /*008c*/ 	.word	0x00000000
        /*0090*/ 	.short	0x000d
        /*0092*/ 	.short	0x0188
        /*0094*/ 	.byte	0x00, 0xf0, 0xe1, 0x00


	//----- nvinfo : EIATTR_KPARAM_INFO
	.align		4
.L_1063:
        /*0098*/ 	.byte	0x04, 0x17
        /*009a*/ 	.short	(.L_1065 - .L_1064)
.L_1064:
        /*009c*/ 	.word	0x00000000
        /*00a0*/ 	.short	0x000c
        /*00a2*/ 	.short	0x0150
        /*00a4*/ 	.byte	0x00, 0xf0, 0xe1, 0x00


	//----- nvinfo : EIATTR_KPARAM_INFO
	.align		4
.L_1065:
        /*00a8*/ 	.byte	0x04, 0x17
        /*00aa*/ 	.short	(.L_1067 - .L_1066)
.L_1066:
        /*00ac*/ 	.word	0x00000000
        /*00b0*/ 	.short	0x000b
        /*00b2*/ 	.short	0x0118
        /*00b4*/ 	.byte	0x00, 0xf0, 0xe1, 0x00


	//----- nvinfo : EIATTR_KPARAM_INFO
	.align		4
.L_1067:
        /*00b8*/ 	.byte	0x04, 0x17
        /*00ba*/ 	.short	(.L_1069 - .L_1068)
.L_1068:
        /*00bc*/ 	.word	0x00000000
        /*00c0*/ 	.short	0x000a
        /*00c2*/ 	.short	0x0114
        /*00c4*/ 	.byte	0x00, 0xf0, 0x11, 0x00


	//----- nvinfo : EIATTR_KPARAM_INFO
	.align		4
.L_1069:
        /*00c8*/ 	.byte	0x04, 0x17
        /*00ca*/ 	.short	(.L_1071 - .L_1070)
.L_1070:
        /*00cc*/ 	.word	0x00000000
        /*00d0*/ 	.short	0x0009
        /*00d2*/ 	.short	0x0110
        /*00d4*/ 	.byte	0x00, 0xf0, 0x11, 0x00


	//----- nvinfo : EIATTR_KPARAM_INFO
	.align		4
.L_1071:
        /*00d8*/ 	.byte	0x04, 0x17
        /*00da*/ 	.short	(.L_1073 - .L_1072)
.L_1072:
        /*00dc*/ 	.word	0x00000000
        /*00e0*/ 	.short	0x0008
        /*00e2*/ 	.short	0x010c
        /*00e4*/ 	.byte	0x00, 0xf0, 0x11, 0x00


	//----- nvinfo : EIATTR_KPARAM_INFO
	.align		4
.L_1073:
        /*00e8*/ 	.byte	0x04, 0x17
        /*00ea*/ 	.short	(.L_1075 - .L_1074)
.L_1074:
        /*00ec*/ 	.word	0x00000000
        /*00f0*/ 	.short	0x0007
        /*00f2*/ 	.short	0x0108
        /*00f4*/ 	.byte	0x00, 0xf0, 0x11, 0x00


	//----- nvinfo : EIATTR_KPARAM_INFO
	.align		4
.L_1075:
        /*00f8*/ 	.byte	0x04, 0x17
        /*00fa*/ 	.short	(.L_1077 - .L_1076)
.L_1076:
        /*00fc*/ 	.word	0x00000000
        /*0100*/ 	.short	0x0006
        /*0102*/ 	.short	0x0104
        /*0104*/ 	.byte	0x00, 0xf0, 0x11, 0x00


	//----- nvinfo : EIATTR_KPARAM_INFO
	.align		4
.L_1077:
        /*0108*/ 	.byte	0x04, 0x17
        /*010a*/ 	.short	(.L_1079 - .L_1078)
.L_1078:
        /*010c*/ 	.word	0x00000000
        /*0110*/ 	.short	0x0005
        /*0112*/ 	.short	0x0100
        /*0114*/ 	.byte	0x00, 0xf0, 0x11, 0x00


	//----- nvinfo : EIATTR_KPARAM_INFO
	.align		4
.L_1079:
        /*0118*/ 	.byte	0x04, 0x17
        /*011a*/ 	.short	(.L_1081 - .L_1080)
.L_1080:
        /*011c*/ 	.word	0x00000000
        /*0120*/ 	.short	0x0004
        /*0122*/ 	.short	0x00c8
        /*0124*/ 	.byte	0x00, 0xf0, 0xe1, 0x00


	//----- nvinfo : EIATTR_KPARAM_INFO
	.align		4
.L_1081:
        /*0128*/ 	.byte	0x04, 0x17
        /*012a*/ 	.short	(.L_1083 - .L_1082)
.L_1082:
        /*012c*/ 	.word	0x00000000
        /*0130*/ 	.short	0x0003
        /*0132*/ 	.short	0x0090
        /*0134*/ 	.byte	0x00, 0xf0, 0xe1, 0x00


	//----- nvinfo : EIATTR_KPARAM_INFO
	.align		4
.L_1083:
        /*0138*/ 	.byte	0x04, 0x17
        /*013a*/ 	.short	(.L_1085 - .L_1084)
.L_1084:
        /*013c*/ 	.word	0x00000000
        /*0140*/ 	.short	0x0002
        /*0142*/ 	.short	0x0058
        /*0144*/ 	.byte	0x00, 0xf0, 0xe1, 0x00


	//----- nvinfo : EIATTR_KPARAM_INFO
	.align		4
.L_1085:
        /*0148*/ 	.byte	0x04, 0x17
        /*014a*/ 	.short	(.L_1087 - .L_1086)
.L_1086:
        /*014c*/ 	.word	0x00000000
        /*0150*/ 	.short	0x0001
        /*0152*/ 	.short	0x0020
        /*0154*/ 	.byte	0x00, 0xf0, 0xe1, 0x00


	//----- nvinfo : EIATTR_KPARAM_INFO
	.align		4
.L_1087:
        /*0158*/ 	.byte	0x04, 0x17
        /*015a*/ 	.short	(.L_1089 - .L_1088)
.L_1088:
        /*015c*/ 	.word	0x00000000
        /*0160*/ 	.short	0x0000
        /*0162*/ 	.short	0x0000
        /*0164*/ 	.byte	0x00, 0xf0, 0x81, 0x00


	//----- nvinfo : EIATTR_MAXREG_COUNT
	.align		4
.L_1089:
        /*0168*/ 	.byte	0x03, 0x1b
        /*016a*/ 	.short	0x00ff


	//----- nvinfo : EIATTR_EXIT_INSTR_OFFSETS
	.align		4
        /*016c*/ 	.byte	0x04, 0x1c
        /*016e*/ 	.short	(.L_1091 - .L_1090)


	//   ....[0]....
.L_1090:
        /*0170*/ 	.word	0x00000070


	//   ....[1]....
        /*0174*/ 	.word	0x00004ae0


	//----- nvinfo : EIATTR_CRS_STACK_SIZE
	.align		4
.L_1091:
        /*0178*/ 	.byte	0x04, 0x1e
        /*017a*/ 	.short	(.L_1093 - .L_1092)
.L_1092:
        /*017c*/ 	.word	0x00000000
.L_1093:


//--------------------- .nv.info.swellParticles_cuda_kernel_forward --------------------------
	.section	.nv.info.swellParticles_cuda_kernel_forward,"",@"SHT_CUDA_INFO"
	.sectionflags	@""
	.align	4


	//----- nvinfo : EIATTR_CUDA_API_VERSION
	.align		4
        /*0000*/ 	.byte	0x04, 0x37
        /*0002*/ 	.short	(.L_1095 - .L_1094)
.L_1094:
        /*0004*/ 	.word	0x0000007d


	//----- nvinfo : EIATTR_PARAM_CBANK
	.align		4
.L_1095:
        /*0008*/ 	.byte	0x04, 0x0a
        /*000a*/ 	.short	(.L_1097 - .L_1096)
	.align		4
.L_1096:
        /*000c*/ 	.word	index@(.nv.constant0.swellParticles_cuda_kernel_forward)
        /*0010*/ 	.short	0x0160
        /*0012*/ 	.short	0x0118


	//----- nvinfo : EIATTR_CBANK_PARAM_SIZE
	.align		4
.L_1097:
        /*0014*/ 	.byte	0x03, 0x19
        /*0016*/ 	.short	0x0118


	//----- nvinfo : EIATTR_KPARAM_INFO
	.align		4
        /*0018*/ 	.byte	0x04, 0x17
        /*001a*/ 	.short	(.L_1099 - .L_1098)
.L_1098:
        /*001c*/ 	.word	0x00000000
        /*0020*/ 	.short	0x000a
        /*0022*/ 	.short	0x0114
        /*0024*/ 	.byte	0x00, 0xf0, 0x11, 0x00


	//----- nvinfo : EIATTR_KPARAM_INFO
	.align		4
.L_1099:
        /*0028*/ 	.byte	0x04, 0x17
        /*002a*/ 	.short	(.L_1101 - .L_1100)
.L_1100:
        /*002c*/ 	.word	0x00000000
        /*0030*/ 	.short	0x0009
        /*0032*/ 	.short	0x0110
        /*0034*/ 	.byte	0x00, 0xf0, 0x11, 0x00


	//----- nvinfo : EIATTR_KPARAM_INFO
	.align		4
.L_1101:
        /*0038*/ 	.byte	0x04, 0x17
        /*003a*/ 	.short	(.L_1103 - .L_1102)
.L_1102:
        /*003c*/ 	.word	0x00000000
        /*0040*/ 	.short	0x0008
        /*0042*/ 	.short	0x010c
        /*0044*/ 	.byte	0x00, 0xf0, 0x11, 0x00


	//----- nvinfo : EIATTR_KPARAM_INFO
	.align		4
.L_1103:
        /*0048*/ 	.byte	0x04, 0x17
        /*004a*/ 	.short	(.L_1105 - .L_1104)
.L_1104:
        /*004c*/ 	.word	0x00000000
        /*0050*/ 	.short	0x0007
        /*0052*/ 	.short	0x0108
        /*0054*/ 	.byte	0x00, 0xf0, 0x11, 0x00


	//----- nvinfo : EIATTR_KPARAM_INFO
	.align		4
.L_1105:
        /*0058*/ 	.byte	0x04, 0x17
        /*005a*/ 	.short	(.L_1107 - .L_1106)
.L_1106:
        /*005c*/ 	.word	0x00000000
        /*0060*/ 	.short	0x0006
        /*0062*/ 	.short	0x0104
        /*0064*/ 	.byte	0x00, 0xf0, 0x11, 0x00


	//----- nvinfo : EIATTR_KPARAM_INFO
	.align		4
.L_1107:
        /*0068*/ 	.byte	0x04, 0x17
        /*006a*/ 	.short	(.L_1109 - .L_1108)
.L_1108:
        /*006c*/ 	.word	0x00000000
        /*0070*/ 	.short	0x0005
        /*0072*/ 	.short	0x0100
        /*0074*/ 	.byte	0x00, 0xf0, 0x11, 0x00


	//----- nvinfo : EIATTR_KPARAM_INFO
	.align		4
.L_1109:
        /*0078*/ 	.byte	0x04, 0x17
        /*007a*/ 	.short	(.L_1111 - .L_1110)
.L_1110:
        /*007c*/ 	.word	0x00000000
        /*0080*/ 	.short	0x0004
        /*0082*/ 	.short	0x00c8
        /*0084*/ 	.byte	0x00, 0xf0, 0xe1, 0x00


	//----- nvinfo : EIATTR_KPARAM_INFO
	.align		4
.L_1111:
        /*0088*/ 	.byte	0x04, 0x17
        /*008a*/ 	.short	(.L_1113 - .L_1112)
.L_1112:
        /*008c*/ 	.word	0x00000000
        /*0090*/ 	.short	0x0003
        /*0092*/ 	.short	0x0090
        /*0094*/ 	.byte	0x00, 0xf0, 0xe1, 0x00


	//----- nvinfo : EIATTR_KPARAM_INFO
	.align		4
.L_1113:
        /*0098*/ 	.byte	0x04, 0x17
        /*009a*/ 	.short	(.L_1115 - .L_1114)
.L_1114:
        /*009c*/ 	.word	0x00000000
        /*00a0*/ 	.short	0x0002
        /*00a2*/ 	.short	0x0058
        /*00a4*/ 	.byte	0x00, 0xf0, 0xe1, 0x00


	//----- nvinfo : EIATTR_KPARAM_INFO
	.align		4
.L_1115:
        /*00a8*/ 	.byte	0x04, 0x17
        /*00aa*/ 	.short	(.L_1117 - .L_1116)
.L_1116:
        /*00ac*/ 	.word	0x00000000
        /*00b0*/ 	.short	0x0001
        /*00b2*/ 	.short	0x0020
        /*00b4*/ 	.byte	0x00, 0xf0, 0xe1, 0x00


	//----- nvinfo : EIATTR_KPARAM_INFO
	.align		4
.L_1117:
        /*00b8*/ 	.byte	0x04, 0x17
        /*00ba*/ 	.short	(.L_1119 - .L_1118)
.L_1118:
        /*00bc*/ 	.word	0x00000000
        /*00c0*/ 	.short	0x0000
        /*00c2*/ 	.short	0x0000
        /*00c4*/ 	.byte	0x00, 0xf0, 0x81, 0x00


	//----- nvinfo : EIATTR_MAXREG_COUNT
	.align		4
.L_1119:
        /*00c8*/ 	.byte	0x03, 0x1b
        /*00ca*/ 	.short	0x00ff


	//----- nvinfo : EIATTR_EXIT_INSTR_OFFSETS
	.align		4
        /*00cc*/ 	.byte	0x04, 0x1c
        /*00ce*/ 	.short	(.L_1121 - .L_1120)


	//   ....[0]....
.L_1120:
        /*00d0*/ 	.word	0x00000080


	//   ....[1]....
        /*00d4*/ 	.word	0x000026c0


	//----- nvinfo : EIATTR_CRS_STACK_SIZE
	.align		4
.L_1121:
        /*00d8*/ 	.byte	0x04, 0x1e
        /*00da*/ 	.short	(.L_1123 - .L_1122)
.L_1122:
        /*00dc*/ 	.word	0x00000000
.L_1123:


//--------------------- .nv.info.sleepParticles_cuda_kernel_backward --------------------------
	.section	.nv.info.sleepParticles_cuda_kernel_backward,"",@"SHT_CUDA_INFO"
	.sectionflags	@""
	.align	4


	//----- nvinfo : EIATTR_CUDA_API_VERSION
	.align		4
        /*0000*/ 	.byte	0x04, 0x37
        /*0002*/ 	.short	(.L_1125 - .L_1124)
.L_1124:
        /*0004*/ 	.word	0x0000007d


	//----- nvinfo : EIATTR_PARAM_CBANK
	.align		4
.L_1125:
        /*0008*/ 	.byte	0x04, 0x0a
        /*000a*/ 	.short	(.L_1127 - .L_1126)
	.align		4
.L_1126:
        /*000c*/ 	.word	index@(.nv.constant0.sleepParticles_cuda_kernel_backward)
        /*0010*/ 	.short	0x0160
        /*0012*/ 	.short	0x01f4


	//----- nvinfo : EIATTR_CBANK_PARAM_SIZE
	.align		4
.L_1127:
        /*0014*/ 	.byte	0x03, 0x19
        /*0016*/ 	.short	0x01f4


	//----- nvinfo : EIATTR_KPARAM_INFO
	.align		4
        /*0018*/ 	.byte	0x04, 0x17
        /*001a*/ 	.short	(.L_1129 - .L_1128)
.L_1128:
        /*001c*/ 	.word	0x00000000
        /*0020*/ 	.short	0x000c
        /*0022*/ 	.short	0x01f0
        /*0024*/ 	.byte	0x00, 0xf0, 0x11, 0x00


	//----- nvinfo : EIATTR_KPARAM_INFO
	.align		4
.L_1129:
        /*0028*/ 	.byte	0x04, 0x17
        /*002a*/ 	.short	(.L_1131 - .L_1130)
.L_1130:
        /*002c*/ 	.word	0x00000000
        /*0030*/ 	.short	0x000b
        /*0032*/ 	.short	0x01b8
        /*0034*/ 	.byte	0x00, 0xf0, 0xe1, 0x00


	//----- nvinfo : EIATTR_KPARAM_INFO
	.align		4
.L_1131:
        /*0038*/ 	.byte	0x04, 0x17
        /*003a*/ 	.short	(.L_1133 - .L_1132)
.L_1132:
        /*003c*/ 	.word	0x00000000
        /*0040*/ 	.short	0x000a
        /*0042*/ 	.short	0x0180
        /*0044*/ 	.byte	0x00, 0xf0, 0xe1, 0x00


	//----- nvinfo : EIATTR_KPARAM_INFO
	.align		4
.L_1133:
        /*0048*/ 	.byte	0x04, 0x17
        /*004a*/ 	.short	(.L_1135 - .L_1134)
.L_1134:
        /*004c*/ 	.word	0x00000000
        /*0050*/ 	.short	0x0009
        /*0052*/ 	.short	0x0148
        /*0054*/ 	.byte	0x00, 0xf0, 0xe1, 0x00


	//----- nvinfo : EIATTR_KPARAM_INFO
	.align		4
.L_1135:
        /*0058*/ 	.byte	0x04, 0x17
        /*005a*/ 	.short	(.L_1137 - .L_1136)
.L_1136:
        /*005c*/ 	.word	0x00000000
        /*0060*/ 	.short	0x0008
        /*0062*/ 	.short	0x0110
        /*0064*/ 	.byte	0x00, 0xf0, 0xe1, 0x00


	//----- nvinfo : EIATTR_KPARAM_INFO
	.align		4
.L_1137:
        /*0068*/ 	.byte	0x04, 0x17
        /*006a*/ 	.short	(.L_1139 - .L_1138)
.L_1138:
        /*006c*/ 	.word	0x00000000
        /*0070*/ 	.short	0x0007
        /*0072*/ 	.short	0x010c
        /*0074*/ 	.byte	0x00, 0xf0, 0x11, 0x00


	//----- nvinfo : EIATTR_KPARAM_INFO
	.align		4
.L_1139:
        /*0078*/ 	.byte	0x04, 0x17
        /*007a*/ 	.short	(.L_1141 - .L_1140)
.L_1140:
        /*007c*/ 	.word	0x00000000
        /*0080*/ 	.short	0x0006
        /*0082*/ 	.short	0x0108
        /*0084*/ 	.byte	0x00, 0xf0, 0x11, 0x00


	//----- nvinfo : EIATTR_KPARAM_INFO
	.align		4
.L_1141:
        /*0088*/ 	.byte	0x04, 0x17
        /*008a*/ 	.short	(.L_1143 - .L_1142)
.L_1142:
        /*008c*/ 	.word	0x00000000
        /*0090*/ 	.short	0x0005
        /*0092*/ 	.short	0x00d0
        /*0094*/ 	.byte	0x00, 0xf0, 0xe1, 0x00


	//----- nvinfo : EIATTR_KPARAM_INFO
	.align		4
.L_1143:
        /*0098*/ 	.byte	0x04, 0x17
        /*009a*/ 	.short	(.L_1145 - .L_1144)
.L_1144:
        /*009c*/ 	.word	0x00000000
        /*00a0*/ 	.short	0x0004
        /*00a2*/ 	.short	0x0098
        /*00a4*/ 	.byte	0x00, 0xf0, 0xe1, 0x00


	//----- nvinfo : EIATTR_KPARAM_INFO
	.align		4
.L_1145:
        /*00a8*/ 	.byte	0x04, 0x17
        /*00aa*/ 	.short	(.L_1147 - .L_1146)
.L_1146:
        /*00ac*/ 	.word	0x00000000
        /*00b0*/ 	.short	0x0003
        /*00b2*/ 	.short	0x0060
        /*00b4*/ 	.byte	0x00, 0xf0, 0xe1, 0x00


	//----- nvinfo : EIATTR_KPARAM_INFO
	.align		4
.L_1147:
        /*00b8*/ 	.byte	0x04, 0x17
        /*00ba*/ 	.short	(.L_1149 - .L_1148)
.L_1148:
        /*00bc*/ 	.word	0x00000000
        /*00c0*/ 	.short	0x0002
        /*00c2*/ 	.short	0x0028
        /*00c4*/ 	.byte	0x00, 0xf0, 0xe1, 0x00


	//----- nvinfo : EIATTR_KPARAM_INFO
	.align		4
.L_1149:
        /*00c8*/ 	.byte	0x04, 0x17
        /*00ca*/ 	.short	(.L_1151 - .L_1150)
.L_1150:
        /*00cc*/ 	.word	0x00000000
        /*00d0*/ 	.short	0x0001
        /*00d2*/ 	.short	0x0020
        /*00d4*/ 	.byte	0x00, 0xf0, 0x11, 0x00


	//----- nvinfo : EIATTR_KPARAM_INFO
	.align		4
.L_1151:
        /*00d8*/ 	.byte	0x04, 0x17
        /*00da*/ 	.short	(.L_1153 - .L_1152)
.L_1152:
        /*00dc*/ 	.word	0x00000000
        /*00e0*/ 	.short	0x0000
        /*00e2*/ 	.short	0x0000
        /*00e4*/ 	.byte	0x00, 0xf0, 0x81, 0x00


	//----- nvinfo : EIATTR_MAXREG_COUNT
	.align		4
.L_1153:
        /*00e8*/ 	.byte	0x03, 0x1b
        /*00ea*/ 	.short	0x00ff


	//----- nvinfo : EIATTR_EXIT_INSTR_OFFSETS
	.align		4
        /*00ec*/ 	.byte	0x04, 0x1c
        /*00ee*/ 	.short	(.L_1155 - .L_1154)


	//   ....[0]....
.L_1154:
        /*00f0*/ 	.word	0x00000070


	//   ....[1]....
        /*00f4*/ 	.word	0x000010a0


	//----- nvinfo : EIATTR_CRS_STACK_SIZE
	.align		4
.L_1155:
        /*00f8*/ 	.byte	0x04, 0x1e
        /*00fa*/ 	.short	(.L_1157 - .L_1156)
.L_1156:
        /*00fc*/ 	.word	0x00000000
.L_1157:


//--------------------- .nv.info.sleepParticles_cuda_kernel_forward --------------------------
	.section	.nv.info.sleepParticles_cuda_kernel_forward,"",@"SHT_CUDA_INFO"
	.sectionflags	@""
	.align	4


	//----- nvinfo : EIATTR_CUDA_API_VERSION
	.align		4
        /*0000*/ 	.byte	0x04, 0x37
        /*0002*/ 	.short	(.L_1159 - .L_1158)
.L_1158:
        /*0004*/ 	.word	0x0000007d


	//----- nvinfo : EIATTR_PARAM_CBANK
	.align		4
.L_1159:
        /*0008*/ 	.byte	0x04, 0x0a
        /*000a*/ 	.short	(.L_1161 - .L_1160)
	.align		4
.L_1160:
        /*000c*/ 	.word	index@(.nv.constant0.sleepParticles_cuda_kernel_forward)
        /*0010*/ 	.short	0x0160
        /*0012*/ 	.short	0x010c


	//----- nvinfo : EIATTR_CBANK_PARAM_SIZE
	.align		4
.L_1161:
        /*0014*/ 	.byte	0x03, 0x19
        /*0016*/ 	.short	0x010c


	//----- nvinfo : EIATTR_KPARAM_INFO
	.align		4
        /*0018*/ 	.byte	0x04, 0x17
        /*001a*/ 	.short	(.L_1163 - .L_1162)
.L_1162:
        /*001c*/ 	.word	0x00000000
        /*0020*/ 	.short	0x0006
        /*0022*/ 	.short	0x0108
        /*0024*/ 	.byte	0x00, 0xf0, 0x11, 0x00


	//----- nvinfo : EIATTR_KPARAM_INFO
	.align		4
.L_1163:
        /*0028*/ 	.byte	0x04, 0x17
        /*002a*/ 	.short	(.L_1165 - .L_1164)
.L_1164:
        /*002c*/ 	.word	0x00000000
        /*0030*/ 	.short	0x0005
        /*0032*/ 	.short	0x00d0
        /*0034*/ 	.byte	0x00, 0xf0, 0xe1, 0x00


	//----- nvinfo : EIATTR_KPARAM_INFO
	.align		4
.L_1165:
        /*0038*/ 	.byte	0x04, 0x17
        /*003a*/ 	.short	(.L_1167 - .L_1166)
.L_1166:
        /*003c*/ 	.word	0x00000000
        /*0040*/ 	.short	0x0004
        /*0042*/ 	.short	0x0098
        /*0044*/ 	.byte	0x00, 0xf0, 0xe1, 0x00


	//----- nvinfo : EIATTR_KPARAM_INFO
	.align		4
.L_1167:
        /*0048*/ 	.byte	0x04, 0x17
        /*004a*/ 	.short	(.L_1169 - .L_1168)
.L_1168:
        /*004c*/ 	.word	0x00000000
        /*0050*/ 	.short	0x0003
        /*0052*/ 	.short	0x0060
        /*0054*/ 	.byte	0x00, 0xf0, 0xe1, 0x00


	//----- nvinfo : EIATTR_KPARAM_INFO
	.align		4
.L_1169:
        /*0058*/ 	.byte	0x04, 0x17
        /*005a*/ 	.short	(.L_1171 - .L_1170)
.L_1170:
        /*005c*/ 	.word	0x00000000
        /*0060*/ 	.short	0x0002
        /*0062*/ 	.short	0x0028
        /*0064*/ 	.byte	0x00, 0xf0, 0xe1, 0x00


	//----- nvinfo : EIATTR_KPARAM_INFO
	.align		4
.L_1171:
        /*0068*/ 	.byte	0x04, 0x17
        /*006a*/ 	.short	(.L_1173 - .L_1172)
.L_1172:
        /*006c*/ 	.word	0x00000000
        /*0070*/ 	.short	0x0001
        /*0072*/ 	.short	0x0020
        /*0074*/ 	.byte	0x00, 0xf0, 0x11, 0x00


	//----- nvinfo : EIATTR_KPARAM_INFO
	.align		4
.L_1173:
        /*0078*/ 	.byte	0x04, 0x17
        /*007a*/ 	.short	(.L_1175 - .L_1174)
.L_1174:
        /*007c*/ 	.word	0x00000000
        /*0080*/ 	.short	0x0000
        /*0082*/ 	.short	0x0000
        /*0084*/ 	.byte	0x00, 0xf0, 0x81, 0x00


	//----- nvinfo : EIATTR_MAXREG_COUNT
	.align		4
.L_1175:
        /*0088*/ 	.byte	0x03, 0x1b
        /*008a*/ 	.short	0x00ff


	//----- nvinfo : EIATTR_EXIT_INSTR_OFFSETS
	.align		4
        /*008c*/ 	.byte	0x04, 0x1c
        /*008e*/ 	.short	(.L_1177 - .L_1176)


	//   ....[0]....
.L_1176:
        /*0090*/ 	.word	0x00000070


	//   ....[1]....
        /*0094*/ 	.word	0x00000200


	//   ....[2]....
        /*0098*/ 	.word	0x000005d0


	//----- nvinfo : EIATTR_CRS_STACK_SIZE
	.align		4
.L_1177:
        /*009c*/ 	.byte	0x04, 0x1e
        /*009e*/ 	.short	(.L_1179 - .L_1178)
.L_1178:
        /*00a0*/ 	.word	0x00000000
.L_1179:


//--------------------- .nv.callgraph             --------------------------
	.section	.nv.callgraph,"",@"SHT_CUDA_CALLGRAPH"
	.align	4
	.sectionentsize	8
	.align		4
        /*0000*/ 	.word	0x00000000
	.align		4
        /*0004*/ 	.word	0xffffffff
	.align		4
        /*0008*/ 	.word	0x00000000
	.align		4
        /*000c*/ 	.word	0xfffffffe
	.align		4
        /*0010*/ 	.word	0x00000000
	.align		4
        /*0014*/ 	.word	0xfffffffd
	.align		4
        /*0018*/ 	.word	0x00000000
	.align		4
        /*001c*/ 	.word	0xfffffffc


//--------------------- .nv.rel.action            --------------------------
	.section	.nv.rel.action,"",@"SHT_CUDA_RELOCINFO"
	.align	8
	.sectionentsize	8
        /*0000*/ 	.byte	0x73, 0x00, 0x00, 0x00, 0x00, 0x00, 0x00, 0x00, 0x00, 0x00, 0x00, 0x11, 0x25, 0x00, 0x05, 0x36


//--------------------- .nv.constant3             --------------------------
	.section	.nv.constant3,"a",@progbits
	.align	4
.nv.constant3:
	.type		pnanovdb_grid_type_value_strides_bits,@object
	.size		pnanovdb_grid_type_value_strides_bits,(pnanovdb_grid_type_table_strides_bits - pnanovdb_grid_type_value_strides_bits)
pnanovdb_grid_type_value_strides_bits:
        /*0000*/ 	.byte	0x00, 0x00, 0x00, 0x00, 0x20, 0x00, 0x00, 0x00, 0x40, 0x00, 0x00, 0x00, 0x10, 0x00, 0x00, 0x00
        /*0010*/ 	.byte	0x20, 0x00, 0x00, 0x00, 0x40, 0x00, 0x00, 0x00, 0x60, 0x00, 0x00, 0x00, 0xc0, 0x00, 0x00, 0x00
        /*0020*/ 	.byte	0x00, 0x00, 0x00, 0x00, 0x10, 0x00, 0x00, 0x00, 0x20, 0x00, 0x00, 0x00, 0x01, 0x00, 0x00, 0x00
        /*0030*/ 	.byte	0x20, 0x00, 0x00, 0x00, 0x04, 0x00, 0x00, 0x00, 0x08, 0x00, 0x00, 0x00, 0x10, 0x00, 0x00, 0x00
        /*0040*/ 	.byte	0x00, 0x00, 0x00, 0x00, 0x80, 0x00, 0x00, 0x00, 0x00, 0x01, 0x00, 0x00, 0x00, 0x00, 0x00, 0x00
        /*0050*/ 	.byte	0x00, 0x00, 0x00, 0x00, 0x00, 0x00, 0x00, 0x00, 0x00, 0x00, 0x00, 0x00, 0x10, 0x00, 0x00, 0x00
        /*0060*/ 	.byte	0x18, 0x00, 0x00, 0x00, 0x30, 0x00, 0x00, 0x00, 0x08, 0x00, 0x00, 0x00
	.type		pnanovdb_grid_type_table_strides_bits,@object
	.size		pnanovdb_grid_type_table_strides_bits,(pnanovdb_grid_type_minmax_strides_bits - pnanovdb_grid_type_table_strides_bits)
pnanovdb_grid_type_table_strides_bits:
        /*006c*/ 	.byte	0x40, 0x00, 0x00, 0x00, 0x40, 0x00, 0x00, 0x00, 0x40, 0x00, 0x00, 0x00, 0x40, 0x00, 0x00, 0x00
        /*007c*/ 	.byte	0x40, 0x00, 0x00, 0x00, 0x40, 0x00, 0x00, 0x00, 0x80, 0x00, 0x00, 0x00, 0xc0, 0x00, 0x00, 0x00
        /*008c*/ 	.byte	0x40, 0x00, 0x00, 0x00, 0x40, 0x00, 0x00, 0x00, 0x40, 0x00, 0x00, 0x00, 0x40, 0x00, 0x00, 0x00
        /*009c*/ 	.byte	0x40, 0x00, 0x00, 0x00, 0x40, 0x00, 0x00, 0x00, 0x40, 0x00, 0x00, 0x00, 0x40, 0x00, 0x00, 0x00
        /*00ac*/ 	.byte	0x40, 0x00, 0x00, 0x00, 0x80, 0x00, 0x00, 0x00, 0x00, 0x01, 0x00, 0x00, 0x40, 0x00, 0x00, 0x00
        /*00bc*/ 	.byte	0x40, 0x00, 0x00, 0x00, 0x40, 0x00, 0x00, 0x00, 0x40, 0x00, 0x00, 0x00, 0x40, 0x00, 0x00, 0x00
        /*00cc*/ 	.byte	0x40, 0x00, 0x00, 0x00, 0x40, 0x00, 0x00, 0x00, 0x40, 0x00, 0x00, 0x00
	.type		pnanovdb_grid_type_minmax_strides_bits,@object
	.size		pnanovdb_grid_type_minmax_strides_bits,(pnanovdb_grid_type_minmax_aligns_bits - pnanovdb_grid_type_minmax_strides_bits)
pnanovdb_grid_type_minmax_strides_bits:
        /*00d8*/ 	.byte	0x00, 0x00, 0x00, 0x00, 0x20, 0x00, 0x00, 0x00, 0x40, 0x00, 0x00, 0x00, 0x10, 0x00, 0x00, 0x00
        /*00e8*/ 	.byte	0x20, 0x00, 0x00, 0x00, 0x40, 0x00, 0x00, 0x00, 0x60, 0x00, 0x00, 0x00, 0xc0, 0x00, 0x00, 0x00
        /*00f8*/ 	.byte	0x08, 0x00, 0x00, 0x00, 0x10, 0x00, 0x00, 0x00, 0x20, 0x00, 0x00, 0x00, 0x08, 0x00, 0x00, 0x00
        /*0108*/ 	.byte	0x20, 0x00, 0x00, 0x00, 0x20, 0x00, 0x00, 0x00, 0x20, 0x00, 0x00, 0x00, 0x20, 0x00, 0x00, 0x00
        /*0118*/ 	.byte	0x20, 0x00, 0x00, 0x00, 0x80, 0x00, 0x00, 0x00, 0x00, 0x01, 0x00, 0x00, 0x40, 0x00, 0x00, 0x00
        /*0128*/ 	.byte	0x40, 0x00, 0x00, 0x00, 0x40, 0x00, 0x00, 0x00, 0x40, 0x00, 0x00, 0x00, 0x40, 0x00, 0x00, 0x00
        /*0138*/ 	.byte	0x18, 0x00, 0x00, 0x00, 0x30, 0x00, 0x00, 0x00, 0x08, 0x00, 0x00, 0x00
	.type		pnanovdb_grid_type_minmax_aligns_bits,@object
	.size		pnanovdb_grid_type_minmax_aligns_bits,(pnanovdb_grid_type_stat_strides_bits - pnanovdb_grid_type_minmax_aligns_bits)
pnanovdb_grid_type_minmax_aligns_bits:
        /*0144*/ 	.byte	0x00, 0x00, 0x00, 0x00, 0x20, 0x00, 0x00, 0x00, 0x40, 0x00, 0x00, 0x00, 0x10, 0x00, 0x00, 0x00
        /*0154*/ 	.byte	0x20, 0x00, 0x00, 0x00, 0x40, 0x00, 0x00, 0x00, 0x20, 0x00, 0x00, 0x00, 0x40, 0x00, 0x00, 0x00
        /*0164*/ 	.byte	0x08, 0x00, 0x00, 0x00, 0x10, 0x00, 0x00, 0x00, 0x20, 0x00, 0x00, 0x00, 0x08, 0x00, 0x00, 0x00
        /*0174*/ 	.byte	0x20, 0x00, 0x00, 0x00, 0x20, 0x00, 0x00, 0x00, 0x20, 0x00, 0x00, 0x00, 0x20, 0x00, 0x00, 0x00
        /*0184*/ 	.byte	0x20, 0x00, 0x00, 0x00, 0x20, 0x00, 0x00, 0x00, 0x40, 0x00, 0x00, 0x00, 0x40, 0x00, 0x00, 0x00
        /*0194*/ 	.byte	0x40, 0x00, 0x00, 0x00, 0x40, 0x00, 0x00, 0x00, 0x40, 0x00, 0x00, 0x00, 0x40, 0x00, 0x00, 0x00
        /*01a4*/ 	.byte	0x08, 0x00, 0x00, 0x00, 0x10, 0x00, 0x00, 0x00, 0x08, 0x00, 0x00, 0x00
	.type		pnanovdb_grid_type_stat_strides_bits,@object
	.size		pnanovdb_grid_type_stat_strides_bits,(pnanovdb_grid_type_leaf_type - pnanovdb_grid_type_stat_strides_bits)
pnanovdb_grid_type_stat_strides_bits:
        /*01b0*/ 	.byte	0x00, 0x00, 0x00, 0x00, 0x20, 0x00, 0x00, 0x00, 0x40, 0x00, 0x00, 0x00, 0x20, 0x00, 0x00, 0x00
        /*01c0*/ 	.byte	0x20, 0x00, 0x00, 0x00, 0x40, 0x00, 0x00, 0x00, 0x20, 0x00, 0x00, 0x00, 0x40, 0x00, 0x00, 0x00
        /*01d0*/ 	.byte	0x08, 0x00, 0x00, 0x00, 0x20, 0x00, 0x00, 0x00, 0x20, 0x00, 0x00, 0x00, 0x08, 0x00, 0x00, 0x00
        /*01e0*/ 	.byte	0x20, 0x00, 0x00, 0x00, 0x20, 0x00, 0x00, 0x00, 0x20, 0x00, 0x00, 0x00, 0x20, 0x00, 0x00, 0x00
        /*01f0*/ 	.byte	0x20, 0x00, 0x00, 0x00, 0x20, 0x00, 0x00, 0x00, 0x40, 0x00, 0x00, 0x00, 0x40, 0x00, 0x00, 0x00
        /*0200*/ 	.byte	0x40, 0x00, 0x00, 0x00, 0x40, 0x00, 0x00, 0x00, 0x40, 0x00, 0x00, 0x00, 0x40, 0x00, 0x00, 0x00
        /*0210*/ 	.byte	0x20, 0x00, 0x00, 0x00, 0x20, 0x00, 0x00, 0x00, 0x20, 0x00, 0x00, 0x00
	.type		pnanovdb_grid_type_leaf_type,@object
	.size		pnanovdb_grid_type_leaf_type,(pnanovdb_grid_type_constants - pnanovdb_grid_type_leaf_type)
pnanovdb_grid_type_leaf_type:
        /*021c*/ 	.byte	0x00, 0x00, 0x00, 0x00, 0x00, 0x00, 0x00, 0x00, 0x00, 0x00, 0x00, 0x00, 0x00, 0x00, 0x00, 0x00
        /*022c*/ 	.byte	0x00, 0x00, 0x00, 0x00, 0x00, 0x00, 0x00, 0x00, 0x00, 0x00, 0x00, 0x00, 0x00, 0x00, 0x00, 0x00
        /*023c*/ 	.byte	0x01, 0x00, 0x00, 0x00, 0x00, 0x00, 0x00, 0x00, 0x00, 0x00, 0x00, 0x00, 0x01, 0x00, 0x00, 0x00
        /*024c*/ 	.byte	0x00, 0x00, 0x00, 0x00, 0x02, 0x00, 0x00, 0x00, 0x02, 0x00, 0x00, 0x00, 0x02, 0x00, 0x00, 0x00
        /*025c*/ 	.byte	0x02, 0x00, 0x00, 0x00, 0x00, 0x00, 0x00, 0x00, 0x00, 0x00, 0x00, 0x00, 0x03, 0x00, 0x00, 0x00
        /*026c*/ 	.byte	0x03, 0x00, 0x00, 0x00, 0x04, 0x00, 0x00, 0x00, 0x04, 0x00, 0x00, 0x00, 0x05, 0x00, 0x00, 0x00
        /*027c*/ 	.byte	0x00, 0x00, 0x00, 0x00, 0x00, 0x00, 0x00, 0x00, 0x00, 0x00, 0x00, 0x00
	.type		pnanovdb_grid_type_constants,@object
	.size		pnanovdb_grid_type_constants,(pnanovdb_dither_lut - pnanovdb_grid_type_constants)
pnanovdb_grid_type_constants:
        /* <DEDUP_REMOVED lines=189> */
	.type		pnanovdb_dither_lut,@object
	.size		pnanovdb_dither_lut,(.L_7 - pnanovdb_dither_lut)
pnanovdb_dither_lut:
        /* <DEDUP_REMOVED lines=128> */
.L_7:


//--------------------- .nv.constant4             --------------------------
	.section	.nv.constant4,"a",@progbits
	.align	8
	.align		8
.nv.constant4:
        /*0000*/ 	.dword	_ZN2wp6volume12pnano_traitsIiE9GRID_TYPEE
	.align		8
        /*0008*/ 	.dword	_ZN2wp6volume12pnano_traitsIxE9GRID_TYPEE
	.align		8
        /*0010*/ 	.dword	_ZN2wp6volume12pnano_traitsIjE9GRID_TYPEE
	.align		8
        /*0018*/ 	.dword	_ZN2wp6volume12pnano_traitsIfE9GRID_TYPEE
	.align		8
        /*0020*/ 	.dword	_ZN2wp6volume12pnano_traitsIdE9GRID_TYPEE
	.align		8
        /*0028*/ 	.dword	_ZN2wp6volume12pnano_traitsINS_5vec_tILj3EfEEE9GRID_TYPEE
	.align		8
        /*0030*/ 	.dword	_ZN2wp6volume12pnano_traitsINS_5vec_tILj3EdEEE9GRID_TYPEE
	.align		8
        /*0038*/ 	.dword	_ZN2wp6volume12pnano_traitsINS_5vec_tILj4EfEEE9GRID_TYPEE
	.align		8
        /*0040*/ 	.dword	_ZN2wp6volume12pnano_traitsINS_5vec_tILj4EdEEE9GRID_TYPEE
	.align		8
        /*0048*/ 	.dword	_ZN46_INTERNAL_00000000_15_default_program_953a223e2wp6volume7CLOSESTE
	.align		8
        /*0050*/ 	.dword	_ZN46_INTERNAL_00000000_15_default_program_953a223e2wp6volume6LINEARE
	.align		8
        /*0058*/ 	.dword	_ZN46_INTERNAL_00000000_15_default_program_953a223e2wp15LAUNCH_MAX_DIMSE
	.align		8
        /*0060*/ 	.dword	_ZN46_INTERNAL_00000000_15_default_program_953a223e2wp14ARRAY_MAX_DIMSE
	.align		8
        /*0068*/ 	.dword	_ZN46_INTERNAL_00000000_15_default_program_953a223e2wp18ARRAY_TYPE_REGULARE
	.align		8
        /*0070*/ 	.dword	_ZN46_INTERNAL_00000000_15_default_program_953a223e2wp18ARRAY_TYPE_INDEXEDE
	.align		8
        /*0078*/ 	.dword	_ZN46_INTERNAL_00000000_15_default_program_953a223e2wp17ARRAY_TYPE_FABRICE
	.align		8
        /*0080*/ 	.dword	_ZN46_INTERNAL_00000000_15_default_program_953a223e2wp25ARRAY_TYPE_FABRIC_INDEXEDE
	.align		8
        /*0088*/ 	.dword	__cudart_i2opi_f


//--------------------- .nv.constant0.my_create_soft_contacts_cuda_kernel_backward --------------------------
	.section	.nv.constant0.my_create_soft_contacts_cuda_kernel_backward,"a",@progbits
	.sectionflags	@""
	.align	4
.nv.constant0.my_create_soft_contacts_cuda_kernel_backward:
	.zero		2316


//--------------------- .nv.constant0.my_create_soft_contacts_cuda_kernel_forward --------------------------
	.section	.nv.constant0.my_create_soft_contacts_cuda_kernel_forward,"a",@progbits
	.sectionflags	@""
	.align	4
.nv.constant0.my_create_soft_contacts_cuda_kernel_forward:
	.zero		1348


//--------------------- .nv.constant0.my_solve_particle_shape_contacts_cuda_kernel_backward --------------------------
	.section	.nv.constant0.my_solve_particle_shape_contacts_cuda_kernel_backward,"a",@progbits
	.sectionflags	@""
	.align	4
.nv.constant0.my_solve_particle_shape_contacts_cuda_kernel_backward:
	.zero		3136


//--------------------- .nv.constant0.my_solve_particle_shape_contacts_cuda_kernel_forward --------------------------
	.section	.nv.constant0.my_solve_particle_shape_contacts_cuda_kernel_forward,"a",@progbits
	.sectionflags	@""
	.align	4
.nv.constant0.my_solve_particle_shape_contacts_cuda_kernel_forward:
	.zero		1760


//--------------------- .nv.constant0.my_solve_particle_particle_contacts_cuda_kernel_backward --------------------------
	.section	.nv.constant0.my_solve_particle_particle_contacts_cuda_kernel_backward,"a",@progbits
	.sectionflags	@""
	.align	4
.nv.constant0.my_solve_particle_particle_contacts_cuda_kernel_backward:
	.zero		1136


//--------------------- .nv.constant0.my_solve_particle_particle_contacts_cuda_kernel_forward --------------------------
	.section	.nv.constant0.my_solve_particle_particle_contacts_cuda_kernel_forward,"a",@progbits
	.sectionflags	@""
	.align	4
.nv.constant0.my_solve_particle_particle_contacts_cuda_kernel_forward:
	.zero		760


//--------------------- .nv.constant0.my_solve_particle_ground_contacts_cuda_kernel_backward --------------------------
	.section	.nv.constant0.my_solve_particle_ground_contacts_cuda_kernel_backward,"a",@progbits
	.sectionflags	@""
	.align	4
.nv.constant0.my_solve_particle_ground_contacts_cuda_kernel_backward:
	.zero		1232


//--------------------- .nv.constant0.my_solve_particle_ground_contacts_cuda_kernel_forward --------------------------
	.section	.nv.constant0.my_solve_particle_ground_contacts_cuda_kernel_forward,"a",@progbits
	.sectionflags	@""
	.align	4
.nv.constant0.my_solve_particle_ground_contacts_cuda_kernel_forward:
	.zero		808


//--------------------- .nv.constant0.my_apply_particle_deltas_cuda_kernel_backward --------------------------
	.section	.nv.constant0.my_apply_particle_deltas_cuda_kernel_backward,"a",@progbits
	.sectionflags	@""
	.align	4
.nv.constant0.my_apply_particle_deltas_cuda_kernel_backward:
	.zero		1072


//--------------------- .nv.constant0.my_apply_particle_deltas_cuda_kernel_forward --------------------------
	.section	.nv.constant0.my_apply_particle_deltas_cuda_kernel_forward,"a",@progbits
	.sectionflags	@""
	.align	4
.nv.constant0.my_apply_particle_deltas_cuda_kernel_forward:
	.zero		728


//--------------------- .nv.constant0.my_integrate_particles_cuda_kernel_backward --------------------------
	.section	.nv.constant0.my_integrate_particles_cuda_kernel_backward,"a",@progbits
	.sectionflags	@""
	.align	4
.nv.constant0.my_integrate_particles_cuda_kernel_backward:
	.zero		1216


//--------------------- .nv.constant0.my_integrate_particles_cuda_kernel_forward --------------------------
	.section	.nv.constant0.my_integrate_particles_cuda_kernel_forward,"a",@progbits
	.sectionflags	@""
	.align	4
.nv.constant0.my_integrate_particles_cuda_kernel_forward:
	.zero		800


//--------------------- .nv.constant0.swellParticlesStage2_cuda_kernel_backward --------------------------
	.section	.nv.constant0.swellParticlesStage2_cuda_kernel_backward,"a",@progbits
	.sectionflags	@""
	.align	4
.nv.constant0.swellParticlesStage2_cuda_kernel_backward:
	.zero		748


//--------------------- .nv.constant0.swellParticlesStage2_cuda_kernel_forward --------------------------
	.section	.nv.constant0.swellParticlesStage2_cuda_kernel_forward,"a",@progbits
	.sectionflags	@""
	.align	4
.nv.constant0.swellParticlesStage2_cuda_kernel_forward:
	.zero		564


//--------------------- .nv.constant2.swellParticles_cuda_kernel_backward --------------------------
	.section	.nv.constant2.swellParticles_cuda_kernel_backward,"a",@progbits
	.sectionflags	@""
	.align	4
.nv.constant2.swellParticles_cuda_kernel_backward:
        /*0000*/ 	.byte	0x19, 0x2d, 0x44, 0x54, 0xfb, 0x21, 0xf9, 0x3b


//--------------------- .nv.constant0.swellParticles_cuda_kernel_backward --------------------------
	.section	.nv.constant0.swellParticles_cuda_kernel_backward,"a",@progbits
	.sectionflags	@""
	.align	4
.nv.constant0.swellParticles_cuda_kernel_backward:
	.zero		880


//--------------------- .nv.constant2.swellParticles_cuda_kernel_forward --------------------------
	.section	.nv.constant2.swellParticles_cuda_kernel_forward,"a",@progbits
	.sectionflags	@""
	.align	4
.nv.constant2.swellParticles_cuda_kernel_forward:
        /*0000*/ 	.byte	0x19, 0x2d, 0x44, 0x54, 0xfb, 0x21, 0xf9, 0x3b


//--------------------- .nv.constant0.swellParticles_cuda_kernel_forward --------------------------
	.section	.nv.constant0.swellParticles_cuda_kernel_forward,"a",@progbits
	.sectionflags	@""
	.align	4
.nv.constant0.swellParticles_cuda_kernel_forward:
	.zero		632


//--------------------- .nv.constant0.sleepParticles_cuda_kernel_backward --------------------------
	.section	.nv.constant0.sleepParticles_cuda_kernel_backward,"a",@progbits
	.sectionflags	@""
	.align	4
.nv.constant0.sleepParticles_cuda_kernel_backward:
	.zero		852


//--------------------- .nv.constant0.sleepParticles_cuda_kernel_forward --------------------------
	.section	.nv.constant0.sleepParticles_cuda_kernel_forward,"a",@progbits
	.sectionflags	@""
	.align	4
.nv.constant0.sleepParticles_cuda_kernel_forward:
	.zero		620


//--------------------- .text.my_create_soft_contacts_cuda_kernel_backward --------------------------
	.section	.text.my_create_soft_contacts_cuda_kernel_backward,"ax",@progbits
	.sectioninfo	@"SHI_REGISTERS=130"
	.align	128
        .global         my_create_soft_contacts_cuda_kernel_backward
        .type           my_create_soft_contacts_cuda_kernel_backward,@function
        .size           my_create_soft_contacts_cuda_kernel_backward,(.L_x_1175 - my_create_soft_contacts_cuda_kernel_backward)
        .other          my_create_soft_contacts_cuda_kernel_backward,@"STO_CUDA_ENTRY STV_DEFAULT"
my_create_soft_contacts_cuda_kernel_backward:
.text.my_create_soft_contacts_cuda_kernel_backward:
[----:B------:R-:W-:Y:S02]  /*0000*/  MOV R1, c[0x0][0x28] ;  /* 0x00000a0000017a02 */ /* 0x000fe40000000f00 */
[----:B------:R-:W0:Y:S01]  /*0010*/  S2R R2, SR_TID.X ;  /* 0x0000000000027919 */ /* 0x000e220000002100 */
[----:B------:R-:W-:Y:S02]  /*0020*/  MOV R3, RZ ;  /* 0x000000ff00037202 */ /* 0x000fe40000000f00 */
[----:B------:R-:W-:Y:S01]  /*0030*/  IADD3 R1, R1, -0x80, RZ ;  /* 0xffffff8001017810 */ /* 0x000fe20007ffe0ff */
[----:B------:R-:W0:Y:S02]  /*0040*/  S2R R79, SR_CTAID.X ;  /* 0x00000000004f7919 */ /* 0x000e240000002500 */
[----:B0-----:R-:W-:-:S05]  /*0050*/  IMAD.WIDE.U32 R78, R79, c[0x0][0x0], R2 ;  /* 0x000000004f4e7a25 */ /* 0x001fca00078e0002 */
[----:B------:R-:W-:-:S04]  /*0060*/  ISETP.GE.U32.AND P0, PT, R78, c[0x0][0x178], PT ;  /* 0x00005e004e007a0c */ /* 0x000fc80003f06070 */
[----:B------:R-:W-:-:S13]  /*0070*/  ISETP.GE.U32.AND.EX P0, PT, R79, c[0x0][0x17c], PT, P0 ;  /* 0x00005f004f007a0c */ /* 0x000fda0003f06100 */
[----:B------:R-:W-:Y:S05]  /*0080*/  @P0 EXIT ;  /* 0x000000000000094d */ /* 0x000fea0003800000 */
[----:B------:R-:W-:Y:S01]  /*0090*/  BSSY B1, `(.L_x_0) ;  /* 0x0000c75000017945 */ /* 0x000fe20003800000 */
[----:B------:R-:W-:Y:S02]  /*00a0*/  ULDC UR5, c[0x0][0x164] ;  /* 0x0000590000057ab9 */ /* 0x000fe40000000800 */
[----:B------:R-:W-:Y:S02]  /*00b0*/  ULDC UR6, c[0x0][0x210] ;  /* 0x0000840000067ab9 */ /* 0x000fe40000000800 */
[----:B------:R-:W-:Y:S02]  /*00c0*/  ULDC UR7, c[0x0][0x2b8] ;  /* 0x0000ae0000077ab9 */ /* 0x000fe40000000800 */
[----:B------:R-:W-:Y:S02]  /*00d0*/  ULDC UR8, c[0x0][0x1a0] ;  /* 0x0000680000087ab9 */ /* 0x000fe40000000800 */
[----:B------:R-:W-:Y:S02]  /*00e0*/  ULDC UR9, c[0x0][0x1d8] ;  /* 0x0000760000097ab9 */ /* 0x000fe40000000800 */
[----:B------:R-:W-:-:S02]  /*00f0*/  ULDC UR10, c[0x0][0x280] ;  /* 0x0000a000000a7ab9 */ /* 0x000fc40000000800 */
[----:B------:R-:W-:Y:S02]  /*0100*/  ULDC UR11, c[0x0][0x248] ;  /* 0x00009200000b7ab9 */ /* 0x000fe40000000800 */
[----:B------:R-:W-:Y:S02]  /*0110*/  ULDC UR12, c[0x0][0x648] ;  /* 0x00019200000c7ab9 */ /* 0x000fe40000000800 */
[----:B------:R-:W-:Y:S02]  /*0120*/  ULDC UR13, c[0x0][0x5a0] ;  /* 0x00016800000d7ab9 */ /* 0x000fe40000000800 */
[----:B------:R-:W-:Y:S02]  /*0130*/  ULDC UR14, c[0x0][0x610] ;  /* 0x00018400000e7ab9 */ /* 0x000fe40000000800 */
[----:B------:R-:W-:Y:S02]  /*0140*/  ULDC UR15, c[0x0][0x568] ;  /* 0x00015a00000f7ab9 */ /* 0x000fe40000000800 */
[----:B------:R-:W-:-:S02]  /*0150*/  USHF.R.S32.HI UR5, URZ, 0x1f, UR5 ;  /* 0x0000001f3f057899 */ /* 0x000fc40008011405 */
[----:B------:R-:W-:Y:S02]  /*0160*/  USHF.R.S32.HI UR6, URZ, 0x1f, UR6 ;  /* 0x0000001f3f067899 */ /* 0x000fe40008011406 */
[----:B------:R-:W-:Y:S02]  /*0170*/  USHF.R.S32.HI UR7, URZ, 0x1f, UR7 ;  /* 0x0000001f3f077899 */ /* 0x000fe40008011407 */
[----:B------:R-:W-:Y:S02]  /*0180*/  USHF.R.S32.HI UR8, URZ, 0x1f, UR8 ;  /* 0x0000001f3f087899 */ /* 0x000fe40008011408 */
[----:B------:R-:W-:Y:S02]  /*0190*/  USHF.R.S32.HI UR9, URZ, 0x1f, UR9 ;  /* 0x0000001f3f097899 */ /* 0x000fe40008011409 */
[----:B------:R-:W-:Y:S02]  /*01a0*/  USHF.R.S32.HI UR10, URZ, 0x1f, UR10 ;  /* 0x0000001f3f0a7899 */ /* 0x000fe4000801140a */
[----:B------:R-:W-:-:S02]  /*01b0*/  USHF.R.S32.HI UR11, URZ, 0x1f, UR11 ;  /* 0x0000001f3f0b7899 */ /* 0x000fc4000801140b */
[----:B------:R-:W-:Y:S02]  /*01c0*/  USHF.R.S32.HI UR12, URZ, 0x1f, UR12 ;  /* 0x0000001f3f0c7899 */ /* 0x000fe4000801140c */
[----:B------:R-:W-:Y:S02]  /*01d0*/  USHF.R.S32.HI UR13, URZ, 0x1f, UR13 ;  /* 0x0000001f3f0d7899 */ /* 0x000fe4000801140d */
[----:B------:R-:W-:Y:S02]  /*01e0*/  USHF.R.S32.HI UR14, URZ, 0x1f, UR14 ;  /* 0x0000001f3f0e7899 */ /* 0x000fe4000801140e */
[----:B------:R-:W-:Y:S02]  /*01f0*/  USHF.R.S32.HI UR15, URZ, 0x1f, UR15 ;  /* 0x0000001f3f0f7899 */ /* 0x000fe4000801140f */
[----:B------:R-:W-:Y:S02]  /*0200*/  ULDC.64 UR16, c[0x0][0x118] ;  /* 0x0000460000107ab9 */ /* 0x000fe40000000a00 */
.L_x_234:
[----:B------:R-:W-:Y:S01]  /*0210*/  LOP3.LUT R2, R79, UR5, RZ, 0xfc, !PT ;  /* 0x000000054f027c12 */ /* 0x000fe2000f8efcff */
[----:B------:R-:W-:Y:S01]  /*0220*/  YIELD ;  /* 0x0000000000007946 */ /* 0x000fe20003800000 */
[----:B------:R-:W-:Y:S02]  /*0230*/  BSSY B0, `(.L_x_1) ;  /* 0x000001c000007945 */ /* 0x000fe40003800000 */
[----:B------:R-:W-:-:S13]  /*0240*/  ISETP.NE.U32.AND P0, PT, R2, RZ, PT ;  /* 0x000000ff0200720c */ /* 0x000fda0003f05070 */
[----:B-12---:R-:W-:Y:S05]  /*0250*/  @!P0 BRA `(.L_x_2) ;  /* 0x0000005000008947 */ /* 0x006fea0003800000 */
[----:B------:R-:W-:Y:S02]  /*0260*/  MOV R8, 0x280 ;  /* 0x0000028000087802 */ /* 0x000fe40000000f00 */
[----:B------:R-:W-:Y:S05]  /*0270*/  CALL.REL.NOINC `($__internal_0_$__cuda_sm20_div_u64) ;  /* 0x0000c58000007944 */ /* 0x000fea0003c00000 */
[----:B------:R-:W-:-:S05]  /*0280*/  IADD3 R3, -R77, RZ, RZ ;  /* 0x000000ff4d037210 */ /* 0x000fca0007ffe1ff */
[----:B------:R-:W-:Y:S01]  /*0290*/  IMAD R76, R3, c[0x0][0x164], R78 ;  /* 0x00005900034c7a24 */ /* 0x000fe200078e024e */
[----:B------:R-:W-:Y:S05]  /*02a0*/  BRA `(.L_x_3) ;  /* 0x0000014000007947 */ /* 0x000fea0003800000 */
.L_x_2:
[----:B------:R-:W0:Y:S01]  /*02b0*/  I2F.U32.RP R4, c[0x0][0x164] ;  /* 0x0000590000047b06 */ /* 0x000e220000209000 */
[----:B------:R-:W-:-:S07]  /*02c0*/  ISETP.NE.U32.AND P2, PT, RZ, c[0x0][0x164], PT ;  /* 0x00005900ff007a0c */ /* 0x000fce0003f45070 */
[----:B0-----:R-:W0:Y:S02]  /*02d0*/  MUFU.RCP R4, R4 ;  /* 0x0000000400047308 */ /* 0x001e240000001000 */
[----:B0-----:R-:W-:-:S06]  /*02e0*/  IADD3 R2, R4, 0xffffffe, RZ ;  /* 0x0ffffffe04027810 */ /* 0x001fcc0007ffe0ff */
[----:B------:R0:W1:Y:S02]  /*02f0*/  F2I.FTZ.U32.TRUNC.NTZ R3, R2 ;  /* 0x0000000200037305 */ /* 0x000064000021f000 */
[----:B0-----:R-:W-:Y:S02]  /*0300*/  MOV R2, RZ ;  /* 0x000000ff00027202 */ /* 0x001fe40000000f00 */
[----:B-1----:R-:W-:-:S05]  /*0310*/  IADD3 R5, RZ, -R3, RZ ;  /* 0x80000003ff057210 */ /* 0x002fca0007ffe0ff */
[----:B------:R-:W-:-:S04]  /*0320*/  IMAD R5, R5, c[0x0][0x164], RZ ;  /* 0x0000590005057a24 */ /* 0x000fc800078e02ff */
[----:B------:R-:W-:-:S06]  /*0330*/  IMAD.HI.U32 R3, R3, R5, R2 ;  /* 0x0000000503037227 */ /* 0x000fcc00078e0002 */
[----:B------:R-:W-:-:S05]  /*0340*/  IMAD.HI.U32 R77, R3, R78, RZ ;  /* 0x0000004e034d7227 */ /* 0x000fca00078e00ff */
[----:B------:R-:W-:-:S05]  /*0350*/  IADD3 R3, -R77, RZ, RZ ;  /* 0x000000ff4d037210 */ /* 0x000fca0007ffe1ff */
[----:B------:R-:W-:-:S05]  /*0360*/  IMAD R3, R3, c[0x0][0x164], R78 ;  /* 0x0000590003037a24 */ /* 0x000fca00078e024e */
[----:B------:R-:W-:-:S13]  /*0370*/  ISETP.GE.U32.AND P0, PT, R3, c[0x0][0x164], PT ;  /* 0x0000590003007a0c */ /* 0x000fda0003f06070 */
[----:B------:R-:W-:Y:S02]  /*0380*/  @P0 IADD3 R3, R3, -c[0x0][0x164], RZ ;  /* 0x8000590003030a10 */ /* 0x000fe40007ffe0ff */
[----:B------:R-:W-:Y:S02]  /*0390*/  @P0 IADD3 R77, R77, 0x1, RZ ;  /* 0x000000014d4d0810 */ /* 0x000fe40007ffe0ff */
[----:B------:R-:W-:-:S13]  /*03a0*/  ISETP.GE.U32.AND P1, PT, R3, c[0x0][0x164], PT ;  /* 0x0000590003007a0c */ /* 0x000fda0003f26070 */
[----:B------:R-:W-:Y:S02]  /*03b0*/  @P1 IADD3 R77, R77, 0x1, RZ ;  /* 0x000000014d4d1810 */ /* 0x000fe40007ffe0ff */
[----:B------:R-:W-:-:S04]  /*03c0*/  @!P2 LOP3.LUT R77, RZ, c[0x0][0x164], RZ, 0x33, !PT ;  /* 0x00005900ff4daa12 */ /* 0x000fc800078e33ff */
[----:B------:R-:W-:-:S05]  /*03d0*/  IADD3 R3, -R77, RZ, RZ ;  /* 0x000000ff4d037210 */ /* 0x000fca0007ffe1ff */
[----:B------:R-:W-:Y:S02]  /*03e0*/  IMAD R76, R3, c[0x0][0x164], R78 ;  /* 0x00005900034c7a24 */ /* 0x000fe400078e024e */
.L_x_3:
[----:B------:R-:W-:Y:S05]  /*03f0*/  BSYNC B0 ;  /* 0x0000000000007941 */ /* 0x000fea0003800000 */
.L_x_1:
[----:B------:R-:W-:Y:S02]  /*0400*/  SHF.R.S32.HI R75, RZ, 0x1f, R77 ;  /* 0x0000001fff4b7819 */ /* 0x000fe4000001144d */
[----:B------:R-:W-:-:S03]  /*0410*/  MOV R2, c[0x0][0x210] ;  /* 0x0000840000027a02 */ /* 0x000fc60000000f00 */
[----:B------:R-:W-:Y:S02]  /*0420*/  IMAD R4, R75, c[0x0][0x210], RZ ;  /* 0x000084004b047a24 */ /* 0x000fe400078e02ff */
[----:B------:R-:W-:-:S04]  /*0430*/  IMAD.WIDE.U32 R2, R77, R2, c[0x0][0x1f0] ;  /* 0x00007c004d027625 */ /* 0x000fc800078e0002 */
[----:B------:R-:W-:-:S05]  /*0440*/  IMAD R5, R77, UR6, R4 ;  /* 0x000000064d057c24 */ /* 0x000fca000f8e0204 */
[----:B------:R-:W-:-:S05]  /*0450*/  IADD3 R3, R3, R5, RZ ;  /* 0x0000000503037210 */ /* 0x000fca0007ffe0ff */
[----:B------:R-:W2:Y:S01]  /*0460*/  LDG.E R2, [R2.64] ;  /* 0x0000001002027981 */ /* 0x000ea2000c1e1900 */
[----:B------:R-:W-:Y:S01]  /*0470*/  BSSY B0, `(.L_x_4) ;  /* 0x0000c30000007945 */ /* 0x000fe20003800000 */
[----:B--2---:R-:W-:-:S04]  /*0480*/  LOP3.LUT R4, R2, 0x1, RZ, 0xc0, !PT ;  /* 0x0000000102047812 */ /* 0x004fc800078ec0ff */
[----:B------:R-:W-:-:S13]  /*0490*/  ISETP.NE.U32.AND P0, PT, R4, 0x1, PT ;  /* 0x000000010400780c */ /* 0x000fda0003f05070 */
[----:B------:R-:W-:Y:S05]  /*04a0*/  @P0 BRA `(.L_x_5) ;  /* 0x0000c2c000000947 */ /* 0x000fea0003800000 */
[----:B------:R-:W-:Y:S02]  /*04b0*/  SHF.R.S32.HI R19, RZ, 0x1f, R76 ;  /* 0x0000001fff137819 */ /* 0x000fe4000001144c */
[----:B------:R-:W-:-:S03]  /*04c0*/  MOV R3, c[0x0][0x2b8] ;  /* 0x0000ae0000037a02 */ /* 0x000fc60000000f00 */
[----:B------:R-:W-:Y:S02]  /*04d0*/  IMAD R5, R19, c[0x0][0x2b8], RZ ;  /* 0x0000ae0013057a24 */ /* 0x000fe400078e02ff */
[----:B------:R-:W-:-:S04]  /*04e0*/  IMAD.WIDE.U32 R2, R76, R3, c[0x0][0x298] ;  /* 0x0000a6004c027625 */ /* 0x000fc800078e0003 */
[----:B------:R-:W-:-:S05]  /*04f0*/  IMAD R5, R76, UR7, R5 ;  /* 0x000000074c057c24 */ /* 0x000fca000f8e0205 */
[----:B------:R-:W-:-:S05]  /*0500*/  IADD3 R3, R3, R5, RZ ;  /* 0x0000000503037210 */ /* 0x000fca0007ffe0ff */
[----:B------:R0:W2:Y:S01]  /*0510*/  LDG.E R74, [R2.64] ;  /* 0x00000010024a7981 */ /* 0x0000a2000c1e1900 */
[----:B------:R-:W-:Y:S01]  /*0520*/  IMAD R7, R19, c[0x0][0x280], RZ ;  /* 0x0000a00013077a24 */ /* 0x000fe200078e02ff */
[----:B------:R-:W-:Y:S01]  /*0530*/  MOV R72, RZ ;  /* 0x000000ff00487202 */ /* 0x000fe20000000f00 */
[----:B------:R-:W-:Y:S01]  /*0540*/  IMAD.WIDE.U32 R28, R76, c[0x0][0x280], RZ ;  /* 0x0000a0004c1c7a25 */ /* 0x000fe200078e00ff */
[----:B------:R-:W-:-:S03]  /*0550*/  MOV R69, RZ ;  /* 0x000000ff00457202 */ /* 0x000fc60000000f00 */
[----:B------:R-:W-:Y:S01]  /*0560*/  IMAD R71, R76, UR10, R7 ;  /* 0x0000000a4c477c24 */ /* 0x000fe2000f8e0207 */
[----:B------:R-:W-:-:S04]  /*0570*/  IADD3 R6, P1, R28, c[0x0][0x260], RZ ;  /* 0x000098001c067a10 */ /* 0x000fc80007f3e0ff */
[----:B------:R-:W-:Y:S02]  /*0580*/  IADD3 R71, R29, R71, RZ ;  /* 0x000000471d477210 */ /* 0x000fe40007ffe0ff */
[----:B------:R-:W-:Y:S02]  /*0590*/  MOV R67, RZ ;  /* 0x000000ff00437202 */ /* 0x000fe40000000f00 */
[----:B------:R-:W-:Y:S02]  /*05a0*/  MOV R68, 0x3f800000 ;  /* 0x3f80000000447802 */ /* 0x000fe40000000f00 */
[----:B------:R-:W-:Y:S02]  /*05b0*/  MOV R60, RZ ;  /* 0x000000ff003c7202 */ /* 0x000fe40000000f00 */
[----:B------:R-:W-:Y:S02]  /*05c0*/  MOV R58, RZ ;  /* 0x000000ff003a7202 */ /* 0x000fe40000000f00 */
[----:B------:R-:W-:Y:S01]  /*05d0*/  MOV R56, RZ ;  /* 0x000000ff00387202 */ /* 0x000fe20000000f00 */
[----:B0-----:R-:W-:-:S02]  /*05e0*/  IMAD R2, R75, c[0x0][0x1a0], RZ ;  /* 0x000068004b027a24 */ /* 0x001fc400078e02ff */
[----:B------:R-:W-:-:S04]  /*05f0*/  IMAD.WIDE.U32 R30, R77, c[0x0][0x1a0], RZ ;  /* 0x000068004d1e7a25 */ /* 0x000fc800078e00ff */
[----:B------:R-:W-:-:S05]  /*0600*/  IMAD R3, R77, UR8, R2 ;  /* 0x000000084d037c24 */ /* 0x000fca000f8e0202 */
[----:B------:R-:W-:Y:S02]  /*0610*/  IADD3 R54, R31, R3, RZ ;  /* 0x000000031f367210 */ /* 0x000fe40007ffe0ff */
[----:B--2---:R-:W-:-:S04]  /*0620*/  SHF.R.S32.HI R73, RZ, 0x1f, R74 ;  /* 0x0000001fff497819 */ /* 0x004fc8000001144a */
[----:B------:R-:W-:-:S13]  /*0630*/  ISETP.GE.AND P0, PT, R73, RZ, PT ;  /* 0x000000ff4900720c */ /* 0x000fda0003f06270 */
[----:B------:R-:W-:Y:S01]  /*0640*/  @P0 IMAD R5, R73, c[0x0][0x248], RZ ;  /* 0x0000920049050a24 */ /* 0x000fe200078e02ff */
[----:B------:R-:W-:-:S03]  /*0650*/  @P0 MOV R9, c[0x0][0x248] ;  /* 0x0000920000090a02 */ /* 0x000fc60000000f00 */
[C---:B------:R-:W-:Y:S02]  /*0660*/  @P0 IMAD R7, R74.reuse, UR11, R5 ;  /* 0x0000000b4a070c24 */ /* 0x040fe4000f8e0205 */
[----:B------:R-:W-:-:S05]  /*0670*/  @P0 IMAD.WIDE.U32 R4, R74, R9, c[0x0][0x228] ;  /* 0x00008a004a040625 */ /* 0x000fca00078e0009 */
[----:B------:R-:W-:Y:S02]  /*0680*/  @P0 IADD3 R5, R5, R7, RZ ;  /* 0x0000000705050210 */ /* 0x000fe40007ffe0ff */
[----:B------:R-:W-:-:S03]  /*0690*/  IADD3.X R7, R71, c[0x0][0x264], RZ, P1, !PT ;  /* 0x0000990047077a10 */ /* 0x000fc60000ffe4ff */
[----:B------:R0:W2:Y:S04]  /*06a0*/  @P0 LDG.E R72, [R4.64+0x10] ;  /* 0x0000101004480981 */ /* 0x0000a8000c1e1900 */
[----:B------:R1:W2:Y:S04]  /*06b0*/  LDG.E R70, [R6.64+0x4] ;  /* 0x0000041006467981 */ /* 0x0002a8000c1e1900 */
[----:B------:R1:W3:Y:S04]  /*06c0*/  LDG.E R66, [R6.64] ;  /* 0x0000001006427981 */ /* 0x0002e8000c1e1900 */
[----:B------:R0:W3:Y:S04]  /*06d0*/  @P0 LDG.E R69, [R4.64+0xc] ;  /* 0x00000c1004450981 */ /* 0x0000e8000c1e1900 */
[----:B------:R1:W4:Y:S04]  /*06e0*/  LDG.E R65, [R6.64+0x8] ;  /* 0x0000081006417981 */ /* 0x000328000c1e1900 */
[----:B------:R0:W4:Y:S04]  /*06f0*/  @P0 LDG.E R67, [R4.64+0x14] ;  /* 0x0000141004430981 */ /* 0x000128000c1e1900 */
[----:B------:R0:W4:Y:S04]  /*0700*/  @P0 LDG.E R68, [R4.64+0x18] ;  /* 0x0000181004440981 */ /* 0x000128000c1e1900 */
[----:B------:R1:W4:Y:S04]  /*0710*/  LDG.E R64, [R6.64+0x18] ;  /* 0x0000181006407981 */ /* 0x000328000c1e1900 */
[----:B------:R1:W4:Y:S04]  /*0720*/  LDG.E R63, [R6.64+0xc] ;  /* 0x00000c10063f7981 */ /* 0x000328000c1e1900 */
[----:B------:R1:W4:Y:S04]  /*0730*/  LDG.E R62, [R6.64+0x10] ;  /* 0x00001010063e7981 */ /* 0x000328000c1e1900 */
[----:B------:R1:W4:Y:S04]  /*0740*/  LDG.E R61, [R6.64+0x14] ;  /* 0x00001410063d7981 */ /* 0x000328000c1e1900 */
[----:B------:R0:W4:Y:S04]  /*0750*/  @P0 LDG.E R60, [R4.64] ;  /* 0x00000010043c0981 */ /* 0x000128000c1e1900 */
[----:B------:R0:W4:Y:S04]  /*0760*/  @P0 LDG.E R58, [R4.64+0x4] ;  /* 0x00000410043a0981 */ /* 0x000128000c1e1900 */
[----:B------:R0:W4:Y:S01]  /*0770*/  @P0 LDG.E R56, [R4.64+0x8] ;  /* 0x0000081004380981 */ /* 0x000122000c1e1900 */
[----:B------:R-:W-:-:S02]  /*0780*/  IADD3 R2, P0, R30, c[0x0][0x180], RZ ;  /* 0x000060001e027a10 */ /* 0x000fc40007f1e0ff */
[----:B------:R-:W-:Y:S02]  /*0790*/  MOV R9, c[0x0][0x2f0] ;  /* 0x0000bc0000097a02 */ /* 0x000fe40000000f00 */
[----:B------:R-:W-:Y:S02]  /*07a0*/  IADD3.X R3, R54, c[0x0][0x184], RZ, P0, !PT ;  /* 0x0000610036037a10 */ /* 0x000fe400007fe4ff */
[----:B-1----:R-:W-:Y:S01]  /*07b0*/  SHF.R.S32.HI R7, RZ, 0x1f, R9 ;  /* 0x0000001fff077819 */ /* 0x002fe20000011409 */
[----:B0-----:R-:W-:Y:S02]  /*07c0*/  IMAD R4, R19, c[0x0][0x2f0], RZ ;  /* 0x0000bc0013047a24 */ /* 0x001fe400078e02ff */
[----:B------:R0:W4:Y:S02]  /*07d0*/  LDG.E R59, [R2.64+0x4] ;  /* 0x00000410023b7981 */ /* 0x000124000c1e1900 */
[----:B------:R-:W-:Y:S02]  /*07e0*/  IMAD R11, R7, R76, R4 ;  /* 0x0000004c070b7224 */ /* 0x000fe400078e0204 */
[----:B------:R0:W4:Y:S01]  /*07f0*/  LDG.E R57, [R2.64] ;  /* 0x0000001002397981 */ /* 0x000122000c1e1900 */
[----:B------:R-:W-:-:S03]  /*0800*/  IMAD.WIDE.U32 R4, R76, R9, c[0x0][0x2d0] ;  /* 0x0000b4004c047625 */ /* 0x000fc600078e0009 */
[----:B------:R0:W4:Y:S02]  /*0810*/  LDG.E R55, [R2.64+0x8] ;  /* 0x0000081002377981 */ /* 0x000124000c1e1900 */
[----:B------:R-:W-:Y:S02]  /*0820*/  IADD3 R11, R5, R11, RZ ;  /* 0x0000000b050b7210 */ /* 0x000fe40007ffe0ff */
[----:B------:R-:W-:-:S05]  /*0830*/  MOV R10, R4 ;  /* 0x00000004000a7202 */ /* 0x000fca0000000f00 */
[----:B------:R3:W4:Y:S01]  /*0840*/  LDG.E R89, [R10.64] ;  /* 0x000000100a597981 */ /* 0x000722000c1e1900 */
[----:B------:R-:W-:Y:S01]  /*0850*/  MOV R13, c[0x0][0x3d0] ;  /* 0x0000f400000d7a02 */ /* 0x000fe20000000f00 */
[----:B------:R-:W-:Y:S02]  /*0860*/  IMAD R6, R75, c[0x0][0x1d8], RZ ;  /* 0x000076004b067a24 */ /* 0x000fe400078e02ff */
[----:B------:R-:W-:Y:S01]  /*0870*/  IMAD R8, R19, c[0x0][0x3d0], RZ ;  /* 0x0000f40013087a24 */ /* 0x000fe200078e02ff */
[----:B------:R-:W-:Y:S01]  /*0880*/  SHF.R.S32.HI R7, RZ, 0x1f, R13 ;  /* 0x0000001fff077819 */ /* 0x000fe2000001140d */
[----:B------:R-:W-:-:S04]  /*0890*/  IMAD.WIDE.U32 R32, R77, c[0x0][0x1d8], RZ ;  /* 0x000076004d207a25 */ /* 0x000fc800078e00ff */
[----:B------:R-:W-:Y:S02]  /*08a0*/  IMAD R53, R77, UR9, R6 ;  /* 0x000000094d357c24 */ /* 0x000fe4000f8e0206 */
[----:B------:R-:W-:Y:S01]  /*08b0*/  IMAD R5, R7, R76, R8 ;  /* 0x0000004c07057224 */ /* 0x000fe200078e0208 */
[----:B------:R-:W-:Y:S01]  /*08c0*/  IADD3 R8, P0, R32, c[0x0][0x1b8], RZ ;  /* 0x00006e0020087a10 */ /* 0x000fe20007f1e0ff */
[----:B------:R-:W-:Y:S01]  /*08d0*/  IMAD.WIDE.U32 R6, R76, R13, c[0x0][0x3b0] ;  /* 0x0000ec004c067625 */ /* 0x000fe200078e000d */
[----:B------:R-:W-:-:S04]  /*08e0*/  IADD3 R53, R33, R53, RZ ;  /* 0x0000003521357210 */ /* 0x000fc80007ffe0ff */
[----:B------:R-:W-:Y:S02]  /*08f0*/  IADD3 R7, R7, R5, RZ ;  /* 0x0000000507077210 */ /* 0x000fe40007ffe0ff */
[----:B------:R-:W-:-:S03]  /*0900*/  IADD3.X R9, R53, c[0x0][0x1bc], RZ, P0, !PT ;  /* 0x00006f0035097a10 */ /* 0x000fc600007fe4ff */
[----:B------:R1:W5:Y:S04]  /*0910*/  LDG.E R5, [R6.64] ;  /* 0x0000001006057981 */ /* 0x000368000c1e1900 */
[----:B------:R1:W5:Y:S04]  /*0920*/  LDG.E R21, [R8.64] ;  /* 0x0000001008157981 */ /* 0x000368000c1e1900 */
[----:B------:R1:W5:Y:S04]  /*0930*/  LDG.E R4, [R6.64+0x4] ;  /* 0x0000041006047981 */ /* 0x000368000c1e1900 */
[----:B0-----:R0:W5:Y:S01]  /*0940*/  LDG.E R2, [R6.64+0x8] ;  /* 0x0000081006027981 */ /* 0x001162000c1e1900 */
[----:B------:R-:W-:Y:S01]  /*0950*/  BSSY B4, `(.L_x_6) ;  /* 0x00005ae000047945 */ /* 0x000fe20003800000 */
[----:B--2---:R-:W-:-:S04]  /*0960*/  FMUL R3, R70, R72 ;  /* 0x0000004846037220 */ /* 0x004fc80000400000 */
[----:B---3--:R-:W-:-:S04]  /*0970*/  FFMA R10, R66, R69, R3 ;  /* 0x00000045420a7223 */ /* 0x008fc80000000003 */
[CC--:B----4-:R-:W-:Y:S01]  /*0980*/  FFMA R10, R65.reuse, R67.reuse, R10 ;  /* 0x00000043410a7223 */ /* 0x0d0fe2000000000a */
[----:B------:R-:W-:Y:S01]  /*0990*/  FMUL R12, R70, R67 ;  /* 0x00000043460c7220 */ /* 0x000fe20000400000 */
[----:B------:R-:W-:Y:S02]  /*09a0*/  FADD R3, R68, R68 ;  /* 0x0000004444037221 */ /* 0x000fe40000000000 */
[----:B------:R-:W-:Y:S01]  /*09b0*/  FADD R10, R10, R10 ;  /* 0x0000000a0a0a7221 */ /* 0x000fe20000000000 */
[CC--:B------:R-:W-:Y:S01]  /*09c0*/  FMUL R11, R65.reuse, R69.reuse ;  /* 0x00000045410b7220 */ /* 0x0c0fe20000400000 */
[----:B-1----:R-:W-:Y:S01]  /*09d0*/  FFMA R9, R65, R72, -R12 ;  /* 0x0000004841097223 */ /* 0x002fe2000000080c */
[-C--:B------:R-:W-:Y:S01]  /*09e0*/  FFMA R3, R3, R68.reuse, -1 ;  /* 0xbf80000003037423 */ /* 0x080fe20000000044 */
[----:B0-----:R-:W-:Y:S01]  /*09f0*/  FMUL R6, R10, R69 ;  /* 0x000000450a067220 */ /* 0x001fe20000400000 */
[-C--:B------:R-:W-:Y:S01]  /*0a00*/  FFMA R11, R66, R67.reuse, -R11 ;  /* 0x00000043420b7223 */ /* 0x080fe2000000080b */
[----:B------:R-:W-:Y:S01]  /*0a10*/  FMUL R9, R9, R68 ;  /* 0x0000004409097220 */ /* 0x000fe20000400000 */
[C---:B------:R-:W-:Y:S01]  /*0a20*/  FMUL R7, R10.reuse, R72 ;  /* 0x000000480a077220 */ /* 0x040fe20000400000 */
[----:B------:R-:W-:Y:S01]  /*0a30*/  FFMA R6, R3, R66, R6 ;  /* 0x0000004203067223 */ /* 0x000fe20000000006 */
[----:B------:R-:W-:Y:S01]  /*0a40*/  FMUL R10, R10, R67 ;  /* 0x000000430a0a7220 */ /* 0x000fe20000400000 */
[----:B------:R-:W-:Y:S01]  /*0a50*/  FMUL R8, R11, R68 ;  /* 0x000000440b087220 */ /* 0x000fe20000400000 */
[----:B------:R-:W-:Y:S01]  /*0a60*/  FFMA R7, R3, R70, R7 ;  /* 0x0000004603077223 */ /* 0x000fe20000000007 */
[----:B------:R-:W-:Y:S01]  /*0a70*/  FFMA R9, R9, 2, R6 ;  /* 0x4000000009097823 */ /* 0x000fe20000000006 */
[----:B------:R-:W-:Y:S01]  /*0a80*/  FMUL R6, R64, R69 ;  /* 0x0000004540067220 */ /* 0x000fe20000400000 */
[-C--:B------:R-:W-:Y:S01]  /*0a90*/  FMUL R13, R66, R72.reuse ;  /* 0x00000048420d7220 */ /* 0x080fe20000400000 */
[----:B------:R-:W-:Y:S01]  /*0aa0*/  FMUL R11, R64, R72 ;  /* 0x00000048400b7220 */ /* 0x000fe20000400000 */
[----:B------:R-:W-:Y:S01]  /*0ab0*/  FFMA R10, R3, R65, R10 ;  /* 0x00000041030a7223 */ /* 0x000fe2000000000a */
[----:B------:R-:W-:Y:S01]  /*0ac0*/  FFMA R7, R8, 2, R7 ;  /* 0x4000000008077823 */ /* 0x000fe20000000007 */
[----:B------:R-:W-:Y:S01]  /*0ad0*/  FMUL R8, R64, R67 ;  /* 0x0000004340087220 */ /* 0x000fe20000400000 */
[-C--:B------:R-:W-:Y:S01]  /*0ae0*/  FFMA R3, R63, R68.reuse, R6 ;  /* 0x000000443f037223 */ /* 0x080fe20000000006 */
[----:B------:R-:W-:Y:S01]  /*0af0*/  FFMA R13, R70, R69, -R13 ;  /* 0x00000045460d7223 */ /* 0x000fe2000000080d */
[CC--:B------:R-:W-:Y:S01]  /*0b00*/  FFMA R6, R62.reuse, R68.reuse, R11 ;  /* 0x000000443e067223 */ /* 0x0c0fe2000000000b */
[C---:B------:R-:W-:Y:S01]  /*0b10*/  FFMA R11, R61.reuse, R68, R8 ;  /* 0x000000443d0b7223 */ /* 0x040fe20000000008 */
[----:B------:R-:W-:Y:S01]  /*0b20*/  FFMA R3, R61, R72, R3 ;  /* 0x000000483d037223 */ /* 0x000fe20000000003 */
[-C--:B------:R-:W-:Y:S01]  /*0b30*/  FMUL R13, R13, R68.reuse ;  /* 0x000000440d0d7220 */ /* 0x080fe20000400000 */
[C---:B------:R-:W-:Y:S01]  /*0b40*/  FFMA R8, R63.reuse, R67, R6 ;  /* 0x000000433f087223 */ /* 0x040fe20000000006 */
[-C--:B------:R-:W-:Y:S01]  /*0b50*/  FMUL R15, R63, R69.reuse ;  /* 0x000000453f0f7220 */ /* 0x080fe20000400000 */
[C---:B------:R-:W-:Y:S01]  /*0b60*/  FFMA R90, R62.reuse, R69, R11 ;  /* 0x000000453e5a7223 */ /* 0x040fe2000000000b */
[----:B------:R-:W-:Y:S01]  /*0b70*/  FFMA R13, R13, 2, R10 ;  /* 0x400000000d0d7823 */ /* 0x000fe2000000000a */
[----:B------:R-:W-:Y:S01]  /*0b80*/  FFMA R6, R62, -R67, R3 ;  /* 0x800000433e067223 */ /* 0x000fe20000000003 */
[----:B------:R-:W-:Y:S01]  /*0b90*/  FFMA R8, R61, -R69, R8 ;  /* 0x800000453d087223 */ /* 0x000fe20000000008 */
[----:B------:R-:W-:Y:S01]  /*0ba0*/  FADD R9, R9, R60 ;  /* 0x0000003c09097221 */ /* 0x000fe20000000000 */
[----:B------:R-:W-:Y:S01]  /*0bb0*/  FADD R7, R7, R58 ;  /* 0x0000003a07077221 */ /* 0x000fe20000000000 */
[----:B------:R-:W-:Y:S01]  /*0bc0*/  FFMA R15, R64, R68, -R15 ;  /* 0x00000044400f7223 */ /* 0x000fe2000000080f */
[----:B------:R-:W-:Y:S01]  /*0bd0*/  FFMA R90, R63, -R72, R90 ;  /* 0x800000483f5a7223 */ /* 0x000fe2000000005a */
[----:B------:R-:W-:Y:S01]  /*0be0*/  FADD R13, R13, R56 ;  /* 0x000000380d0d7221 */ /* 0x000fe20000000000 */
[----:B------:R-:W-:Y:S01]  /*0bf0*/  FMUL R81, R9, -R6 ;  /* 0x8000000609517220 */ /* 0x000fe20000400000 */
[----:B------:R-:W-:Y:S01]  /*0c00*/  FMUL R82, R7, -R8 ;  /* 0x8000000807527220 */ /* 0x000fe20000400000 */
[----:B------:R-:W-:Y:S01]  /*0c10*/  FFMA R52, R62, -R72, R15 ;  /* 0x800000483e347223 */ /* 0x000fe2000000000f */
[----:B------:R-:W-:-:S02]  /*0c20*/  FMUL R80, R13, -R90 ;  /* 0x8000005a0d507220 */ /* 0x000fc40000400000 */
[----:B------:R-:W-:Y:S01]  /*0c30*/  FADD R3, R81, R82 ;  /* 0x0000005251037221 */ /* 0x000fe20000000000 */
[----:B------:R-:W-:-:S03]  /*0c40*/  FFMA R52, R61, -R67, R52 ;  /* 0x800000433d347223 */ /* 0x000fc60000000034 */
[----:B------:R-:W-:Y:S01]  /*0c50*/  FADD R10, R3, R80 ;  /* 0x00000050030a7221 */ /* 0x000fe20000000000 */
[----:B------:R-:W-:-:S03]  /*0c60*/  FADD R3, R52, R52 ;  /* 0x0000003434037221 */ /* 0x000fc60000000000 */
[----:B------:R-:W-:Y:S01]  /*0c70*/  FADD R11, R10, R10 ;  /* 0x0000000a0a0b7221 */ /* 0x000fe20000000000 */
[----:B------:R-:W-:-:S03]  /*0c80*/  FFMA R10, R52, R3, -1 ;  /* 0xbf800000340a7423 */ /* 0x000fc60000000003 */
[-C--:B------:R-:W-:Y:S01]  /*0c90*/  FMUL R12, R8, R11.reuse ;  /* 0x0000000b080c7220 */ /* 0x080fe20000400000 */
[C---:B------:R-:W-:Y:S01]  /*0ca0*/  FMUL R50, R7.reuse, -R90 ;  /* 0x8000005a07327220 */ /* 0x040fe20000400000 */
[C---:B------:R-:W-:Y:S02]  /*0cb0*/  FMUL R51, R7.reuse, -R6 ;  /* 0x8000000607337220 */ /* 0x040fe40000400000 */
[----:B------:R-:W-:Y:S01]  /*0cc0*/  FFMA R15, R7, R10, -R12 ;  /* 0x0000000a070f7223 */ /* 0x000fe2000000080c */
[-C--:B------:R-:W-:Y:S01]  /*0cd0*/  FMUL R12, R6, R11.reuse ;  /* 0x0000000b060c7220 */ /* 0x080fe20000400000 */
[-C--:B------:R-:W-:Y:S01]  /*0ce0*/  FMUL R49, R13, -R8.reuse ;  /* 0x800000080d317220 */ /* 0x080fe20000400000 */
[C---:B------:R-:W-:Y:S01]  /*0cf0*/  FMUL R46, R9.reuse, -R8 ;  /* 0x80000008092e7220 */ /* 0x040fe20000400000 */
[----:B------:R-:W-:Y:S01]  /*0d00*/  FMUL R48, R9, -R90 ;  /* 0x8000005a09307220 */ /* 0x000fe20000400000 */
[----:B------:R-:W-:Y:S01]  /*0d10*/  FMUL R47, R13, -R6 ;  /* 0x800000060d2f7220 */ /* 0x000fe20000400000 */
[----:B------:R-:W-:Y:S01]  /*0d20*/  FMUL R22, R59, -R8 ;  /* 0x800000083b167220 */ /* 0x000fe20000400000 */
[----:B------:R-:W-:Y:S01]  /*0d30*/  FFMA R12, R9, R10, -R12 ;  /* 0x0000000a090c7223 */ /* 0x000fe2000000080c */
[----:B------:R-:W-:Y:S01]  /*0d40*/  FMUL R18, R90, R11 ;  /* 0x0000000b5a127220 */ /* 0x000fe20000400000 */
[----:B------:R-:W-:Y:S01]  /*0d50*/  FADD R3, R49, -R50 ;  /* 0x8000003231037221 */ /* 0x000fe20000000000 */
[----:B------:R-:W-:Y:S01]  /*0d60*/  FADD R9, R51, -R46 ;  /* 0x8000002e33097221 */ /* 0x000fe20000000000 */
[----:B------:R-:W-:Y:S01]  /*0d70*/  FADD R7, R48, -R47 ;  /* 0x8000002f30077221 */ /* 0x000fe20000000000 */
[----:B------:R-:W-:Y:S01]  /*0d80*/  FFMA R22, R57, -R6, R22 ;  /* 0x8000000639167223 */ /* 0x000fe20000000016 */
[----:B------:R-:W-:Y:S01]  /*0d90*/  FFMA R13, R13, R10, -R18 ;  /* 0x0000000a0d0d7223 */ /* 0x000fe20000000812 */
[C---:B------:R-:W-:Y:S01]  /*0da0*/  FMUL R3, R52.reuse, R3 ;  /* 0x0000000334037220 */ /* 0x040fe20000400000 */
[C---:B------:R-:W-:Y:S01]  /*0db0*/  FMUL R20, R52.reuse, R9 ;  /* 0x0000000934147220 */ /* 0x040fe20000400000 */
[----:B------:R-:W-:Y:S01]  /*0dc0*/  FMUL R18, R52, R7 ;  /* 0x0000000734127220 */ /* 0x000fe20000400000 */
[----:B------:R-:W-:Y:S01]  /*0dd0*/  FFMA R22, R55, -R90, R22 ;  /* 0x8000005a37167223 */ /* 0x000fe20000000016 */
[----:B------:R-:W-:Y:S01]  /*0de0*/  FFMA R3, R3, 2, R12 ;  /* 0x4000000003037823 */ /* 0x000fe2000000000c */
[----:B------:R-:W-:Y:S01]  /*0df0*/  FFMA R9, R20, 2, R13 ;  /* 0x4000000014097823 */ /* 0x000fe2000000000d */
[----:B------:R-:W-:Y:S01]  /*0e00*/  FFMA R7, R18, 2, R15 ;  /* 0x4000000012077823 */ /* 0x000fe2000000000f */
[----:B------:R-:W-:Y:S01]  /*0e10*/  FMUL R20, R57, -R8 ;  /* 0x8000000839147220 */ /* 0x000fe20000400000 */
[----:B------:R-:W-:Y:S01]  /*0e20*/  FMUL R12, R59, -R90 ;  /* 0x8000005a3b0c7220 */ /* 0x000fe20000400000 */
[-C--:B------:R-:W-:Y:S01]  /*0e30*/  FMUL R18, R55, -R6.reuse ;  /* 0x8000000637127220 */ /* 0x080fe20000400000 */
[----:B------:R-:W-:Y:S01]  /*0e40*/  FADD R11, R22, R22 ;  /* 0x00000016160b7221 */ /* 0x000fe20000000000 */
[----:B------:R-:W-:Y:S01]  /*0e50*/  ISETP.NE.AND P0, PT, R89, 0x5, PT ;  /* 0x000000055900780c */ /* 0x000fe20003f05270 */
[----:B------:R-:W-:Y:S01]  /*0e60*/  FFMA R17, R59, -R6, -R20 ;  /* 0x800000063b117223 */ /* 0x000fe20000000814 */
[----:B------:R-:W-:Y:S01]  /*0e70*/  FFMA R13, R55, -R8, -R12 ;  /* 0x80000008370d7223 */ /* 0x000fe2000000080c */
[C---:B------:R-:W-:Y:S01]  /*0e80*/  FFMA R15, R57.reuse, -R90, -R18 ;  /* 0x8000005a390f7223 */ /* 0x040fe20000000812 */
[-C--:B------:R-:W-:Y:S01]  /*0e90*/  FMUL R6, R6, R11.reuse ;  /* 0x0000000b06067220 */ /* 0x080fe20000400000 */
[-C--:B------:R-:W-:Y:S01]  /*0ea0*/  FMUL R8, R8, R11.reuse ;  /* 0x0000000b08087220 */ /* 0x080fe20000400000 */
[----:B------:R-:W-:Y:S01]  /*0eb0*/  FMUL R12, R90, R11 ;  /* 0x0000000b5a0c7220 */ /* 0x000fe20000400000 */
[C---:B------:R-:W-:Y:S01]  /*0ec0*/  FMUL R13, R52.reuse, R13 ;  /* 0x0000000d340d7220 */ /* 0x040fe20000400000 */
[-C--:B------:R-:W-:Y:S01]  /*0ed0*/  FFMA R6, R57, R10.reuse, -R6 ;  /* 0x0000000a39067223 */ /* 0x080fe20000000806 */
[-C--:B------:R-:W-:Y:S01]  /*0ee0*/  FFMA R8, R59, R10.reuse, -R8 ;  /* 0x0000000a3b087223 */ /* 0x080fe20000000808 */
[----:B------:R-:W-:Y:S01]  /*0ef0*/  FFMA R12, R55, R10, -R12 ;  /* 0x0000000a370c7223 */ /* 0x000fe2000000080c */
[C---:B------:R-:W-:Y:S01]  /*0f00*/  FMUL R15, R52.reuse, R15 ;  /* 0x0000000f340f7220 */ /* 0x040fe20000400000 */
[----:B------:R-:W-:Y:S01]  /*0f10*/  FMUL R17, R52, R17 ;  /* 0x0000001134117220 */ /* 0x000fe20000400000 */
[----:B------:R-:W-:-:S02]  /*0f20*/  FFMA R6, R13, 2, R6 ;  /* 0x400000000d067823 */ /* 0x000fc40000000006 */
[----:B------:R-:W-:Y:S01]  /*0f30*/  FFMA R8, R15, 2, R8 ;  /* 0x400000000f087823 */ /* 0x000fe20000000008 */
[----:B------:R-:W-:Y:S01]  /*0f40*/  FFMA R12, R17, 2, R12 ;  /* 0x40000000110c7823 */ /* 0x000fe2000000000c */
[----:B------:R-:W-:Y:S02]  /*0f50*/  FADD R6, -R3, R6 ;  /* 0x0000000603067221 */ /* 0x000fe40000000100 */
[----:B------:R-:W-:Y:S01]  /*0f60*/  FADD R7, -R7, R8 ;  /* 0x0000000807077221 */ /* 0x000fe20000000100 */
[----:B------:R-:W-:Y:S01]  /*0f70*/  FADD R9, -R9, R12 ;  /* 0x0000000c09097221 */ /* 0x000fe20000000100 */
[----:B------:R-:W-:Y:S05]  /*0f80*/  @!P0 BRA `(.L_x_7) ;  /* 0x0000012000008947 */ /* 0x000fea0003800000 */
[----:B-----5:R-:W-:Y:S01]  /*0f90*/  FADD R8, R21, c[0x0][0x3e8] ;  /* 0x0000fa0015087621 */ /* 0x020fe20000000000 */
[----:B------:R-:W-:Y:S01]  /*0fa0*/  MOV R3, RZ ;  /* 0x000000ff00037202 */ /* 0x000fe20000000f00 */
[----:B------:R-:W-:Y:S01]  /*0fb0*/  CS2R R86, SRZ ;  /* 0x0000000000567805 */ /* 0x000fe2000001ff00 */
        /* <DEDUP_REMOVED lines=8> */
[----:B------:R-:W-:-:S02]  /*1040*/  MOV R93, RZ ;  /* 0x000000ff005d7202 */ /* 0x000fc40000000f00 */
[----:B------:R-:W-:Y:S02]  /*1050*/  MOV R95, RZ ;  /* 0x000000ff005f7202 */ /* 0x000fe40000000f00 */
[----:B------:R-:W-:Y:S02]  /*1060*/  MOV R97, RZ ;  /* 0x000000ff00617202 */ /* 0x000fe40000000f00 */
[----:B------:R-:W-:Y:S02]  /*1070*/  MOV R38, RZ ;  /* 0x000000ff00267202 */ /* 0x000fe40000000f00 */
[----:B------:R-:W-:Y:S02]  /*1080*/  MOV R40, RZ ;  /* 0x000000ff00287202 */ /* 0x000fe40000000f00 */
[----:B------:R-:W-:Y:S01]  /*1090*/  MOV R105, RZ ;  /* 0x000000ff00697202 */ /* 0x000fe20000000f00 */
[----:B------:R-:W-:Y:S05]  /*10a0*/  BRA `(.L_x_8) ;  /* 0x0000538000007947 */ /* 0x000fea0003800000 */
.L_x_7:
[----:B------:R-:W-:Y:S01]  /*10b0*/  MOV R11, c[0x0][0x398] ;  /* 0x0000e600000b7a02 */ /* 0x000fe20000000f00 */
[----:B------:R-:W-:-:S03]  /*10c0*/  IMAD R19, R19, c[0x0][0x398], RZ ;  /* 0x0000e60013137a24 */ /* 0x000fc600078e02ff */
[----:B------:R-:W-:Y:S01]  /*10d0*/  SHF.R.S32.HI R3, RZ, 0x1f, R11 ;  /* 0x0000001fff037819 */ /* 0x000fe2000001140b */
[----:B------:R-:W-:-:S04]  /*10e0*/  IMAD.WIDE.U32 R10, R76, R11, c[0x0][0x378] ;  /* 0x0000de004c0a7625 */ /* 0x000fc800078e000b */
[----:B------:R-:W-:-:S05]  /*10f0*/  IMAD R3, R3, R76, R19 ;  /* 0x0000004c03037224 */ /* 0x000fca00078e0213 */
[----:B------:R-:W-:-:S05]  /*1100*/  IADD3 R11, R11, R3, RZ ;  /* 0x000000030b0b7210 */ /* 0x000fca0007ffe0ff */
[----:B------:R0:W5:Y:S02]  /*1110*/  LDG.E.64 R34, [R10.64] ;  /* 0x000000100a227981 */ /* 0x000164000c1e1b00 */
[----:B-----5:R-:W1:Y:S01]  /*1120*/  MUFU.RCP R8, R5 ;  /* 0x0000000500087308 */ /* 0x020e620000001000 */
[----:B------:R-:W-:Y:S07]  /*1130*/  BSSY B5, `(.L_x_9) ;  /* 0x000000d000057945 */ /* 0x000fee0003800000 */
[----:B------:R-:W2:Y:S01]  /*1140*/  FCHK P0, R6, R5 ;  /* 0x0000000506007302 */ /* 0x000ea20000000000 */
[----:B-1----:R-:W-:-:S04]  /*1150*/  FFMA R3, -R5, R8, 1 ;  /* 0x3f80000005037423 */ /* 0x002fc80000000108 */
[----:B------:R-:W-:-:S04]  /*1160*/  FFMA R3, R8, R3, R8 ;  /* 0x0000000308037223 */ /* 0x000fc80000000008 */
[----:B------:R-:W-:-:S04]  /*1170*/  FFMA R8, R6, R3, RZ ;  /* 0x0000000306087223 */ /* 0x000fc800000000ff */
[----:B------:R-:W-:-:S04]  /*1180*/  FFMA R12, -R5, R8, R6 ;  /* 0x00000008050c7223 */ /* 0x000fc80000000106 */
[----:B------:R-:W-:Y:S01]  /*1190*/  FFMA R88, R3, R12, R8 ;  /* 0x0000000c03587223 */ /* 0x000fe20000000008 */
[----:B--2---:R-:W-:Y:S05]  /*11a0*/  @!P0 BRA `(.L_x_10) ;  /* 0x0000005000008947 */ /* 0x004fea0003800000 */
[----:B0-----:R-:W-:Y:S02]  /*11b0*/  MOV R25, R6 ;  /* 0x0000000600197202 */ /* 0x001fe40000000f00 */
[----:B------:R-:W-:Y:S02]  /*11c0*/  MOV R26, R5 ;  /* 0x00000005001a7202 */ /* 0x000fe40000000f00 */
[----:B------:R-:W-:Y:S02]  /*11d0*/  MOV R109, 0x11f0 ;  /* 0x000011f0006d7802 */ /* 0x000fe40000000f00 */
[----:B------:R-:W-:Y:S05]  /*11e0*/  CALL.REL.NOINC `($__internal_3_$__cuda_sm3x_div_rn_noftz_f32_slowpath) ;  /* 0x0000bee000007944 */ /* 0x000fea0003c00000 */
[----:B0-----:R-:W-:Y:S02]  /*11f0*/  MOV R88, R25 ;  /* 0x0000001900587202 */ /* 0x001fe40000000f00 */
.L_x_10:
[----:B0-----:R-:W-:Y:S05]  /*1200*/  BSYNC B5 ;  /* 0x0000000000057941 */ /* 0x001fea0003800000 */
.L_x_9:
[----:B------:R-:W0:Y:S01]  /*1210*/  MUFU.RCP R3, R4 ;  /* 0x0000000400037308 */ /* 0x000e220000001000 */
[----:B------:R-:W-:Y:S07]  /*1220*/  BSSY B5, `(.L_x_11) ;  /* 0x000000d000057945 */ /* 0x000fee0003800000 */
[----:B------:R-:W1:Y:S01]  /*1230*/  FCHK P0, R7, R4 ;  /* 0x0000000407007302 */ /* 0x000e620000000000 */
[----:B0-----:R-:W-:-:S04]  /*1240*/  FFMA R8, -R4, R3, 1 ;  /* 0x3f80000004087423 */ /* 0x001fc80000000103 */
[----:B------:R-:W-:-:S04]  /*1250*/  FFMA R8, R3, R8, R3 ;  /* 0x0000000803087223 */ /* 0x000fc80000000003 */
[----:B------:R-:W-:-:S04]  /*1260*/  FFMA R3, R7, R8, RZ ;  /* 0x0000000807037223 */ /* 0x000fc800000000ff */
[----:B------:R-:W-:-:S04]  /*1270*/  FFMA R10, -R4, R3, R7 ;  /* 0x00000003040a7223 */ /* 0x000fc80000000107 */
[----:B------:R-:W-:Y:S01]  /*1280*/  FFMA R83, R8, R10, R3 ;  /* 0x0000000a08537223 */ /* 0x000fe20000000003 */
[----:B-1----:R-:W-:Y:S05]  /*1290*/  @!P0 BRA `(.L_x_12) ;  /* 0x0000005000008947 */ /* 0x002fea0003800000 */
[----:B------:R-:W-:Y:S02]  /*12a0*/  MOV R25, R7 ;  /* 0x0000000700197202 */ /* 0x000fe40000000f00 */
[----:B------:R-:W-:Y:S02]  /*12b0*/  MOV R26, R4 ;  /* 0x00000004001a7202 */ /* 0x000fe40000000f00 */
[----:B------:R-:W-:Y:S02]  /*12c0*/  MOV R109, 0x12e0 ;  /* 0x000012e0006d7802 */ /* 0x000fe40000000f00 */
[----:B------:R-:W-:Y:S05]  /*12d0*/  CALL.REL.NOINC `($__internal_3_$__cuda_sm3x_div_rn_noftz_f32_slowpath) ;  /* 0x0000bdf000007944 */ /* 0x000fea0003c00000 */
[----:B0-----:R-:W-:Y:S02]  /*12e0*/  MOV R83, R25 ;  /* 0x0000001900537202 */ /* 0x001fe40000000f00 */
.L_x_12:
[----:B------:R-:W-:Y:S05]  /*12f0*/  BSYNC B5 ;  /* 0x0000000000057941 */ /* 0x000fea0003800000 */
.L_x_11:
        /* <DEDUP_REMOVED lines=14> */
.L_x_14:
[----:B------:R-:W-:Y:S05]  /*13e0*/  BSYNC B5 ;  /* 0x0000000000057941 */ /* 0x000fea0003800000 */
.L_x_13:
[----:B------:R-:W2:Y:S04]  /*13f0*/  LD.E.64 R18, [R34.64+0xf8] ;  /* 0x0000f81022127980 */ /* 0x000ea8000c101b00 */
[----:B------:R-:W3:Y:S04]  /*1400*/  LD.E R92, [R34.64+0x128] ;  /* 0x00012810225c7980 */ /* 0x000ee8000c101900 */
[----:B------:R0:W5:Y:S04]  /*1410*/  LD.E.64 R36, [R34.64+0x38] ;  /* 0x0000381022247980 */ /* 0x000168000c101b00 */
[----:B------:R0:W5:Y:S04]  /*1420*/  LD.E.64 R86, [R34.64+0xd0] ;  /* 0x0000d01022567980 */ /* 0x000168000c101b00 */
[----:B------:R0:W5:Y:S04]  /*1430*/  LD.E.64 R84, [R34.64+0xc8] ;  /* 0x0000c81022547980 */ /* 0x000168000c101b00 */
[----:B------:R0:W5:Y:S04]  /*1440*/  LD.E.64 R38, [R34.64+0x70] ;  /* 0x0000701022267980 */ /* 0x000168000c101b00 */
[----:B------:R0:W5:Y:S04]  /*1450*/  LD.E.64 R40, [R34.64] ;  /* 0x0000001022287980 */ /* 0x000168000c101b00 */
[----:B--2---:R-:W2:Y:S01]  /*1460*/  LD.E R18, [R18.64] ;  /* 0x0000001012127980 */ /* 0x004ea2000c101900 */
[----:B------:R-:W-:Y:S01]  /*1470*/  FADD R8, R21, c[0x0][0x3e8] ;  /* 0x0000fa0015087621 */ /* 0x000fe20000000000 */
[----:B------:R-:W-:Y:S01]  /*1480*/  BSSY B6, `(.L_x_15) ;  /* 0x000041d000067945 */ /* 0x000fe20003800000 */
[----:B---3--:R-:W-:Y:S01]  /*1490*/  FMUL R14, R92, 0.0010000000474974513054 ;  /* 0x3a83126f5c0e7820 */ /* 0x008fe20000400000 */
[----:B------:R-:W-:Y:S01]  /*14a0*/  CS2R R10, SRZ ;  /* 0x00000000000a7805 */ /* 0x000fe2000001ff00 */
[----:B------:R-:W-:-:S02]  /*14b0*/  MOV R16, 0x1 ;  /* 0x0000000100107802 */ /* 0x000fc40000000f00 */
[----:B------:R-:W-:Y:S01]  /*14c0*/  MOV R12, RZ ;  /* 0x000000ff000c7202 */ /* 0x000fe20000000f00 */
[----:B------:R-:W-:Y:S01]  /*14d0*/  FMUL R14, R14, R14 ;  /* 0x0000000e0e0e7220 */ /* 0x000fe20000400000 */
[----:B------:R-:W-:Y:S01]  /*14e0*/  MOV R13, R8 ;  /* 0x00000008000d7202 */ /* 0x000fe20000000f00 */
[----:B--2---:R0:W-:Y:S04]  /*14f0*/  STL [R1], R18 ;  /* 0x0000001201007387 */ /* 0x0041e80000100800 */
.L_x_124:
[----:B------:R-:W-:-:S04]  /*1500*/  IADD3 R102, R16, -0x1, RZ ;  /* 0xffffffff10667810 */ /* 0x000fc80007ffe0ff */
[----:B0-----:R-:W-:-:S05]  /*1510*/  LEA R104, R102, R1, 0x2 ;  /* 0x0000000166687211 */ /* 0x001fca00078e10ff */
[----:B------:R-:W2:Y:S02]  /*1520*/  LDL R21, [R104] ;  /* 0x0000000068157983 */ /* 0x000ea40000100800 */
[----:B012--5:R-:W-:-:S05]  /*1530*/  IMAD.WIDE R18, R21, 0x10, R84 ;  /* 0x0000001015127825 */ /* 0x027fca00078e0254 */
[----:B------:R-:W2:Y:S01]  /*1540*/  LD.E R24, [R18.64+0x4] ;  /* 0x0000041012187980 */ /* 0x000ea2000c101900 */
[----:B------:R-:W-:-:S03]  /*1550*/  IMAD.WIDE R20, R21, 0x10, R86 ;  /* 0x0000001015147825 */ /* 0x000fc600078e0256 */
[----:B------:R-:W3:Y:S04]  /*1560*/  LD.E R15, [R18.64] ;  /* 0x00000010120f7980 */ /* 0x000ee8000c101900 */
[----:B------:R-:W4:Y:S04]  /*1570*/  LD.E R26, [R18.64+0x8] ;  /* 0x00000810121a7980 */ /* 0x000f28000c101900 */
[----:B------:R-:W4:Y:S04]  /*1580*/  LD.E R17, [R20.64+0x4] ;  /* 0x0000041014117980 */ /* 0x000f28000c101900 */
[----:B------:R-:W4:Y:S04]  /*1590*/  LD.E R22, [R20.64] ;  /* 0x0000001014167980 */ /* 0x000f28000c101900 */
[----:B------:R-:W4:Y:S01]  /*15a0*/  LD.E R23, [R20.64+0x8] ;  /* 0x0000081014177980 */ /* 0x000f22000c101900 */
[----:B------:R-:W-:Y:S01]  /*15b0*/  BSSY B5, `(.L_x_16) ;  /* 0x0000406000057945 */ /* 0x000fe20003800000 */
[----:B------:R-:W-:-:S02]  /*15c0*/  MOV R99, R16 ;  /* 0x0000001000637202 */ /* 0x000fc40000000f00 */
[----:B------:R-:W-:Y:S02]  /*15d0*/  MOV R16, R102 ;  /* 0x0000006600107202 */ /* 0x000fe40000000f00 */
[----:B--2---:R-:W-:Y:S02]  /*15e0*/  FSETP.GEU.AND P1, PT, R83, R24, PT ;  /* 0x000000185300720b */ /* 0x004fe40003f2e000 */
[----:B---3--:R-:W-:Y:S02]  /*15f0*/  FSETP.GEU.AND P0, PT, R88, R15, PT ;  /* 0x0000000f5800720b */ /* 0x008fe40003f0e000 */
[----:B------:R-:W-:Y:S02]  /*1600*/  FSEL R24, R24, R83, !P1 ;  /* 0x0000005318187208 */ /* 0x000fe40004800000 */
[----:B----4-:R-:W-:Y:S02]  /*1610*/  FSETP.GEU.AND P2, PT, R3, R26, PT ;  /* 0x0000001a0300720b */ /* 0x010fe40003f4e000 */
[----:B------:R-:W-:-:S02]  /*1620*/  FSEL R15, R15, R88, !P0 ;  /* 0x000000580f0f7208 */ /* 0x000fc40004000000 */
[----:B------:R-:W-:Y:S02]  /*1630*/  FSETP.GT.AND P1, PT, R24, R17, PT ;  /* 0x000000111800720b */ /* 0x000fe40003f24000 */
[----:B------:R-:W-:Y:S02]  /*1640*/  FSEL R26, R26, R3, !P2 ;  /* 0x000000031a1a7208 */ /* 0x000fe40005000000 */
[----:B------:R-:W-:Y:S02]  /*1650*/  FSETP.GT.AND P0, PT, R15, R22, PT ;  /* 0x000000160f00720b */ /* 0x000fe40003f04000 */
[----:B------:R-:W-:Y:S01]  /*1660*/  FSEL R24, R17, R24, P1 ;  /* 0x0000001811187208 */ /* 0x000fe20000800000 */
[----:B------:R-:W-:Y:S01]  /*1670*/  FFMA R17, R92, 0.0010000000474974513054, R13 ;  /* 0x3a83126f5c117823 */ /* 0x000fe2000000000d */
[----:B------:R-:W-:Y:S02]  /*1680*/  FSETP.GT.AND P1, PT, R26, R23, PT ;  /* 0x000000171a00720b */ /* 0x000fe40003f24000 */
[----:B------:R-:W-:Y:S01]  /*1690*/  FSEL R15, R22, R15, P0 ;  /* 0x0000000f160f7208 */ /* 0x000fe20000000000 */
[----:B------:R-:W-:Y:S01]  /*16a0*/  FADD R24, R83, -R24 ;  /* 0x8000001853187221 */ /* 0x000fe20000000000 */
[----:B------:R-:W-:Y:S01]  /*16b0*/  FSEL R26, R23, R26, P1 ;  /* 0x0000001a171a7208 */ /* 0x000fe20000800000 */
[----:B------:R-:W-:-:S02]  /*16c0*/  FMUL R108, R17, R17 ;  /* 0x00000011116c7220 */ /* 0x000fc40000400000 */
[----:B------:R-:W-:Y:S01]  /*16d0*/  FADD R15, R88, -R15 ;  /* 0x8000000f580f7221 */ /* 0x000fe20000000000 */
[----:B------:R-:W-:Y:S01]  /*16e0*/  FMUL R24, R24, R24 ;  /* 0x0000001818187220 */ /* 0x000fe20000400000 */
[----:B------:R-:W-:-:S03]  /*16f0*/  FADD R26, R3, -R26 ;  /* 0x8000001a031a7221 */ /* 0x000fc60000000000 */
[----:B------:R-:W-:-:S04]  /*1700*/  FFMA R15, R15, R15, R24 ;  /* 0x0000000f0f0f7223 */ /* 0x000fc80000000018 */
[----:B------:R-:W-:-:S05]  /*1710*/  FFMA R15, R26, R26, R15 ;  /* 0x0000001a1a0f7223 */ /* 0x000fca000000000f */
[----:B------:R-:W-:-:S13]  /*1720*/  FSETP.GT.AND P0, PT, R15, R108, PT ;  /* 0x0000006c0f00720b */ /* 0x000fda0003f04000 */
[----:B------:R-:W-:Y:S05]  /*1730*/  @P0 BRA `(.L_x_17) ;  /* 0x00003ed000000947 */ /* 0x000fea0003800000 */
[----:B------:R-:W2:Y:S04]  /*1740*/  LD.E R18, [R18.64+0xc] ;  /* 0x00000c1012127980 */ /* 0x000ea8000c101900 */
[----:B------:R-:W3:Y:S04]  /*1750*/  LD.E R23, [R20.64+0xc] ;  /* 0x00000c1014177980 */ /* 0x000ee8000c101900 */
[----:B------:R-:W4:Y:S01]  /*1760*/  LD.E.U8 R17, [R20.64+0xf] ;  /* 0x00000f1014117980 */ /* 0x000f22000c101100 */
[----:B--2---:R-:W-:Y:S02]  /*1770*/  ISETP.GE.AND P0, PT, R18, RZ, PT ;  /* 0x000000ff1200720c */ /* 0x004fe40003f06270 */
[----:B---3--:R-:W-:-:S02]  /*1780*/  PRMT R15, R23, 0x7770, RZ ;  /* 0x00007770170f7816 */ /* 0x008fc400000000ff */
[----:B------:R-:W-:-:S04]  /*1790*/  PRMT R22, R23, 0x7771, RZ ;  /* 0x0000777117167816 */ /* 0x000fc800000000ff */
[----:B------:R-:W-:Y:S02]  /*17a0*/  PRMT R22, R22, 0x7604, R15 ;  /* 0x0000760416167816 */ /* 0x000fe4000000000f */
[----:B------:R-:W-:Y:S02]  /*17b0*/  PRMT R15, R23, 0x7772, RZ ;  /* 0x00007772170f7816 */ /* 0x000fe400000000ff */
[----:B----4-:R-:W-:Y:S02]  /*17c0*/  SHF.L.U32 R17, R17, 0x18, RZ ;  /* 0x0000001811117819 */ /* 0x010fe400000006ff */
[----:B------:R-:W-:Y:S02]  /*17d0*/  PRMT R22, R15, 0x7054, R22 ;  /* 0x000070540f167816 */ /* 0x000fe40000000016 */
[----:B------:R-:W-:Y:S02]  /*17e0*/  LOP3.LUT R91, R18, 0x7fffffff, RZ, 0xc0, !PT ;  /* 0x7fffffff125b7812 */ /* 0x000fe400078ec0ff */
[----:B------:R-:W-:Y:S01]  /*17f0*/  LOP3.LUT R101, R22, 0x7f000000, R17, 0xf8, !PT ;  /* 0x7f00000016657812 */ /* 0x000fe200078ef811 */
[----:B------:R-:W-:Y:S05]  /*1800*/  @!P0 BRA `(.L_x_18) ;  /* 0x000004a000008947 */ /* 0x000fea0003800000 */
[----:B------:R-:W-:-:S05]  /*1810*/  IMAD.WIDE.U32 R16, R91, 0x10, R84 ;  /* 0x000000105b107825 */ /* 0x000fca00078e0054 */
[----:B------:R-:W2:Y:S01]  /*1820*/  LD.E R15, [R16.64] ;  /* 0x00000010100f7980 */ /* 0x000ea2000c101900 */
[----:B------:R-:W-:-:S03]  /*1830*/  IMAD.WIDE R20, R101, 0x10, R84 ;  /* 0x0000001065147825 */ /* 0x000fc600078e0254 */
[----:B------:R-:W3:Y:S01]  /*1840*/  LD.E R26, [R16.64+0x4] ;  /* 0x00000410101a7980 */ /* 0x000ee2000c101900 */
[----:B------:R-:W-:-:S03]  /*1850*/  IMAD.WIDE.U32 R18, R91, 0x10, R86 ;  /* 0x000000105b127825 */ /* 0x000fc600078e0056 */
[----:B------:R-:W4:Y:S01]  /*1860*/  LD.E R98, [R20.64+0x4] ;  /* 0x0000041014627980 */ /* 0x000f22000c101900 */
[----:B------:R-:W-:-:S03]  /*1870*/  IMAD.WIDE R22, R101, 0x10, R86 ;  /* 0x0000001065167825 */ /* 0x000fc600078e0256 */
[----:B------:R-:W5:Y:S04]  /*1880*/  LD.E R24, [R18.64] ;  /* 0x0000001012187980 */ /* 0x000f68000c101900 */
[----:B------:R-:W5:Y:S04]  /*1890*/  LD.E R94, [R16.64+0x8] ;  /* 0x00000810105e7980 */ /* 0x000f68000c101900 */
[----:B------:R-:W5:Y:S04]  /*18a0*/  LD.E R93, [R20.64] ;  /* 0x00000010145d7980 */ /* 0x000f68000c101900 */
[----:B------:R-:W5:Y:S04]  /*18b0*/  LD.E R25, [R18.64+0x4] ;  /* 0x0000041012197980 */ /* 0x000f68000c101900 */
[----:B------:R-:W5:Y:S04]  /*18c0*/  LD.E R100, [R20.64+0x8] ;  /* 0x0000081014647980 */ /* 0x000f68000c101900 */
[----:B------:R-:W5:Y:S04]  /*18d0*/  LD.E R95, [R22.64+0x4] ;  /* 0x00000410165f7980 */ /* 0x000f68000c101900 */
[----:B------:R-:W5:Y:S04]  /*18e0*/  LD.E R27, [R18.64+0x8] ;  /* 0x00000810121b7980 */ /* 0x000f68000c101900 */
[----:B------:R-:W5:Y:S04]  /*18f0*/  LD.E R96, [R22.64] ;  /* 0x0000001016607980 */ /* 0x000f68000c101900 */
[----:B------:R-:W5:Y:S01]  /*1900*/  LD.E R97, [R22.64+0x8] ;  /* 0x0000081016617980 */ /* 0x000f62000c101900 */
[----:B--2---:R-:W-:-:S04]  /*1910*/  FSETP.GEU.AND P0, PT, R88, R15, PT ;  /* 0x0000000f5800720b */ /* 0x004fc80003f0e000 */
[----:B------:R-:W-:Y:S02]  /*1920*/  FSEL R15, R15, R88, !P0 ;  /* 0x000000580f0f7208 */ /* 0x000fe40004000000 */
[C---:B---3--:R-:W-:Y:S02]  /*1930*/  FSETP.GEU.AND P1, PT, R83.reuse, R26, PT ;  /* 0x0000001a5300720b */ /* 0x048fe40003f2e000 */
[----:B----4-:R-:W-:Y:S02]  /*1940*/  FSETP.GEU.AND P3, PT, R83, R98, PT ;  /* 0x000000625300720b */ /* 0x010fe40003f6e000 */
[-C--:B------:R-:W-:Y:S02]  /*1950*/  FSEL R26, R26, R83.reuse, !P1 ;  /* 0x000000531a1a7208 */ /* 0x080fe40004800000 */
[----:B-----5:R-:W-:Y:S02]  /*1960*/  FSETP.GT.AND P0, PT, R15, R24, PT ;  /* 0x000000180f00720b */ /* 0x020fe40003f04000 */
[----:B------:R-:W-:-:S02]  /*1970*/  FSEL R98, R98, R83, !P3 ;  /* 0x0000005362627208 */ /* 0x000fc40005800000 */
[----:B------:R-:W-:Y:S02]  /*1980*/  FSETP.GEU.AND P1, PT, R3, R94, PT ;  /* 0x0000005e0300720b */ /* 0x000fe40003f2e000 */
[----:B------:R-:W-:Y:S02]  /*1990*/  FSEL R15, R24, R15, P0 ;  /* 0x0000000f180f7208 */ /* 0x000fe40000000000 */
[----:B------:R-:W-:Y:S02]  /*19a0*/  FSETP.GEU.AND P2, PT, R88, R93, PT ;  /* 0x0000005d5800720b */ /* 0x000fe40003f4e000 */
[----:B------:R-:W-:Y:S02]  /*19b0*/  FSEL R94, R94, R3, !P1 ;  /* 0x000000035e5e7208 */ /* 0x000fe40004800000 */
[----:B------:R-:W-:Y:S02]  /*19c0*/  FSETP.GT.AND P0, PT, R26, R25, PT ;  /* 0x000000191a00720b */ /* 0x000fe40003f04000 */
[----:B------:R-:W-:-:S02]  /*19d0*/  FSEL R93, R93, R88, !P2 ;  /* 0x000000585d5d7208 */ /* 0x000fc40005000000 */
[----:B------:R-:W-:Y:S02]  /*19e0*/  FSETP.GEU.AND P3, PT, R3, R100, PT ;  /* 0x000000640300720b */ /* 0x000fe40003f6e000 */
[----:B------:R-:W-:Y:S02]  /*19f0*/  FSEL R26, R25, R26, P0 ;  /* 0x0000001a191a7208 */ /* 0x000fe40000000000 */
[----:B------:R-:W-:Y:S02]  /*1a00*/  FSETP.GT.AND P2, PT, R98, R95, PT ;  /* 0x0000005f6200720b */ /* 0x000fe40003f44000 */
[----:B------:R-:W-:Y:S02]  /*1a10*/  FSEL R100, R100, R3, !P3 ;  /* 0x0000000364647208 */ /* 0x000fe40005800000 */
[----:B------:R-:W-:Y:S02]  /*1a20*/  FSETP.GT.AND P0, PT, R94, R27, PT ;  /* 0x0000001b5e00720b */ /* 0x000fe40003f04000 */
[----:B------:R-:W-:-:S02]  /*1a30*/  FSEL R98, R95, R98, P2 ;  /* 0x000000625f627208 */ /* 0x000fc40001000000 */
[----:B------:R-:W-:Y:S02]  /*1a40*/  FSETP.GT.AND P1, PT, R93, R96, PT ;  /* 0x000000605d00720b */ /* 0x000fe40003f24000 */
[----:B------:R-:W-:Y:S01]  /*1a50*/  FSEL R94, R27, R94, P0 ;  /* 0x0000005e1b5e7208 */ /* 0x000fe20000000000 */
[C---:B------:R-:W-:Y:S01]  /*1a60*/  FADD R26, R83.reuse, -R26 ;  /* 0x8000001a531a7221 */ /* 0x040fe20000000000 */
[----:B------:R-:W-:Y:S01]  /*1a70*/  FSEL R93, R96, R93, P1 ;  /* 0x0000005d605d7208 */ /* 0x000fe20000800000 */
[----:B------:R-:W-:Y:S01]  /*1a80*/  FADD R98, R83, -R98 ;  /* 0x8000006253627221 */ /* 0x000fe20000000000 */
[----:B------:R-:W-:Y:S01]  /*1a90*/  FSETP.GT.AND P0, PT, R100, R97, PT ;  /* 0x000000616400720b */ /* 0x000fe20003f04000 */
[----:B------:R-:W-:Y:S01]  /*1aa0*/  FADD R15, R88, -R15 ;  /* 0x8000000f580f7221 */ /* 0x000fe20000000000 */
[----:B------:R-:W-:Y:S01]  /*1ab0*/  FMUL R26, R26, R26 ;  /* 0x0000001a1a1a7220 */ /* 0x000fe20000400000 */
[----:B------:R-:W-:Y:S01]  /*1ac0*/  FADD R93, R88, -R93 ;  /* 0x8000005d585d7221 */ /* 0x000fe20000000000 */
[----:B------:R-:W-:Y:S01]  /*1ad0*/  FSEL R100, R97, R100, P0 ;  /* 0x0000006461647208 */ /* 0x000fe20000000000 */
[----:B------:R-:W-:Y:S01]  /*1ae0*/  FMUL R98, R98, R98 ;  /* 0x0000006262627220 */ /* 0x000fe20000400000 */
[----:B------:R-:W-:Y:S01]  /*1af0*/  FFMA R15, R15, R15, R26 ;  /* 0x0000000f0f0f7223 */ /* 0x000fe2000000001a */
[----:B------:R-:W-:-:S02]  /*1b00*/  FADD R94, R3, -R94 ;  /* 0x8000005e035e7221 */ /* 0x000fc40000000000 */
[----:B------:R-:W-:Y:S01]  /*1b10*/  FFMA R93, R93, R93, R98 ;  /* 0x0000005d5d5d7223 */ /* 0x000fe20000000062 */
[----:B------:R-:W-:Y:S01]  /*1b20*/  FADD R100, R3, -R100 ;  /* 0x8000006403647221 */ /* 0x000fe20000000000 */
[----:B------:R-:W-:-:S03]  /*1b30*/  FFMA R15, R94, R94, R15 ;  /* 0x0000005e5e0f7223 */ /* 0x000fc6000000000f */
[----:B------:R-:W-:-:S05]  /*1b40*/  FFMA R93, R100, R100, R93 ;  /* 0x00000064645d7223 */ /* 0x000fca000000005d */
[----:B------:R-:W-:-:S13]  /*1b50*/  FSETP.GEU.AND P0, PT, R15, R93, PT ;  /* 0x0000005d0f00720b */ /* 0x000fda0003f0e000 */
[----:B------:R-:W-:Y:S05]  /*1b60*/  @!P0 BRA `(.L_x_19) ;  /* 0x000000a000008947 */ /* 0x000fea0003800000 */
[-C--:B------:R-:W-:Y:S02]  /*1b70*/  FSETP.GEU.AND P0, PT, R15, R108.reuse, PT ;  /* 0x0000006c0f00720b */ /* 0x080fe40003f0e000 */
[----:B------:R-:W-:Y:S02]  /*1b80*/  FSETP.GEU.AND P1, PT, R93, R108, PT ;  /* 0x0000006c5d00720b */ /* 0x000fe40003f2e000 */
[----:B------:R-:W-:-:S09]  /*1b90*/  MOV R16, R102 ;  /* 0x0000006600107202 */ /* 0x000fd20000000f00 */
[----:B------:R0:W-:Y:S01]  /*1ba0*/  @!P0 STL [R104], R91 ;  /* 0x0000005b68008387 */ /* 0x0001e20000100800 */
[----:B------:R-:W-:Y:S01]  /*1bb0*/  @!P0 MOV R16, R99 ;  /* 0x0000006300108202 */ /* 0x000fe20000000f00 */
[----:B------:R-:W-:Y:S05]  /*1bc0*/  @P1 BRA `(.L_x_17) ;  /* 0x00003a4000001947 */ /* 0x000fea0003800000 */
[C---:B------:R-:W-:Y:S02]  /*1bd0*/  LEA R15, R16.reuse, R1, 0x2 ;  /* 0x00000001100f7211 */ /* 0x040fe400078e10ff */
[----:B------:R-:W-:-:S03]  /*1be0*/  IADD3 R16, R16, 0x1, RZ ;  /* 0x0000000110107810 */ /* 0x000fc60007ffe0ff */
[----:B------:R1:W-:Y:S01]  /*1bf0*/  STL [R15], R101 ;  /* 0x000000650f007387 */ /* 0x0003e20000100800 */
[----:B------:R-:W-:Y:S05]  /*1c00*/  BRA `(.L_x_17) ;  /* 0x00003a0000007947 */ /* 0x000fea0003800000 */
.L_x_19:
        /* <DEDUP_REMOVED lines=10> */
.L_x_18:
[----:B------:R-:W-:-:S05]  /*1cb0*/  LEA R19, R91, R91, 0x1 ;  /* 0x0000005b5b137211 */ /* 0x000fca00078e08ff */
[----:B------:R-:W-:-:S05]  /*1cc0*/  IMAD.WIDE R18, R19, 0x4, R38 ;  /* 0x0000000413127825 */ /* 0x000fca00078e0226 */
[----:B------:R-:W2:Y:S04]  /*1cd0*/  LD.E R27, [R18.64] ;  /* 0x00000010121b7980 */ /* 0x000ea8000c101900 */
[----:B------:R-:W3:Y:S04]  /*1ce0*/  LD.E R95, [R18.64+0x4] ;  /* 0x00000410125f7980 */ /* 0x000ee8000c101900 */
[----:B------:R-:W4:Y:S01]  /*1cf0*/  LD.E R105, [R18.64+0x8] ;  /* 0x0000081012697980 */ /* 0x000f22000c101900 */
[----:B--2---:R-:W-:-:S04]  /*1d00*/  IMAD.WIDE R26, R27, 0xc, R40 ;  /* 0x0000000c1b1a7825 */ /* 0x004fc800078e0228 */
[--C-:B---3--:R-:W-:Y:S01]  /*1d10*/  IMAD.WIDE R94, R95, 0xc, R40.reuse ;  /* 0x0000000c5f5e7825 */ /* 0x108fe200078e0228 */
[----:B------:R-:W2:Y:S03]  /*1d20*/  LD.E R107, [R26.64] ;  /* 0x000000101a6b7980 */ /* 0x000ea6000c101900 */
[----:B----4-:R-:W-:Y:S01]  /*1d30*/  IMAD.WIDE R104, R105, 0xc, R40 ;  /* 0x0000000c69687825 */ /* 0x010fe200078e0228 */
[----:B------:R-:W3:Y:S04]  /*1d40*/  LD.E R110, [R26.64+0x8] ;  /* 0x000008101a6e7980 */ /* 0x000ee8000c101900 */
[----:B------:R-:W2:Y:S04]  /*1d50*/  LD.E R100, [R94.64] ;  /* 0x000000105e647980 */ /* 0x000ea8000c101900 */
[----:B------:R-:W3:Y:S04]  /*1d60*/  LD.E R101, [R104.64+0x8] ;  /* 0x0000081068657980 */ /* 0x000ee8000c101900 */
[----:B------:R-:W4:Y:S04]  /*1d70*/  LD.E R108, [R26.64+0x4] ;  /* 0x000004101a6c7980 */ /* 0x000f28000c101900 */
[----:B------:R-:W5:Y:S04]  /*1d80*/  LD.E R102, [R94.64+0x8] ;  /* 0x000008105e667980 */ /* 0x000f68000c101900 */
[----:B------:R-:W4:Y:S04]  /*1d90*/  LD.E R97, [R104.64] ;  /* 0x0000001068617980 */ /* 0x000f28000c101900 */
[----:B------:R-:W4:Y:S04]  /*1da0*/  LD.E R98, [R104.64+0x4] ;  /* 0x0000041068627980 */ /* 0x000f28000c101900 */
[----:B------:R-:W4:Y:S01]  /*1db0*/  LD.E R99, [R94.64+0x4] ;  /* 0x000004105e637980 */ /* 0x000f22000c101900 */
[----:B------:R-:W-:Y:S01]  /*1dc0*/  BSSY B2, `(.L_x_20) ;  /* 0x0000029000027945 */ /* 0x000fe20003800000 */
[----:B--2---:R-:W-:Y:S01]  /*1dd0*/  FADD R20, R100, -R107 ;  /* 0x8000006b64147221 */ /* 0x004fe20000000000 */
[----:B---3--:R-:W-:-:S04]  /*1de0*/  FADD R23, -R110, R101 ;  /* 0x000000656e177221 */ /* 0x008fc80000000100 */
[----:B------:R-:W-:Y:S01]  /*1df0*/  FMUL R15, R20, R23 ;  /* 0x00000017140f7220 */ /* 0x000fe20000400000 */
[----:B-----5:R-:W-:Y:S01]  /*1e00*/  FADD R24, R102, -R110 ;  /* 0x8000006e66187221 */ /* 0x020fe20000000000 */
[----:B----4-:R-:W-:Y:S01]  /*1e10*/  FADD R22, -R107, R97 ;  /* 0x000000616b167221 */ /* 0x010fe20000000100 */
[----:B------:R-:W-:-:S03]  /*1e20*/  FADD R21, -R108, R98 ;  /* 0x000000626c157221 */ /* 0x000fc60000000100 */
[CC--:B------:R-:W-:Y:S01]  /*1e30*/  FFMA R15, R24.reuse, R22.reuse, -R15 ;  /* 0x00000016180f7223 */ /* 0x0c0fe2000000080f */
[----:B------:R-:W-:Y:S01]  /*1e40*/  FADD R19, R99, -R108 ;  /* 0x8000006c63137221 */ /* 0x000fe20000000000 */
[----:B------:R-:W-:Y:S02]  /*1e50*/  FMUL R18, R24, R21 ;  /* 0x0000001518127220 */ /* 0x000fe40000400000 */
[----:B------:R-:W-:Y:S01]  /*1e60*/  FMUL R26, R15, R15 ;  /* 0x0000000f0f1a7220 */ /* 0x000fe20000400000 */
[C---:B------:R-:W-:Y:S01]  /*1e70*/  FMUL R25, R19.reuse, R22 ;  /* 0x0000001613197220 */ /* 0x040fe20000400000 */
[----:B------:R-:W-:-:S03]  /*1e80*/  FFMA R17, R19, R23, -R18 ;  /* 0x0000001713117223 */ /* 0x000fc60000000812 */
[----:B------:R-:W-:Y:S01]  /*1e90*/  FFMA R18, R20, R21, -R25 ;  /* 0x0000001514127223 */ /* 0x000fe20000000819 */
[----:B------:R-:W-:-:S04]  /*1ea0*/  FFMA R25, R17, R17, R26 ;  /* 0x0000001111197223 */ /* 0x000fc8000000001a */
[----:B------:R-:W-:Y:S01]  /*1eb0*/  FFMA R93, R18, R18, R25 ;  /* 0x00000012125d7223 */ /* 0x000fe20000000019 */
[----:B------:R-:W-:-:S04]  /*1ec0*/  FADD R26, -R99, R98 ;  /* 0x00000062631a7221 */ /* 0x000fc80000000100 */
[----:B------:R-:W-:Y:S01]  /*1ed0*/  IADD3 R94, R93, -0xd000000, RZ ;  /* 0xf30000005d5e7810 */ /* 0x000fe20007ffe0ff */
[----:B------:R-:W-:Y:S01]  /*1ee0*/  FADD R25, -R100, R97 ;  /* 0x0000006164197221 */ /* 0x000fe20000000100 */
[----:B------:R-:W-:Y:S02]  /*1ef0*/  FMUL R26, R26, R26 ;  /* 0x0000001a1a1a7220 */ /* 0x000fe40000400000 */
[----:B------:R-:W-:Y:S01]  /*1f00*/  ISETP.GT.U32.AND P0, PT, R94, 0x727fffff, PT ;  /* 0x727fffff5e00780c */ /* 0x000fe20003f04070 */
[----:B------:R0:W1:Y:S01]  /*1f10*/  MUFU.RSQ R96, R93 ;  /* 0x0000005d00607308 */ /* 0x0000620000001400 */
[----:B------:R-:W-:Y:S01]  /*1f20*/  FFMA R26, R25, R25, R26 ;  /* 0x00000019191a7223 */ /* 0x000fe2000000001a */
[----:B------:R-:W-:Y:S01]  /*1f30*/  FMUL R27, R19, R19 ;  /* 0x00000013131b7220 */ /* 0x000fe20000400000 */
[----:B------:R-:W-:Y:S01]  /*1f40*/  FMUL R25, R21, R21 ;  /* 0x0000001515197220 */ /* 0x000fe20000400000 */
[----:B------:R-:W-:Y:S02]  /*1f50*/  FADD R105, -R102, R101 ;  /* 0x0000006566697221 */ /* 0x000fe40000000100 */
[----:B------:R-:W-:Y:S01]  /*1f60*/  FFMA R27, R20, R20, R27 ;  /* 0x00000014141b7223 */ /* 0x000fe2000000001b */
[----:B------:R-:W-:Y:S01]  /*1f70*/  FFMA R104, R22, R22, R25 ;  /* 0x0000001616687223 */ /* 0x000fe20000000019 */
[----:B------:R-:W-:-:S02]  /*1f80*/  FFMA R105, R105, R105, R26 ;  /* 0x0000006969697223 */ /* 0x000fc4000000001a */
[----:B------:R-:W-:Y:S01]  /*1f90*/  FFMA R103, R24, R24, R27 ;  /* 0x0000001818677223 */ /* 0x000fe2000000001b */
[----:B------:R-:W-:Y:S01]  /*1fa0*/  FFMA R104, R23, R23, R104 ;  /* 0x0000001717687223 */ /* 0x000fe20000000068 */
[----:B------:R-:W-:Y:S05]  /*1fb0*/  @!P0 BRA `(.L_x_21) ;  /* 0x0000005000008947 */ /* 0x000fea0003800000 */
[----:B0-----:R-:W-:Y:S02]  /*1fc0*/  MOV R25, R93 ;  /* 0x0000005d00197202 */ /* 0x001fe40000000f00 */
[----:B------:R-:W-:Y:S02]  /*1fd0*/  MOV R111, 0x1ff0 ;  /* 0x00001ff0006f7802 */ /* 0x000fe40000000f00 */
[----:B-1----:R-:W-:Y:S05]  /*1fe0*/  CALL.REL.NOINC `($__internal_2_$__cuda_sm20_sqrt_rn_f32_slowpath) ;  /* 0x0000af7000007944 */ /* 0x002fea0003c00000 */
[----:B------:R-:W-:Y:S01]  /*1ff0*/  MOV R94, R25 ;  /* 0x00000019005e7202 */ /* 0x000fe20000000f00 */
[----:B------:R-:W-:Y:S05]  /*2000*/  BRA `(.L_x_22) ;  /* 0x0000004000007947 */ /* 0x000fea0003800000 */
.L_x_21:
[----:B01----:R-:W-:Y:S01]  /*2010*/  FMUL.FTZ R94, R93, R96 ;  /* 0x000000605d5e7220 */ /* 0x003fe20000410000 */
[----:B------:R-:W-:-:S03]  /*2020*/  FMUL.FTZ R26, R96, 0.5 ;  /* 0x3f000000601a7820 */ /* 0x000fc60000410000 */
[----:B------:R-:W-:-:S04]  /*2030*/  FFMA R25, -R94, R94, R93 ;  /* 0x0000005e5e197223 */ /* 0x000fc8000000015d */
[----:B------:R-:W-:Y:S02]  /*2040*/  FFMA R94, R25, R26, R94 ;  /* 0x0000001a195e7223 */ /* 0x000fe4000000005e */
.L_x_22:
[----:B------:R-:W-:Y:S05]  /*2050*/  BSYNC B2 ;  /* 0x0000000000027941 */ /* 0x000fea0003800000 */
.L_x_20:
[----:B------:R-:W-:Y:S01]  /*2060*/  FADD R26, R103, R104 ;  /* 0x00000068671a7221 */ /* 0x000fe20000000000 */
[----:B------:R-:W-:Y:S03]  /*2070*/  BSSY B7, `(.L_x_23) ;  /* 0x000000e000077945 */ /* 0x000fe60003800000 */
[----:B------:R-:W-:-:S04]  /*2080*/  FADD R93, R105, R26 ;  /* 0x0000001a695d7221 */ /* 0x000fc80000000000 */
[----:B------:R-:W0:Y:S08]  /*2090*/  MUFU.RCP R25, R93 ;  /* 0x0000005d00197308 */ /* 0x000e300000001000 */
        /* <DEDUP_REMOVED lines=11> */
.L_x_24:
[----:B------:R-:W-:Y:S05]  /*2150*/  BSYNC B7 ;  /* 0x0000000000077941 */ /* 0x000fea0003800000 */
.L_x_23:
[----:B0-----:R-:W-:-:S13]  /*2160*/  FSETP.GEU.AND P0, PT, R25, 9.9999999747524270788e-07, PT ;  /* 0x358637bd1900780b */ /* 0x001fda0003f0e000 */
[----:B------:R-:W-:Y:S05]  /*2170*/  @!P0 BRA `(.L_x_17) ;  /* 0x0000349000008947 */ /* 0x000fea0003800000 */
[----:B------:R-:W-:Y:S01]  /*2180*/  FADD R26, R83, -R108 ;  /* 0x8000006c531a7221 */ /* 0x000fe20000000000 */
[----:B------:R-:W-:Y:S01]  /*2190*/  FADD R25, R88, -R107 ;  /* 0x8000006b58197221 */ /* 0x000fe20000000000 */
[----:B------:R-:W-:Y:S01]  /*21a0*/  FADD R96, R3, -R110 ;  /* 0x8000006e03607221 */ /* 0x000fe20000000000 */
[----:B------:R-:W-:Y:S01]  /*21b0*/  BSSY B7, `(.L_x_25) ;  /* 0x0000086000077945 */ /* 0x000fe20003800000 */
[-C--:B------:R-:W-:Y:S01]  /*21c0*/  FMUL R93, R21, R26.reuse ;  /* 0x0000001a155d7220 */ /* 0x080fe20000400000 */
[----:B------:R-:W-:-:S03]  /*21d0*/  FMUL R27, R19, R26 ;  /* 0x0000001a131b7220 */ /* 0x000fc60000400000 */
[-C--:B------:R-:W-:Y:S01]  /*21e0*/  FFMA R26, R22, R25.reuse, R93 ;  /* 0x00000019161a7223 */ /* 0x080fe2000000005d */
[----:B------:R-:W-:Y:S01]  /*21f0*/  FFMA R25, R20, R25, R27 ;  /* 0x0000001914197223 */ /* 0x000fe2000000001b */
[----:B------:R-:W-:Y:S02]  /*2200*/  MOV R93, RZ ;  /* 0x000000ff005d7202 */ /* 0x000fe40000000f00 */
[-C--:B------:R-:W-:Y:S01]  /*2210*/  FFMA R26, R23, R96.reuse, R26 ;  /* 0x00000060171a7223 */ /* 0x080fe2000000001a */
[----:B------:R-:W-:Y:S01]  /*2220*/  FFMA R25, R24, R96, R25 ;  /* 0x0000006018197223 */ /* 0x000fe20000000019 */
[----:B------:R-:W-:-:S03]  /*2230*/  MOV R27, 0x3f800000 ;  /* 0x3f800000001b7802 */ /* 0x000fc60000000f00 */
[----:B------:R-:W-:Y:S02]  /*2240*/  FSETP.GTU.AND P0, PT, R26, RZ, PT ;  /* 0x000000ff1a00720b */ /* 0x000fe40003f0c000 */
[----:B------:R-:W-:-:S13]  /*2250*/  FSETP.LE.AND P1, PT, R25, RZ, PT ;  /* 0x000000ff1900720b */ /* 0x000fda0003f23000 */
[----:B------:R-:W-:Y:S05]  /*2260*/  @!P0 BRA P1, `(.L_x_26) ;  /* 0x000007a000008947 */ /* 0x000fea0000800000 */
[----:B------:R-:W-:Y:S01]  /*2270*/  FADD R96, R83, -R99 ;  /* 0x8000006353607221 */ /* 0x000fe20000000000 */
[----:B------:R-:W-:-:S03]  /*2280*/  FADD R27, R88, -R100 ;  /* 0x80000064581b7221 */ /* 0x000fc60000000000 */
[-C--:B------:R-:W-:Y:S01]  /*2290*/  FMUL R93, R19, R96.reuse ;  /* 0x00000060135d7220 */ /* 0x080fe20000400000 */
[----:B------:R-:W-:Y:S01]  /*22a0*/  FMUL R95, R21, R96 ;  /* 0x00000060155f7220 */ /* 0x000fe20000400000 */
[----:B------:R-:W-:Y:S02]  /*22b0*/  FADD R96, R3, -R102 ;  /* 0x8000006603607221 */ /* 0x000fe40000000000 */
[-C--:B------:R-:W-:Y:S01]  /*22c0*/  FFMA R93, R20, R27.reuse, R93 ;  /* 0x0000001b145d7223 */ /* 0x080fe2000000005d */
[----:B------:R-:W-:Y:S01]  /*22d0*/  FFMA R112, R22, R27, R95 ;  /* 0x0000001b16707223 */ /* 0x000fe2000000005f */
[----:B------:R-:W-:Y:S02]  /*22e0*/  MOV R27, RZ ;  /* 0x000000ff001b7202 */ /* 0x000fe40000000f00 */
[-C--:B------:R-:W-:Y:S01]  /*22f0*/  FFMA R116, R24, R96.reuse, R93 ;  /* 0x0000006018747223 */ /* 0x080fe2000000005d */
[----:B------:R-:W-:Y:S01]  /*2300*/  FFMA R109, R23, R96, R112 ;  /* 0x00000060176d7223 */ /* 0x000fe20000000070 */
[----:B------:R-:W-:-:S03]  /*2310*/  MOV R93, 0x3f800000 ;  /* 0x3f800000005d7802 */ /* 0x000fc60000000f00 */
[----:B------:R-:W-:Y:S02]  /*2320*/  FSETP.GE.AND P1, PT, R116, RZ, PT ;  /* 0x000000ff7400720b */ /* 0x000fe40003f26000 */
[----:B------:R-:W-:-:S13]  /*2330*/  FSETP.GTU.AND P0, PT, R109, R116, PT ;  /* 0x000000746d00720b */ /* 0x000fda0003f0c000 */
[----:B------:R-:W-:Y:S05]  /*2340*/  @!P0 BRA P1, `(.L_x_26) ;  /* 0x000006c000008947 */ /* 0x000fea0000800000 */
[----:B------:R-:W-:Y:S01]  /*2350*/  FMUL R96, R26, R116 ;  /* 0x000000741a607220 */ /* 0x000fe20000400000 */
[----:B------:R-:W-:-:S03]  /*2360*/  FSETP.LE.AND P1, PT, R116, RZ, PT ;  /* 0x000000ff7400720b */ /* 0x000fc60003f23000 */
[----:B------:R-:W-:-:S05]  /*2370*/  FFMA R96, R25, R109, -R96 ;  /* 0x0000006d19607223 */ /* 0x000fca0000000860 */
[----:B------:R-:W-:-:S04]  /*2380*/  FSETP.GTU.AND P0, PT, R96, RZ, PT ;  /* 0x000000ff6000720b */ /* 0x000fc80003f0c000 */
[----:B------:R-:W-:-:S13]  /*2390*/  FSETP.GE.AND P0, PT, R25, RZ, !P0 ;  /* 0x000000ff1900720b */ /* 0x000fda0004706000 */
[----:B------:R-:W-:Y:S05]  /*23a0*/  @P0 BRA P1, `(.L_x_27) ;  /* 0x0000056000000947 */ /* 0x000fea0000800000 */
        /* <DEDUP_REMOVED lines=10> */
[----:B------:R-:W-:-:S04]  /*2450*/  MOV R93, RZ ;  /* 0x000000ff005d7202 */ /* 0x000fc80000000f00 */
[----:B------:R-:W-:Y:S02]  /*2460*/  FSETP.GTU.AND P0, PT, R118, R95, PT ;  /* 0x0000005f7600720b */ /* 0x000fe40003f0c000 */
[----:B------:R-:W-:-:S13]  /*2470*/  FSETP.GE.AND P1, PT, R95, RZ, PT ;  /* 0x000000ff5f00720b */ /* 0x000fda0003f26000 */
[----:B------:R-:W-:Y:S05]  /*2480*/  @!P0 BRA P1, `(.L_x_26) ;  /* 0x0000058000008947 */ /* 0x000fea0000800000 */
[----:B------:R-:W-:Y:S01]  /*2490*/  FMUL R25, R25, R95 ;  /* 0x0000005f19197220 */ /* 0x000fe20000400000 */
[----:B------:R-:W-:-:S03]  /*24a0*/  FSETP.LE.AND P1, PT, R95, RZ, PT ;  /* 0x000000ff5f00720b */ /* 0x000fc60003f23000 */
[----:B------:R-:W-:-:S05]  /*24b0*/  FFMA R120, R26, R118, -R25 ;  /* 0x000000761a787223 */ /* 0x000fca0000000819 */
[----:B------:R-:W-:-:S04]  /*24c0*/  FSETP.GTU.AND P0, PT, R120, RZ, PT ;  /* 0x000000ff7800720b */ /* 0x000fc80003f0c000 */
[----:B------:R-:W-:-:S13]  /*24d0*/  FSETP.GE.AND P0, PT, R26, RZ, !P0 ;  /* 0x000000ff1a00720b */ /* 0x000fda0004706000 */
[----:B------:R-:W-:Y:S05]  /*24e0*/  @P0 BRA P1, `(.L_x_28) ;  /* 0x000002f000000947 */ /* 0x000fea0000800000 */
[----:B------:R-:W-:Y:S01]  /*24f0*/  FMUL R25, R109, R118 ;  /* 0x000000766d197220 */ /* 0x000fe20000400000 */
[----:B------:R-:W-:-:S03]  /*2500*/  FADD R118, R118, -R95 ;  /* 0x8000005f76767221 */ /* 0x000fc60000000000 */
[C---:B------:R-:W-:Y:S01]  /*2510*/  FFMA R27, R116.reuse, R95, -R25 ;  /* 0x0000005f741b7223 */ /* 0x040fe20000000819 */
[----:B------:R-:W-:Y:S01]  /*2520*/  FADD R25, -R116, R109 ;  /* 0x0000006d74197221 */ /* 0x000fe20000000100 */
[----:B------:R-:W-:-:S03]  /*2530*/  FSETP.GE.AND P1, PT, R118, RZ, PT ;  /* 0x000000ff7600720b */ /* 0x000fc60003f26000 */
[----:B------:R-:W-:-:S04]  /*2540*/  FSETP.GTU.AND P0, PT, R27, RZ, PT ;  /* 0x000000ff1b00720b */ /* 0x000fc80003f0c000 */
[----:B------:R-:W-:-:S13]  /*2550*/  FSETP.GE.AND P0, PT, R25, RZ, !P0 ;  /* 0x000000ff1900720b */ /* 0x000fda0004706000 */
[----:B------:R-:W-:Y:S05]  /*2560*/  @P0 BRA P1, `(.L_x_29) ;  /* 0x0000014000000947 */ /* 0x000fea0000800000 */
[----:B------:R-:W-:Y:S01]  /*2570*/  FADD R25, R120, R27 ;  /* 0x0000001b78197221 */ /* 0x000fe20000000000 */
[----:B------:R-:W-:Y:S03]  /*2580*/  BSSY B3, `(.L_x_30) ;  /* 0x000000e000037945 */ /* 0x000fe60003800000 */
[----:B------:R-:W-:-:S05]  /*2590*/  FADD R26, R96, R25 ;  /* 0x00000019601a7221 */ /* 0x000fca0000000000 */
[----:B------:R-:W-:-:S04]  /*25a0*/  IADD3 R25, R26, 0x1800000, RZ ;  /* 0x018000001a197810 */ /* 0x000fc80007ffe0ff */
[----:B------:R-:W-:-:S04]  /*25b0*/  LOP3.LUT R25, R25, 0x7f800000, RZ, 0xc0, !PT ;  /* 0x7f80000019197812 */ /* 0x000fc800078ec0ff */
[----:B------:R-:W-:-:S13]  /*25c0*/  ISETP.GT.U32.AND P0, PT, R25, 0x1ffffff, PT ;  /* 0x01ffffff1900780c */ /* 0x000fda0003f04070 */
[----:B------:R-:W-:Y:S05]  /*25d0*/  @P0 BRA `(.L_x_31) ;  /* 0x0000004000000947 */ /* 0x000fea0003800000 */
[----:B------:R-:W-:Y:S02]  /*25e0*/  MOV R111, 0x2600 ;  /* 0x00002600006f7802 */ /* 0x000fe40000000f00 */
[----:B------:R-:W-:Y:S05]  /*25f0*/  CALL.REL.NOINC `($__internal_1_$__cuda_sm20_rcp_rn_f32_slowpath) ;  /* 0x0000a60000007944 */ /* 0x000fea0003c00000 */
[----:B------:R-:W-:Y:S01]  /*2600*/  MOV R27, R25 ;  /* 0x00000019001b7202 */ /* 0x000fe20000000f00 */
[----:B------:R-:W-:Y:S05]  /*2610*/  BRA `(.L_x_32) ;  /* 0x0000004000007947 */ /* 0x000fea0003800000 */
.L_x_31:
[----:B------:R-:W0:Y:S02]  /*2620*/  MUFU.RCP R27, R26 ;  /* 0x0000001a001b7308 */ /* 0x000e240000001000 */
[----:B0-----:R-:W-:-:S04]  /*2630*/  FFMA R25, R26, R27, -1 ;  /* 0xbf8000001a197423 */ /* 0x001fc8000000001b */
[----:B------:R-:W-:-:S04]  /*2640*/  FADD.FTZ R26, -R25, -RZ ;  /* 0x800000ff191a7221 */ /* 0x000fc80000010100 */
[----:B------:R-:W-:Y:S02]  /*2650*/  FFMA R27, R27, R26, R27 ;  /* 0x0000001a1b1b7223 */ /* 0x000fe4000000001b */
.L_x_32:
[----:B------:R-:W-:Y:S05]  /*2660*/  BSYNC B3 ;  /* 0x0000000000037941 */ /* 0x000fea0003800000 */
.L_x_30:
[----:B------:R-:W-:-:S04]  /*2670*/  FMUL R93, R120, R27 ;  /* 0x0000001b785d7220 */ /* 0x000fc80000400000 */
[----:B------:R-:W-:-:S04]  /*2680*/  FADD R25, -R93, 1 ;  /* 0x3f8000005d197421 */ /* 0x000fc80000000100 */
[----:B------:R-:W-:Y:S01]  /*2690*/  FFMA R27, -R96, R27, R25 ;  /* 0x0000001b601b7223 */ /* 0x000fe20000000119 */
[----:B------:R-:W-:Y:S05]  /*26a0*/  BRA `(.L_x_26) ;  /* 0x0000036000007947 */ /* 0x000fea0003800000 */
.L_x_29:
[----:B------:R-:W-:Y:S01]  /*26b0*/  FADD R118, R25, R118 ;  /* 0x0000007619767221 */ /* 0x000fe20000000000 */
[----:B------:R-:W-:Y:S03]  /*26c0*/  BSSY B8, `(.L_x_33) ;  /* 0x000000d000087945 */ /* 0x000fe60003800000 */
        /* <DEDUP_REMOVED lines=9> */
[----:B------:R-:W-:Y:S02]  /*2760*/  MOV R109, 0x2780 ;  /* 0x00002780006d7802 */ /* 0x000fe40000000f00 */
[----:B------:R-:W-:Y:S05]  /*2770*/  CALL.REL.NOINC `($__internal_3_$__cuda_sm3x_div_rn_noftz_f32_slowpath) ;  /* 0x0000a95000007944 */ /* 0x000fea0003c00000 */
[----:B0-----:R-:W-:Y:S02]  /*2780*/  MOV R27, R25 ;  /* 0x00000019001b7202 */ /* 0x001fe40000000f00 */
.L_x_34:
[----:B------:R-:W-:Y:S05]  /*2790*/  BSYNC B8 ;  /* 0x0000000000087941 */ /* 0x000fea0003800000 */
.L_x_33:
[----:B------:R-:W-:-:S04]  /*27a0*/  FADD R93, -R27, 1 ;  /* 0x3f8000001b5d7421 */ /* 0x000fc80000000100 */
[----:B------:R-:W-:-:S04]  /*27b0*/  FADD R26, -R93, 1 ;  /* 0x3f8000005d1a7421 */ /* 0x000fc80000000100 */
[----:B------:R-:W-:Y:S01]  /*27c0*/  FADD R27, R26, -R27 ;  /* 0x8000001b1a1b7221 */ /* 0x000fe20000000000 */
[----:B------:R-:W-:Y:S05]  /*27d0*/  BRA `(.L_x_26) ;  /* 0x0000023000007947 */ /* 0x000fea0003800000 */
.L_x_28:
[----:B------:R-:W-:Y:S01]  /*27e0*/  FADD R95, R26, -R95 ;  /* 0x8000005f1a5f7221 */ /* 0x000fe20000000000 */
[----:B------:R-:W-:Y:S01]  /*27f0*/  BSSY B8, `(.L_x_35) ;  /* 0x000000f000087945 */ /* 0x000fe20003800000 */
[----:B------:R-:W-:Y:S02]  /*2800*/  MOV R93, RZ ;  /* 0x000000ff005d7202 */ /* 0x000fe40000000f00 */
        /* <DEDUP_REMOVED lines=13> */
.L_x_36:
[----:B------:R-:W-:Y:S05]  /*28e0*/  BSYNC B8 ;  /* 0x0000000000087941 */ /* 0x000fea0003800000 */
.L_x_35:
[----:B------:R-:W-:Y:S01]  /*28f0*/  FADD R27, -R27, 1 ;  /* 0x3f8000001b1b7421 */ /* 0x000fe20000000100 */
[----:B------:R-:W-:Y:S05]  /*2900*/  BRA `(.L_x_26) ;  /* 0x0000010000007947 */ /* 0x000fea0003800000 */
.L_x_27:
[----:B------:R-:W-:Y:S01]  /*2910*/  FADD R116, R25, -R116 ;  /* 0x8000007419747221 */ /* 0x000fe20000000000 */
        /* <DEDUP_REMOVED lines=13> */
.L_x_38:
[----:B------:R-:W-:Y:S05]  /*29f0*/  BSYNC B8 ;  /* 0x0000000000087941 */ /* 0x000fea0003800000 */
.L_x_37:
[----:B------:R-:W-:Y:S02]  /*2a00*/  FADD R27, -R93, 1 ;  /* 0x3f8000005d1b7421 */ /* 0x000fe40000000100 */
.L_x_26:
[----:B------:R-:W-:Y:S05]  /*2a10*/  BSYNC B7 ;  /* 0x0000000000077941 */ /* 0x000fea0003800000 */
.L_x_25:
[----:B------:R-:W-:Y:S01]  /*2a20*/  FADD R26, -R27, 1 ;  /* 0x3f8000001b1a7421 */ /* 0x000fe20000000100 */
[-C--:B------:R-:W-:Y:S01]  /*2a30*/  FMUL R25, R99, R93.reuse ;  /* 0x0000005d63197220 */ /* 0x080fe20000400000 */
[----:B------:R-:W-:Y:S01]  /*2a40*/  FMUL R96, R100, R93 ;  /* 0x0000005d64607220 */ /* 0x000fe20000400000 */
[----:B------:R-:W-:Y:S01]  /*2a50*/  BSSY B2, `(.L_x_39) ;  /* 0x000001c000027945 */ /* 0x000fe20003800000 */
[----:B------:R-:W-:Y:S01]  /*2a60*/  FADD R95, R26, -R93 ;  /* 0x8000005d1a5f7221 */ /* 0x000fe20000000000 */
[----:B------:R-:W-:Y:S01]  /*2a70*/  FFMA R109, R108, R27, R25 ;  /* 0x0000001b6c6d7223 */ /* 0x000fe20000000019 */
[----:B------:R-:W-:Y:S01]  /*2a80*/  FMUL R25, R102, R93 ;  /* 0x0000005d66197220 */ /* 0x000fe20000400000 */
[----:B------:R-:W-:Y:S01]  /*2a90*/  FFMA R96, R107, R27, R96 ;  /* 0x0000001b6b607223 */ /* 0x000fe20000000060 */
[----:B------:R-:W-:Y:S01]  /*2aa0*/  FFMA R117, R92, 0.0010000000474974513054, R13 ;  /* 0x3a83126f5c757823 */ /* 0x000fe2000000000d */
[----:B------:R-:W-:Y:S01]  /*2ab0*/  FFMA R114, R98, R95, R109 ;  /* 0x0000005f62727223 */ /* 0x000fe2000000006d */
[----:B------:R-:W-:Y:S01]  /*2ac0*/  FFMA R26, R110, R27, R25 ;  /* 0x0000001b6e1a7223 */ /* 0x000fe20000000019 */
[----:B------:R-:W-:-:S02]  /*2ad0*/  FFMA R113, R97, R95, R96 ;  /* 0x0000005f61717223 */ /* 0x000fc40000000060 */
[----:B------:R-:W-:Y:S01]  /*2ae0*/  FADD R27, -R83, R114 ;  /* 0x00000072531b7221 */ /* 0x000fe20000000100 */
[----:B------:R-:W-:Y:S01]  /*2af0*/  FFMA R115, R101, R95, R26 ;  /* 0x0000005f65737223 */ /* 0x000fe2000000001a */
[----:B------:R-:W-:Y:S02]  /*2b00*/  FADD R25, -R88, R113 ;  /* 0x0000007158197221 */ /* 0x000fe40000000100 */
[----:B------:R-:W-:Y:S01]  /*2b10*/  FMUL R96, R27, R27 ;  /* 0x0000001b1b607220 */ /* 0x000fe20000400000 */
[----:B------:R-:W-:-:S03]  /*2b20*/  FADD R26, -R3, R115 ;  /* 0x00000073031a7221 */ /* 0x000fc60000000100 */
[----:B------:R-:W-:-:S04]  /*2b30*/  FFMA R25, R25, R25, R96 ;  /* 0x0000001919197223 */ /* 0x000fc80000000060 */
[----:B------:R-:W-:-:S04]  /*2b40*/  FFMA R25, R26, R26, R25 ;  /* 0x0000001a1a197223 */ /* 0x000fc80000000019 */
[----:B------:R0:W1:Y:S01]  /*2b50*/  MUFU.RSQ R26, R25 ;  /* 0x00000019001a7308 */ /* 0x0000620000001400 */
[----:B------:R-:W-:-:S04]  /*2b60*/  IADD3 R27, R25, -0xd000000, RZ ;  /* 0xf3000000191b7810 */ /* 0x000fc80007ffe0ff */
[----:B------:R-:W-:-:S13]  /*2b70*/  ISETP.GT.U32.AND P0, PT, R27, 0x727fffff, PT ;  /* 0x727fffff1b00780c */ /* 0x000fda0003f04070 */
[----:B------:R-:W-:Y:S05]  /*2b80*/  @!P0 BRA `(.L_x_40) ;  /* 0x0000004000008947 */ /* 0x000fea0003800000 */
[----:B01----:R-:W-:Y:S02]  /*2b90*/  MOV R111, 0x2bb0 ;  /* 0x00002bb0006f7802 */ /* 0x003fe40000000f00 */
[----:B------:R-:W-:Y:S05]  /*2ba0*/  CALL.REL.NOINC `($__internal_2_$__cuda_sm20_sqrt_rn_f32_slowpath) ;  /* 0x0000a3b000007944 */ /* 0x000fea0003c00000 */
[----:B------:R-:W-:Y:S01]  /*2bb0*/  MOV R96, R25 ;  /* 0x0000001900607202 */ /* 0x000fe20000000f00 */
[----:B------:R-:W-:Y:S05]  /*2bc0*/  BRA `(.L_x_41) ;  /* 0x0000004000007947 */ /* 0x000fea0003800000 */
.L_x_40:
[----:B01----:R-:W-:Y:S01]  /*2bd0*/  FMUL.FTZ R96, R25, R26 ;  /* 0x0000001a19607220 */ /* 0x003fe20000410000 */
[----:B------:R-:W-:-:S03]  /*2be0*/  FMUL.FTZ R26, R26, 0.5 ;  /* 0x3f0000001a1a7820 */ /* 0x000fc60000410000 */
[----:B------:R-:W-:-:S04]  /*2bf0*/  FFMA R25, -R96, R96, R25 ;  /* 0x0000006060197223 */ /* 0x000fc80000000119 */
[----:B------:R-:W-:Y:S02]  /*2c00*/  FFMA R96, R25, R26, R96 ;  /* 0x0000001a19607223 */ /* 0x000fe40000000060 */
.L_x_41:
[----:B------:R-:W-:Y:S05]  /*2c10*/  BSYNC B2 ;  /* 0x0000000000027941 */ /* 0x000fea0003800000 */
.L_x_39:
[----:B------:R-:W-:-:S13]  /*2c20*/  FSETP.GEU.AND P0, PT, R96, R117, PT ;  /* 0x000000756000720b */ /* 0x000fda0003f0e000 */
[----:B------:R-:W-:Y:S05]  /*2c30*/  @P0 BRA `(.L_x_17) ;  /* 0x000029d000000947 */ /* 0x000fea0003800000 */
[--C-:B------:R-:W-:Y:S01]  /*2c40*/  FADD R112, -R108, R114.reuse ;  /* 0x000000726c707221 */ /* 0x100fe20000000100 */
[----:B------:R-:W-:Y:S01]  /*2c50*/  FADD R108, -R107, R113 ;  /* 0x000000716b6c7221 */ /* 0x000fe20000000100 */
[----:B------:R-:W-:Y:S01]  /*2c60*/  FADD R110, -R110, R115 ;  /* 0x000000736e6e7221 */ /* 0x000fe20000000100 */
[----:B------:R-:W-:Y:S01]  /*2c70*/  FADD R26, -R98, R114 ;  /* 0x00000072621a7221 */ /* 0x000fe20000000100 */
[----:B------:R-:W-:Y:S01]  /*2c80*/  FMUL R25, R112, R112 ;  /* 0x0000007070197220 */ /* 0x000fe20000400000 */
[----:B------:R-:W-:Y:S02]  /*2c90*/  BSSY B7, `(.L_x_42) ;  /* 0x000021c000077945 */ /* 0x000fe40003800000 */
[----:B------:R-:W-:Y:S01]  /*2ca0*/  FMUL R26, R26, R26 ;  /* 0x0000001a1a1a7220 */ /* 0x000fe20000400000 */
[----:B------:R-:W-:-:S04]  /*2cb0*/  FFMA R25, R108, R108, R25 ;  /* 0x0000006c6c197223 */ /* 0x000fc80000000019 */
[----:B------:R-:W-:Y:S01]  /*2cc0*/  FFMA R27, R110, R110, R25 ;  /* 0x0000006e6e1b7223 */ /* 0x000fe20000000019 */
[----:B------:R-:W-:-:S04]  /*2cd0*/  FADD R25, -R97, R113 ;  /* 0x0000007161197221 */ /* 0x000fc80000000100 */
[----:B------:R-:W-:Y:S01]  /*2ce0*/  FSETP.GEU.AND P0, PT, R27, R14, PT ;  /* 0x0000000e1b00720b */ /* 0x000fe20003f0e000 */
[----:B------:R-:W-:Y:S01]  /*2cf0*/  FFMA R26, R25, R25, R26 ;  /* 0x00000019191a7223 */ /* 0x000fe2000000001a */
[----:B------:R-:W-:-:S04]  /*2d00*/  FADD R25, -R101, R115 ;  /* 0x0000007365197221 */ /* 0x000fc80000000100 */
[----:B------:R-:W-:-:S07]  /*2d10*/  FFMA R109, R25, R25, R26 ;  /* 0x00000019196d7223 */ /* 0x000fce000000001a */
[----:B------:R-:W-:Y:S05]  /*2d20*/  @!P0 BRA `(.L_x_43) ;  /* 0x0000171000008947 */ /* 0x000fea0003800000 */
[----:B------:R-:W-:Y:S01]  /*2d30*/  FADD R114, -R99, R114 ;  /* 0x0000007263727221 */ /* 0x000fe20000000100 */
[----:B------:R-:W-:Y:S01]  /*2d40*/  FADD R26, -R100, R113 ;  /* 0x00000071641a7221 */ /* 0x000fe20000000100 */
[----:B------:R-:W-:Y:S02]  /*2d50*/  FADD R116, -R102, R115 ;  /* 0x0000007366747221 */ /* 0x000fe40000000100 */
[----:B------:R-:W-:-:S04]  /*2d60*/  FMUL R25, R114, R114 ;  /* 0x0000007272197220 */ /* 0x000fc80000400000 */
[----:B------:R-:W-:-:S04]  /*2d70*/  FFMA R25, R26, R26, R25 ;  /* 0x0000001a1a197223 */ /* 0x000fc80000000019 */
[----:B------:R-:W-:-:S05]  /*2d80*/  FFMA R107, R116, R116, R25 ;  /* 0x00000074746b7223 */ /* 0x000fca0000000019 */
[----:B------:R-:W-:-:S13]  /*2d90*/  FSETP.GEU.AND P0, PT, R107, R14, PT ;  /* 0x0000000e6b00720b */ /* 0x000fda0003f0e000 */
[----:B------:R-:W-:Y:S05]  /*2da0*/  @!P0 BRA `(.L_x_44) ;  /* 0x00000c4000008947 */ /* 0x000fea0003800000 */
[----:B------:R-:W-:-:S13]  /*2db0*/  FSETP.GEU.AND P0, PT, R109, R14, PT ;  /* 0x0000000e6d00720b */ /* 0x000fda0003f0e000 */
[----:B------:R-:W-:Y:S05]  /*2dc0*/  @!P0 BRA `(.L_x_45) ;  /* 0x000001b000008947 */ /* 0x000fea0003800000 */
[----:B------:R-:W-:Y:S01]  /*2dd0*/  FADD R25, -R99, R98 ;  /* 0x0000006263197221 */ /* 0x000fe20000000100 */
[----:B------:R-:W-:Y:S01]  /*2de0*/  FADD R100, -R100, R97 ;  /* 0x0000006164647221 */ /* 0x000fe20000000100 */
[----:B------:R-:W-:Y:S01]  /*2df0*/  FMUL R19, R19, R112 ;  /* 0x0000007013137220 */ /* 0x000fe20000400000 */
[----:B------:R-:W-:Y:S01]  /*2e00*/  FADD R102, -R102, R101 ;  /* 0x0000006566667221 */ /* 0x000fe20000000100 */
[----:B------:R-:W-:Y:S01]  /*2e10*/  FMUL R25, R25, R114 ;  /* 0x0000007219197220 */ /* 0x000fe20000400000 */
[----:B------:R-:W-:Y:S01]  /*2e20*/  FMUL R21, R21, R112 ;  /* 0x0000007015157220 */ /* 0x000fe20000400000 */
[----:B------:R-:W-:Y:S02]  /*2e30*/  FFMA R19, R20, R108, R19 ;  /* 0x0000006c14137223 */ /* 0x000fe40000000013 */
[----:B------:R-:W-:Y:S01]  /*2e40*/  FFMA R25, R100, R26, R25 ;  /* 0x0000001a64197223 */ /* 0x000fe20000000019 */
[----:B------:R-:W-:Y:S01]  /*2e50*/  FFMA R22, R22, R108, R21 ;  /* 0x0000006c16167223 */ /* 0x000fe20000000015 */
[----:B------:R-:W-:-:S02]  /*2e60*/  FFMA R19, R24, R110, R19 ;  /* 0x0000006e18137223 */ /* 0x000fc40000000013 */
[----:B------:R-:W-:Y:S01]  /*2e70*/  FFMA R25, R102, R116, R25 ;  /* 0x0000007466197223 */ /* 0x000fe20000000019 */
[----:B------:R-:W-:Y:S01]  /*2e80*/  FFMA R22, R23, R110, R22 ;  /* 0x0000006e17167223 */ /* 0x000fe20000000016 */
[----:B------:R-:W-:Y:S02]  /*2e90*/  FMUL R20, R19, R19 ;  /* 0x0000001313147220 */ /* 0x000fe40000400000 */
[----:B------:R-:W-:Y:S01]  /*2ea0*/  FMUL R24, R25, R25 ;  /* 0x0000001919187220 */ /* 0x000fe20000400000 */
[----:B------:R-:W-:Y:S01]  /*2eb0*/  FMUL R19, R22, R22 ;  /* 0x0000001616137220 */ /* 0x000fe20000400000 */
[----:B------:R-:W-:Y:S01]  /*2ec0*/  FFMA R20, R103, R27, -R20 ;  /* 0x0000001b67147223 */ /* 0x000fe20000000814 */
[C---:B------:R-:W-:Y:S01]  /*2ed0*/  FMUL R103, R14.reuse, R103 ;  /* 0x000000670e677220 */ /* 0x040fe20000400000 */
[----:B------:R-:W-:Y:S01]  /*2ee0*/  FFMA R24, R105, R107, -R24 ;  /* 0x0000006b69187223 */ /* 0x000fe20000000818 */
[----:B------:R-:W-:Y:S01]  /*2ef0*/  FMUL R105, R14, R105 ;  /* 0x000000690e697220 */ /* 0x000fe20000400000 */
[----:B------:R-:W-:Y:S01]  /*2f00*/  FFMA R19, R104, R27, -R19 ;  /* 0x0000001b68137223 */ /* 0x000fe20000000813 */
[----:B------:R-:W-:-:S03]  /*2f10*/  FMUL R104, R14, R104 ;  /* 0x000000680e687220 */ /* 0x000fc60000400000 */
[----:B------:R-:W-:-:S04]  /*2f20*/  FSETP.GEU.AND P0, PT, R24, R105, PT ;  /* 0x000000691800720b */ /* 0x000fc80003f0e000 */
[----:B------:R-:W-:Y:S02]  /*2f30*/  FSETP.LT.OR P0, PT, R20, R103, !P0 ;  /* 0x000000671400720b */ /* 0x000fe40004701400 */
[----:B------:R-:W-:Y:S02]  /*2f40*/  MOV R20, 0x40490fdb ;  /* 0x40490fdb00147802 */ /* 0x000fe40000000f00 */
[----:B------:R-:W-:-:S04]  /*2f50*/  FSETP.LT.OR P0, PT, R19, R104, P0 ;  /* 0x000000681300720b */ /* 0x000fc80000701400 */
[----:B------:R-:W-:Y:S01]  /*2f60*/  FSEL R20, R20, 6.2831854820251464844, P0 ;  /* 0x40c90fdb14147808 */ /* 0x000fe20000000000 */
[----:B------:R-:W-:Y:S05]  /*2f70*/  BRA `(.L_x_46) ;  /* 0x00001ed000007947 */ /* 0x000fea0003800000 */
.L_x_45:
[----:B------:R-:W-:Y:S01]  /*2f80*/  IADD3 R19, R104, -0xd000000, RZ ;  /* 0xf300000068137810 */ /* 0x000fe20007ffe0ff */
[----:B------:R0:W1:Y:S01]  /*2f90*/  MUFU.RSQ R25, R104 ;  /* 0x0000006800197308 */ /* 0x0000620000001400 */
[----:B------:R-:W-:Y:S02]  /*2fa0*/  BSSY B2, `(.L_x_47) ;  /* 0x000000c000027945 */ /* 0x000fe40003800000 */
[----:B------:R-:W-:-:S13]  /*2fb0*/  ISETP.GT.U32.AND P0, PT, R19, 0x727fffff, PT ;  /* 0x727fffff1300780c */ /* 0x000fda0003f04070 */
[----:B------:R-:W-:Y:S05]  /*2fc0*/  @!P0 BRA `(.L_x_48) ;  /* 0x0000005000008947 */ /* 0x000fea0003800000 */
[----:B01----:R-:W-:Y:S02]  /*2fd0*/  MOV R25, R104 ;  /* 0x0000006800197202 */ /* 0x003fe40000000f00 */
[----:B------:R-:W-:Y:S02]  /*2fe0*/  MOV R111, 0x3000 ;  /* 0x00003000006f7802 */ /* 0x000fe40000000f00 */
[----:B------:R-:W-:Y:S05]  /*2ff0*/  CALL.REL.NOINC `($__internal_2_$__cuda_sm20_sqrt_rn_f32_slowpath) ;  /* 0x00009f6000007944 */ /* 0x000fea0003c00000 */
[----:B------:R-:W-:Y:S01]  /*3000*/  MOV R20, R25 ;  /* 0x0000001900147202 */ /* 0x000fe20000000f00 */
[----:B------:R-:W-:Y:S05]  /*3010*/  BRA `(.L_x_49) ;  /* 0x0000004000007947 */ /* 0x000fea0003800000 */
.L_x_48:
[----:B01----:R-:W-:Y:S01]  /*3020*/  FMUL.FTZ R19, R104, R25 ;  /* 0x0000001968137220 */ /* 0x003fe20000410000 */
[----:B------:R-:W-:-:S03]  /*3030*/  FMUL.FTZ R24, R25, 0.5 ;  /* 0x3f00000019187820 */ /* 0x000fc60000410000 */
[----:B------:R-:W-:-:S04]  /*3040*/  FFMA R20, -R19, R19, R104 ;  /* 0x0000001313147223 */ /* 0x000fc80000000168 */
[----:B------:R-:W-:Y:S02]  /*3050*/  FFMA R20, R20, R24, R19 ;  /* 0x0000001814147223 */ /* 0x000fe40000000013 */
.L_x_49:
[----:B------:R-:W-:Y:S05]  /*3060*/  BSYNC B2 ;  /* 0x0000000000027941 */ /* 0x000fea0003800000 */
.L_x_47:
[----:B------:R-:W-:Y:S01]  /*3070*/  FSETP.GT.AND P0, PT, R20, RZ, PT ;  /* 0x000000ff1400720b */ /* 0x000fe20003f04000 */
[----:B------:R-:W-:Y:S01]  /*3080*/  BSSY B8, `(.L_x_50) ;  /* 0x0000033000087945 */ /* 0x000fe20003800000 */
[----:B------:R-:W-:Y:S02]  /*3090*/  MOV R19, RZ ;  /* 0x000000ff00137202 */ /* 0x000fe40000000f00 */
[----:B------:R-:W-:Y:S02]  /*30a0*/  MOV R24, RZ ;  /* 0x000000ff00187202 */ /* 0x000fe40000000f00 */
[----:B------:R-:W-:Y:S02]  /*30b0*/  MOV R103, RZ ;  /* 0x000000ff00677202 */ /* 0x000fe40000000f00 */
[----:B------:R-:W-:-:S05]  /*30c0*/  MOV R104, RZ ;  /* 0x000000ff00687202 */ /* 0x000fca0000000f00 */
[----:B------:R-:W-:Y:S05]  /*30d0*/  @!P0 BRA `(.L_x_51) ;  /* 0x000002d000008947 */ /* 0x000fea0003800000 */
[----:B------:R-:W0:Y:S01]  /*30e0*/  MUFU.RCP R25, R20 ;  /* 0x0000001400197308 */ /* 0x000e220000001000 */
[----:B------:R-:W-:Y:S07]  /*30f0*/  BSSY B9, `(.L_x_52) ;  /* 0x000000d000097945 */ /* 0x000fee0003800000 */
[----:B------:R-:W1:Y:S01]  /*3100*/  FCHK P0, -R23, R20 ;  /* 0x0000001417007302 */ /* 0x000e620000000100 */
[----:B0-----:R-:W-:-:S04]  /*3110*/  FFMA R24, R25, -R20, 1 ;  /* 0x3f80000019187423 */ /* 0x001fc80000000814 */
[----:B------:R-:W-:-:S04]  /*3120*/  FFMA R24, R25, R24, R25 ;  /* 0x0000001819187223 */ /* 0x000fc80000000019 */
[----:B------:R-:W-:-:S04]  /*3130*/  FFMA R25, -R23, R24, RZ ;  /* 0x0000001817197223 */ /* 0x000fc800000001ff */
[----:B------:R-:W-:-:S04]  /*3140*/  FFMA R26, R25, -R20, -R23 ;  /* 0x80000014191a7223 */ /* 0x000fc80000000817 */
[----:B------:R-:W-:Y:S01]  /*3150*/  FFMA R104, R24, R26, R25 ;  /* 0x0000001a18687223 */ /* 0x000fe20000000019 */
[----:B-1----:R-:W-:Y:S05]  /*3160*/  @!P0 BRA `(.L_x_53) ;  /* 0x0000005000008947 */ /* 0x002fea0003800000 */
[----:B------:R-:W-:Y:S01]  /*3170*/  FADD R25, -R23, -RZ ;  /* 0x800000ff17197221 */ /* 0x000fe20000000100 */
[----:B------:R-:W-:Y:S02]  /*3180*/  MOV R26, R20 ;  /* 0x00000014001a7202 */ /* 0x000fe40000000f00 */
[----:B------:R-:W-:Y:S02]  /*3190*/  MOV R109, 0x31b0 ;  /* 0x000031b0006d7802 */ /* 0x000fe40000000f00 */
[----:B------:R-:W-:Y:S05]  /*31a0*/  CALL.REL.NOINC `($__internal_3_$__cuda_sm3x_div_rn_noftz_f32_slowpath) ;  /* 0x00009f2000007944 */ /* 0x000fea0003c00000 */
[----:B0-----:R-:W-:Y:S02]  /*31b0*/  MOV R104, R25 ;  /* 0x0000001900687202 */ /* 0x001fe40000000f00 */
.L_x_53:
[----:B------:R-:W-:Y:S05]  /*31c0*/  BSYNC B9 ;  /* 0x0000000000097941 */ /* 0x000fea0003800000 */
.L_x_52:
        /* <DEDUP_REMOVED lines=14> */
.L_x_55:
[----:B------:R-:W-:Y:S05]  /*32b0*/  BSYNC B9 ;  /* 0x0000000000097941 */ /* 0x000fea0003800000 */
.L_x_54:
        /* <DEDUP_REMOVED lines=14> */
.L_x_56:
[----:B------:R-:W-:Y:S05]  /*33a0*/  BSYNC B9 ;  /* 0x0000000000097941 */ /* 0x000fea0003800000 */
.L_x_51:
[----:B------:R-:W-:Y:S05]  /*33b0*/  BSYNC B8 ;  /* 0x0000000000087941 */ /* 0x000fea0003800000 */
.L_x_50:
        /* <DEDUP_REMOVED lines=10> */
.L_x_58:
[----:B01----:R-:W-:Y:S01]  /*3460*/  FMUL.FTZ R22, R105, R20 ;  /* 0x0000001469167220 */ /* 0x003fe20000410000 */
[----:B------:R-:W-:-:S03]  /*3470*/  FMUL.FTZ R20, R20, 0.5 ;  /* 0x3f00000014147820 */ /* 0x000fc60000410000 */
[----:B------:R-:W-:-:S04]  /*3480*/  FFMA R105, -R22, R22, R105 ;  /* 0x0000001616697223 */ /* 0x000fc80000000169 */
[----:B------:R-:W-:Y:S02]  /*3490*/  FFMA R22, R105, R20, R22 ;  /* 0x0000001469167223 */ /* 0x000fe40000000016 */
.L_x_59:
[----:B------:R-:W-:Y:S05]  /*34a0*/  BSYNC B2 ;  /* 0x0000000000027941 */ /* 0x000fea0003800000 */
.L_x_57:
[----:B------:R-:W-:Y:S01]  /*34b0*/  FSETP.GT.AND P0, PT, R22, RZ, PT ;  /* 0x000000ff1600720b */ /* 0x000fe20003f04000 */
[----:B------:R-:W-:Y:S01]  /*34c0*/  BSSY B8, `(.L_x_60) ;  /* 0x0000034000087945 */ /* 0x000fe20003800000 */
[----:B------:R-:W-:-:S11]  /*34d0*/  CS2R R20, SRZ ;  /* 0x0000000000147805 */ /* 0x000fd6000001ff00 */
[----:B------:R-:W-:Y:S05]  /*34e0*/  @!P0 BRA `(.L_x_61) ;  /* 0x0000031000008947 */ /* 0x000fea0003800000 */
[----:B------:R-:W0:Y:S01]  /*34f0*/  MUFU.RCP R19, R22 ;  /* 0x0000001600137308 */ /* 0x000e220000001000 */
[----:B------:R-:W-:Y:S01]  /*3500*/  FADD R25, -R102, R101 ;  /* 0x0000006566197221 */ /* 0x000fe20000000100 */
[----:B------:R-:W-:Y:S06]  /*3510*/  BSSY B9, `(.L_x_62) ;  /* 0x000000f000097945 */ /* 0x000fec0003800000 */
[----:B------:R-:W1:Y:S01]  /*3520*/  FCHK P0, -R25, R22 ;  /* 0x0000001619007302 */ /* 0x000e620000000100 */
[----:B0-----:R-:W-:-:S04]  /*3530*/  FFMA R20, R19, -R22, 1 ;  /* 0x3f80000013147423 */ /* 0x001fc80000000816 */
[----:B------:R-:W-:Y:S01]  /*3540*/  FFMA R26, R19, R20, R19 ;  /* 0x00000014131a7223 */ /* 0x000fe20000000013 */
[----:B------:R-:W-:Y:S01]  /*3550*/  FADD R19, -R100, R97 ;  /* 0x0000006164137221 */ /* 0x000fe20000000100 */
[----:B------:R-:W-:Y:S02]  /*3560*/  FADD R20, -R99, R98 ;  /* 0x0000006263147221 */ /* 0x000fe40000000100 */
        /* <DEDUP_REMOVED lines=9> */
.L_x_63:
[----:B------:R-:W-:Y:S05]  /*3600*/  BSYNC B9 ;  /* 0x0000000000097941 */ /* 0x000fea0003800000 */
.L_x_62:
        /* <DEDUP_REMOVED lines=14> */
.L_x_65:
[----:B------:R-:W-:Y:S05]  /*36f0*/  BSYNC B9 ;  /* 0x0000000000097941 */ /* 0x000fea0003800000 */
.L_x_64:
[----:B------:R-:W0:Y:S01]  /*3700*/  MUFU.RCP R25, R22 ;  /* 0x0000001600197308 */ /* 0x000e220000001000 */
[----:B------:R-:W-:Y:S07]  /*3710*/  BSSY B9, `(.L_x_66) ;  /* 0x000000d000097945 */ /* 0x000fee0003800000 */
[----:B------:R-:W1:Y:S01]  /*3720*/  FCHK P0, -R19, R22 ;  /* 0x0000001613007302 */ /* 0x000e620000000100 */
[----:B0-----:R-:W-:-:S04]  /*3730*/  FFMA R20, R25, -R22, 1 ;  /* 0x3f80000019147423 */ /* 0x001fc80000000816 */
[----:B------:R-:W-:Y:S01]  /*3740*/  FFMA R27, R25, R20, R25 ;  /* 0x00000014191b7223 */ /* 0x000fe20000000019 */
[----:B------:R-:W-:-:S03]  /*3750*/  MOV R20, R23 ;  /* 0x0000001700147202 */ /* 0x000fc60000000f00 */
        /* <DEDUP_REMOVED lines=8> */
.L_x_67:
[----:B------:R-:W-:Y:S05]  /*37e0*/  BSYNC B9 ;  /* 0x0000000000097941 */ /* 0x000fea0003800000 */
.L_x_66:
[----:B0-----:R-:W-:Y:S02]  /*37f0*/  MOV R19, R25 ;  /* 0x0000001900137202 */ /* 0x001fe40000000f00 */
.L_x_61:
[----:B------:R-:W-:Y:S05]  /*3800*/  BSYNC B8 ;  /* 0x0000000000087941 */ /* 0x000fea0003800000 */
.L_x_60:
[----:B------:R-:W-:Y:S01]  /*3810*/  FMUL R103, R20, R103 ;  /* 0x0000006714677220 */ /* 0x000fe20000400000 */
[----:B------:R-:W-:-:S03]  /*3820*/  MOV R20, 0x3f000000 ;  /* 0x3f00000000147802 */ /* 0x000fc60000000f00 */
[----:B------:R-:W-:-:S04]  /*3830*/  FFMA R24, R24, R19, R103 ;  /* 0x0000001318187223 */ /* 0x000fc80000000067 */
[----:B------:R-:W-:-:S04]  /*3840*/  FFMA R21, R21, R104, R24 ;  /* 0x0000006815157223 */ /* 0x000fc80000000018 */
[C---:B------:R-:W-:Y:S01]  /*3850*/  FFMA R19, -|R21|.reuse, R20, 0.5 ;  /* 0x3f00000015137423 */ /* 0x040fe20000000314 */
[C---:B------:R-:W-:Y:S02]  /*3860*/  FSETP.NEU.AND P1, PT, |R21|.reuse, 1, PT ;  /* 0x3f8000001500780b */ /* 0x040fe40003f2d200 */
[----:B------:R-:W-:Y:S01]  /*3870*/  FSETP.GT.AND P0, PT, |R21|, 0.56000000238418579102, PT ;  /* 0x3f0f5c291500780b */ /* 0x000fe20003f04200 */
[----:B------:R-:W0:Y:S02]  /*3880*/  MUFU.RSQ R20, R19 ;  /* 0x0000001300147308 */ /* 0x000e240000001400 */
[----:B0-----:R-:W-:Y:S01]  /*3890*/  FMUL R22, R19, R20 ;  /* 0x0000001413167220 */ /* 0x001fe20000400000 */
[----:B------:R-:W-:-:S04]  /*38a0*/  FMUL R23, R20, 0.5 ;  /* 0x3f00000014177820 */ /* 0x000fc80000400000 */
[----:B------:R-:W-:-:S04]  /*38b0*/  FFMA R23, -R22, R23, 0.5 ;  /* 0x3f00000016177423 */ /* 0x000fc80000000117 */
[----:B------:R-:W-:Y:S01]  /*38c0*/  FFMA R23, R22, R23, R22 ;  /* 0x0000001716177223 */ /* 0x000fe20000000016 */
[----:B------:R-:W-:-:S04]  /*38d0*/  MOV R22, 0x3d10ecef ;  /* 0x3d10ecef00167802 */ /* 0x000fc80000000f00 */
[----:B------:R-:W-:Y:S02]  /*38e0*/  FSEL R20, R23, RZ, P1 ;  /* 0x000000ff17147208 */ /* 0x000fe40000800000 */
[----:B------:R-:W-:Y:S02]  /*38f0*/  FSETP.GT.AND P1, PT, R21, 0.56000000238418579102, PT ;  /* 0x3f0f5c291500780b */ /* 0x000fe40003f24000 */
[----:B------:R-:W-:-:S04]  /*3900*/  FSEL R20, R20, |R21|, P0 ;  /* 0x4000001514147208 */ /* 0x000fc80000000000 */
[----:B------:R-:W-:-:S05]  /*3910*/  LOP3.LUT R20, R20, 0x80000000, R21, 0xf8, !PT ;  /* 0x8000000014147812 */ /* 0x000fca00078ef815 */
[----:B------:R-:W-:-:S04]  /*3920*/  FMUL R19, R20, R20 ;  /* 0x0000001414137220 */ /* 0x000fc80000400000 */
[----:B------:R-:W-:-:S04]  /*3930*/  FFMA R22, R19, R22, 0.016980519518256187439 ;  /* 0x3c8b1abb13167423 */ /* 0x000fc80000000016 */
[----:B------:R-:W-:-:S04]  /*3940*/  FFMA R22, R19, R22, 0.030762933194637298584 ;  /* 0x3cfc028c13167423 */ /* 0x000fc80000000016 */
[----:B------:R-:W-:-:S04]  /*3950*/  FFMA R22, R19, R22, 0.044709417968988418579 ;  /* 0x3d37213913167423 */ /* 0x000fc80000000016 */
[----:B------:R-:W-:-:S04]  /*3960*/  FFMA R22, R19, R22, 0.074989043176174163818 ;  /* 0x3d9993db13167423 */ /* 0x000fc80000000016 */
[----:B------:R-:W-:-:S04]  /*3970*/  FFMA R22, R19, R22, 0.16666707396507263184 ;  /* 0x3e2aaac613167423 */ /* 0x000fc80000000016 */
[----:B------:R-:W-:Y:S01]  /*3980*/  FMUL R19, R19, R22 ;  /* 0x0000001613137220 */ /* 0x000fe20000400000 */
[----:B------:R-:W-:-:S03]  /*3990*/  MOV R22, 0x3fd774eb ;  /* 0x3fd774eb00167802 */ /* 0x000fc60000000f00 */
[----:B------:R-:W-:-:S05]  /*39a0*/  FFMA R20, R20, R19, R20 ;  /* 0x0000001314147223 */ /* 0x000fca0000000014 */
[----:B------:R-:W-:-:S05]  /*39b0*/  FSEL R19, R20, -R20, P0 ;  /* 0x8000001414137208 */ /* 0x000fca0000000000 */
[----:B------:R-:W-:-:S04]  /*39c0*/  @!P1 FFMA R20, R22, 0.93318945169448852539, R19 ;  /* 0x3f6ee58116149823 */ /* 0x000fc80000000013 */
[----:B------:R-:W-:Y:S01]  /*39d0*/  @P0 FADD R20, R20, R20 ;  /* 0x0000001414140221 */ /* 0x000fe20000000000 */
[----:B------:R-:W-:Y:S05]  /*39e0*/  BRA `(.L_x_46) ;  /* 0x0000146000007947 */ /* 0x000fea0003800000 */
.L_x_44:
        /* <DEDUP_REMOVED lines=10> */
.L_x_69:
[----:B01----:R-:W-:Y:S01]  /*3a90*/  FMUL.FTZ R104, R105, R22 ;  /* 0x0000001669687220 */ /* 0x003fe20000410000 */
[----:B------:R-:W-:-:S03]  /*3aa0*/  FMUL.FTZ R21, R22, 0.5 ;  /* 0x3f00000016157820 */ /* 0x000fc60000410000 */
[----:B------:R-:W-:-:S04]  /*3ab0*/  FFMA R105, -R104, R104, R105 ;  /* 0x0000006868697223 */ /* 0x000fc80000000169 */
[----:B------:R-:W-:Y:S02]  /*3ac0*/  FFMA R104, R105, R21, R104 ;  /* 0x0000001569687223 */ /* 0x000fe40000000068 */
.L_x_70:
[----:B------:R-:W-:Y:S05]  /*3ad0*/  BSYNC B2 ;  /* 0x0000000000027941 */ /* 0x000fea0003800000 */
.L_x_68:
[----:B------:R-:W-:Y:S01]  /*3ae0*/  FSETP.GT.AND P0, PT, R104, RZ, PT ;  /* 0x000000ff6800720b */ /* 0x000fe20003f04000 */
[----:B------:R-:W-:Y:S01]  /*3af0*/  BSSY B8, `(.L_x_71) ;  /* 0x0000034000087945 */ /* 0x000fe20003800000 */
[----:B------:R-:W-:Y:S01]  /*3b00*/  CS2R R22, SRZ ;  /* 0x0000000000167805 */ /* 0x000fe2000001ff00 */
[----:B------:R-:W-:Y:S02]  /*3b10*/  MOV R105, RZ ;  /* 0x000000ff00697202 */ /* 0x000fe40000000f00 */
[----:B------:R-:W-:-:S08]  /*3b20*/  MOV R107, RZ ;  /* 0x000000ff006b7202 */ /* 0x000fd00000000f00 */
[----:B------:R-:W-:Y:S05]  /*3b30*/  @!P0 BRA `(.L_x_72) ;  /* 0x000002f000008947 */ /* 0x000fea0003800000 */
[----:B------:R-:W0:Y:S01]  /*3b40*/  MUFU.RCP R21, R104 ;  /* 0x0000006800157308 */ /* 0x000e220000001000 */
[----:B------:R-:W-:Y:S01]  /*3b50*/  FADD R25, -R102, R101 ;  /* 0x0000006566197221 */ /* 0x000fe20000000100 */
[----:B------:R-:W-:Y:S06]  /*3b60*/  BSSY B9, `(.L_x_73) ;  /* 0x000000e000097945 */ /* 0x000fec0003800000 */
[----:B------:R-:W1:Y:S01]  /*3b70*/  FCHK P0, R25, R104 ;  /* 0x0000006819007302 */ /* 0x000e620000000000 */
[----:B0-----:R-:W-:-:S04]  /*3b80*/  FFMA R22, R21, -R104, 1 ;  /* 0x3f80000015167423 */ /* 0x001fc80000000868 */
[----:B------:R-:W-:Y:S01]  /*3b90*/  FFMA R26, R21, R22, R21 ;  /* 0x00000016151a7223 */ /* 0x000fe20000000015 */
[----:B------:R-:W-:Y:S01]  /*3ba0*/  FADD R21, -R100, R97 ;  /* 0x0000006164157221 */ /* 0x000fe20000000100 */
[----:B------:R-:W-:Y:S02]  /*3bb0*/  FADD R22, -R99, R98 ;  /* 0x0000006263167221 */ /* 0x000fe40000000100 */
[----:B------:R-:W-:-:S04]  /*3bc0*/  FFMA R27, R25, R26, RZ ;  /* 0x0000001a191b7223 */ /* 0x000fc800000000ff */
[----:B------:R-:W-:-:S04]  /*3bd0*/  FFMA R101, R27, -R104, R25 ;  /* 0x800000681b657223 */ /* 0x000fc80000000019 */
[----:B------:R-:W-:Y:S01]  /*3be0*/  FFMA R107, R26, R101, R27 ;  /* 0x000000651a6b7223 */ /* 0x000fe2000000001b */
[----:B-1----:R-:W-:Y:S05]  /*3bf0*/  @!P0 BRA `(.L_x_74) ;  /* 0x0000004000008947 */ /* 0x002fea0003800000 */
[----:B------:R-:W-:Y:S02]  /*3c00*/  MOV R26, R104 ;  /* 0x00000068001a7202 */ /* 0x000fe40000000f00 */
[----:B------:R-:W-:Y:S02]  /*3c10*/  MOV R109, 0x3c30 ;  /* 0x00003c30006d7802 */ /* 0x000fe40000000f00 */
[----:B------:R-:W-:Y:S05]  /*3c20*/  CALL.REL.NOINC `($__internal_3_$__cuda_sm3x_div_rn_noftz_f32_slowpath) ;  /* 0x000094a000007944 */ /* 0x000fea0003c00000 */
[----:B0-----:R-:W-:Y:S02]  /*3c30*/  MOV R107, R25 ;  /* 0x00000019006b7202 */ /* 0x001fe40000000f00 */
.L_x_74:
[----:B------:R-:W-:Y:S05]  /*3c40*/  BSYNC B9 ;  /* 0x0000000000097941 */ /* 0x000fea0003800000 */
.L_x_73:
[----:B------:R-:W0:Y:S01]  /*3c50*/  MUFU.RCP R25, R104 ;  /* 0x0000006800197308 */ /* 0x000e220000001000 */
[----:B------:R-:W-:Y:S07]  /*3c60*/  BSSY B9, `(.L_x_75) ;  /* 0x000000d000097945 */ /* 0x000fee0003800000 */
[----:B------:R-:W1:Y:S01]  /*3c70*/  FCHK P0, R22, R104 ;  /* 0x0000006816007302 */ /* 0x000e620000000000 */
[----:B0-----:R-:W-:-:S04]  /*3c80*/  FFMA R26, R25, -R104, 1 ;  /* 0x3f800000191a7423 */ /* 0x001fc80000000868 */
[----:B------:R-:W-:-:S04]  /*3c90*/  FFMA R98, R25, R26, R25 ;  /* 0x0000001a19627223 */ /* 0x000fc80000000019 */
[----:B------:R-:W-:-:S04]  /*3ca0*/  FFMA R25, R22, R98, RZ ;  /* 0x0000006216197223 */ /* 0x000fc800000000ff */
[----:B------:R-:W-:-:S04]  /*3cb0*/  FFMA R26, R25, -R104, R22 ;  /* 0x80000068191a7223 */ /* 0x000fc80000000016 */
[----:B------:R-:W-:Y:S01]  /*3cc0*/  FFMA R105, R98, R26, R25 ;  /* 0x0000001a62697223 */ /* 0x000fe20000000019 */
[----:B-1----:R-:W-:Y:S05]  /*3cd0*/  @!P0 BRA `(.L_x_76) ;  /* 0x0000005000008947 */ /* 0x002fea0003800000 */
[----:B------:R-:W-:Y:S02]  /*3ce0*/  MOV R25, R22 ;  /* 0x0000001600197202 */ /* 0x000fe40000000f00 */
[----:B------:R-:W-:Y:S02]  /*3cf0*/  MOV R26, R104 ;  /* 0x00000068001a7202 */ /* 0x000fe40000000f00 */
[----:B------:R-:W-:Y:S02]  /*3d00*/  MOV R109, 0x3d20 ;  /* 0x00003d20006d7802 */ /* 0x000fe40000000f00 */
[----:B------:R-:W-:Y:S05]  /*3d10*/  CALL.REL.NOINC `($__internal_3_$__cuda_sm3x_div_rn_noftz_f32_slowpath) ;  /* 0x000093b000007944 */ /* 0x000fea0003c00000 */
[----:B0-----:R-:W-:Y:S02]  /*3d20*/  MOV R105, R25 ;  /* 0x0000001900697202 */ /* 0x001fe40000000f00 */
.L_x_76:
[----:B------:R-:W-:Y:S05]  /*3d30*/  BSYNC B9 ;  /* 0x0000000000097941 */ /* 0x000fea0003800000 */
.L_x_75:
        /* <DEDUP_REMOVED lines=14> */
.L_x_77:
[----:B------:R-:W-:Y:S05]  /*3e20*/  BSYNC B9 ;  /* 0x0000000000097941 */ /* 0x000fea0003800000 */
.L_x_72:
[----:B------:R-:W-:Y:S05]  /*3e30*/  BSYNC B8 ;  /* 0x0000000000087941 */ /* 0x000fea0003800000 */
.L_x_71:
        /* <DEDUP_REMOVED lines=10> */
.L_x_79:
[----:B01----:R-:W-:Y:S01]  /*3ee0*/  FMUL.FTZ R26, R103, R98 ;  /* 0x00000062671a7220 */ /* 0x003fe20000410000 */
[----:B------:R-:W-:-:S03]  /*3ef0*/  FMUL.FTZ R25, R98, 0.5 ;  /* 0x3f00000062197820 */ /* 0x000fc60000410000 */
[----:B------:R-:W-:-:S04]  /*3f00*/  FFMA R21, -R26, R26, R103 ;  /* 0x0000001a1a157223 */ /* 0x000fc80000000167 */
[----:B------:R-:W-:Y:S02]  /*3f10*/  FFMA R21, R21, R25, R26 ;  /* 0x0000001915157223 */ /* 0x000fe4000000001a */
.L_x_80:
[----:B------:R-:W-:Y:S05]  /*3f20*/  BSYNC B2 ;  /* 0x0000000000027941 */ /* 0x000fea0003800000 */
.L_x_78:
[----:B------:R-:W-:Y:S01]  /*3f30*/  FSETP.GT.AND P0, PT, R21, RZ, PT ;  /* 0x000000ff1500720b */ /* 0x000fe20003f04000 */
[----:B------:R-:W-:Y:S01]  /*3f40*/  BSSY B8, `(.L_x_81) ;  /* 0x0000031000087945 */ /* 0x000fe20003800000 */
[----:B------:R-:W-:Y:S02]  /*3f50*/  MOV R98, RZ ;  /* 0x000000ff00627202 */ /* 0x000fe40000000f00 */
[----:B------:R-:W-:-:S09]  /*3f60*/  MOV R100, RZ ;  /* 0x000000ff00647202 */ /* 0x000fd20000000f00 */
        /* <DEDUP_REMOVED lines=15> */
.L_x_84:
[----:B------:R-:W-:Y:S05]  /*4060*/  BSYNC B9 ;  /* 0x0000000000097941 */ /* 0x000fea0003800000 */
.L_x_83:
        /* <DEDUP_REMOVED lines=14> */
.L_x_86:
[----:B------:R-:W-:Y:S05]  /*4150*/  BSYNC B9 ;  /* 0x0000000000097941 */ /* 0x000fea0003800000 */
.L_x_85:
        /* <DEDUP_REMOVED lines=14> */
.L_x_87:
[----:B------:R-:W-:Y:S05]  /*4240*/  BSYNC B9 ;  /* 0x0000000000097941 */ /* 0x000fea0003800000 */
.L_x_82:
[----:B------:R-:W-:Y:S05]  /*4250*/  BSYNC B8 ;  /* 0x0000000000087941 */ /* 0x000fea0003800000 */
.L_x_81:
[----:B------:R-:W-:Y:S01]  /*4260*/  FMUL R105, R98, R105 ;  /* 0x0000006962697220 */ /* 0x000fe20000400000 */
[----:B------:R-:W-:-:S03]  /*4270*/  MOV R20, 0x3f000000 ;  /* 0x3f00000000147802 */ /* 0x000fc60000000f00 */
[----:B------:R-:W-:Y:S01]  /*4280*/  FFMA R23, R22, R23, R105 ;  /* 0x0000001716177223 */ /* 0x000fe20000000069 */
[----:B------:R-:W-:-:S03]  /*4290*/  MOV R22, 0x3d10ecef ;  /* 0x3d10ecef00167802 */ /* 0x000fc60000000f00 */
        /* <DEDUP_REMOVED lines=8> */
[----:B------:R-:W-:-:S05]  /*4320*/  FFMA R20, R21, R20, R21 ;  /* 0x0000001415147223 */ /* 0x000fca0000000015 */
        /* <DEDUP_REMOVED lines=17> */
.L_x_43:
        /* <DEDUP_REMOVED lines=10> */
.L_x_89:
[----:B01----:R-:W-:Y:S01]  /*44e0*/  FMUL.FTZ R26, R103, R98 ;  /* 0x00000062671a7220 */ /* 0x003fe20000410000 */
[----:B------:R-:W-:-:S03]  /*44f0*/  FMUL.FTZ R25, R98, 0.5 ;  /* 0x3f00000062197820 */ /* 0x000fc60000410000 */
[----:B------:R-:W-:-:S04]  /*4500*/  FFMA R97, -R26, R26, R103 ;  /* 0x0000001a1a617223 */ /* 0x000fc80000000167 */
[----:B------:R-:W-:Y:S02]  /*4510*/  FFMA R97, R97, R25, R26 ;  /* 0x0000001961617223 */ /* 0x000fe4000000001a */
.L_x_90:
[----:B------:R-:W-:Y:S05]  /*4520*/  BSYNC B2 ;  /* 0x0000000000027941 */ /* 0x000fea0003800000 */
.L_x_88:
[----:B------:R-:W-:Y:S01]  /*4530*/  FSETP.GT.AND P0, PT, R97, RZ, PT ;  /* 0x000000ff6100720b */ /* 0x000fe20003f04000 */
[----:B------:R-:W-:Y:S01]  /*4540*/  BSSY B8, `(.L_x_91) ;  /* 0x0000031000087945 */ /* 0x000fe20003800000 */
[----:B------:R-:W-:Y:S01]  /*4550*/  CS2R R98, SRZ ;  /* 0x0000000000627805 */ /* 0x000fe2000001ff00 */
[----:B------:R-:W-:-:S10]  /*4560*/  CS2R R100, SRZ ;  /* 0x0000000000647805 */ /* 0x000fd4000001ff00 */
[----:B------:R-:W-:Y:S05]  /*4570*/  @!P0 BRA `(.L_x_92) ;  /* 0x000002d000008947 */ /* 0x000fea0003800000 */
        /* <DEDUP_REMOVED lines=14> */
.L_x_94:
[----:B------:R-:W-:Y:S05]  /*4660*/  BSYNC B9 ;  /* 0x0000000000097941 */ /* 0x000fea0003800000 */
.L_x_93:
        /* <DEDUP_REMOVED lines=14> */
.L_x_96:
[----:B------:R-:W-:Y:S05]  /*4750*/  BSYNC B9 ;  /* 0x0000000000097941 */ /* 0x000fea0003800000 */
.L_x_95:
        /* <DEDUP_REMOVED lines=14> */
.L_x_97:
[----:B------:R-:W-:Y:S05]  /*4840*/  BSYNC B9 ;  /* 0x0000000000097941 */ /* 0x000fea0003800000 */
.L_x_92:
[----:B------:R-:W-:Y:S05]  /*4850*/  BSYNC B8 ;  /* 0x0000000000087941 */ /* 0x000fea0003800000 */
.L_x_91:
        /* <DEDUP_REMOVED lines=10> */
.L_x_99:
[----:B01----:R-:W-:Y:S01]  /*4900*/  FMUL.FTZ R19, R104, R25 ;  /* 0x0000001968137220 */ /* 0x003fe20000410000 */
[----:B------:R-:W-:-:S03]  /*4910*/  FMUL.FTZ R24, R25, 0.5 ;  /* 0x3f00000019187820 */ /* 0x000fc60000410000 */
[----:B------:R-:W-:-:S04]  /*4920*/  FFMA R20, -R19, R19, R104 ;  /* 0x0000001313147223 */ /* 0x000fc80000000168 */
[----:B------:R-:W-:Y:S02]  /*4930*/  FFMA R20, R20, R24, R19 ;  /* 0x0000001814147223 */ /* 0x000fe40000000013 */
.L_x_100:
[----:B------:R-:W-:Y:S05]  /*4940*/  BSYNC B2 ;  /* 0x0000000000027941 */ /* 0x000fea0003800000 */
.L_x_98:
[----:B------:R-:W-:Y:S01]  /*4950*/  FSETP.GT.AND P0, PT, R20, RZ, PT ;  /* 0x000000ff1400720b */ /* 0x000fe20003f04000 */
[----:B------:R-:W-:Y:S01]  /*4960*/  BSSY B8, `(.L_x_101) ;  /* 0x0000031000087945 */ /* 0x000fe20003800000 */
[----:B------:R-:W-:Y:S02]  /*4970*/  MOV R19, RZ ;  /* 0x000000ff00137202 */ /* 0x000fe40000000f00 */
[----:B------:R-:W-:-:S09]  /*4980*/  MOV R24, RZ ;  /* 0x000000ff00187202 */ /* 0x000fd20000000f00 */
        /* <DEDUP_REMOVED lines=15> */
.L_x_104:
[----:B------:R-:W-:Y:S05]  /*4a80*/  BSYNC B9 ;  /* 0x0000000000097941 */ /* 0x000fea0003800000 */
.L_x_103:
        /* <DEDUP_REMOVED lines=14> */
.L_x_106:
[----:B------:R-:W-:Y:S05]  /*4b70*/  BSYNC B9 ;  /* 0x0000000000097941 */ /* 0x000fea0003800000 */
.L_x_105:
        /* <DEDUP_REMOVED lines=14> */
.L_x_107:
[----:B------:R-:W-:Y:S05]  /*4c60*/  BSYNC B9 ;  /* 0x0000000000097941 */ /* 0x000fea0003800000 */
.L_x_102:
[----:B------:R-:W-:Y:S05]  /*4c70*/  BSYNC B8 ;  /* 0x0000000000087941 */ /* 0x000fea0003800000 */
.L_x_101:
[----:B------:R-:W-:Y:S01]  /*4c80*/  FMUL R100, R19, R100 ;  /* 0x0000006413647220 */ /* 0x000fe20000400000 */
[----:B------:R-:W-:Y:S02]  /*4c90*/  MOV R19, 0x3f000000 ;  /* 0x3f00000000137802 */ /* 0x000fe40000000f00 */
[----:B------:R-:W-:Y:S01]  /*4ca0*/  MOV R22, 0x3fd774eb ;  /* 0x3fd774eb00167802 */ /* 0x000fe20000000f00 */
        /* <DEDUP_REMOVED lines=11> */
[----:B------:R-:W-:Y:S02]  /*4d60*/  MOV R20, 0x3d10ecef ;  /* 0x3d10ecef00147802 */ /* 0x000fe40000000f00 */
[----:B------:R-:W-:Y:S02]  /*4d70*/  FSEL R21, R21, |R24|, P0 ;  /* 0x4000001815157208 */ /* 0x000fe40000000000 */
[----:B------:R-:W-:Y:S02]  /*4d80*/  FSETP.GT.AND P1, PT, R24, 0.56000000238418579102, PT ;  /* 0x3f0f5c291800780b */ /* 0x000fe40003f24000 */
[----:B------:R-:W-:-:S05]  /*4d90*/  LOP3.LUT R21, R21, 0x80000000, R24, 0xf8, !PT ;  /* 0x8000000015157812 */ /* 0x000fca00078ef818 */
[----:B------:R-:W-:-:S04]  /*4da0*/  FMUL R19, R21, R21 ;  /* 0x0000001515137220 */ /* 0x000fc80000400000 */
[----:B------:R-:W-:-:S04]  /*4db0*/  FFMA R20, R19, R20, 0.016980519518256187439 ;  /* 0x3c8b1abb13147423 */ /* 0x000fc80000000014 */
[----:B------:R-:W-:-:S04]  /*4dc0*/  FFMA R20, R19, R20, 0.030762933194637298584 ;  /* 0x3cfc028c13147423 */ /* 0x000fc80000000014 */
[----:B------:R-:W-:-:S04]  /*4dd0*/  FFMA R20, R19, R20, 0.044709417968988418579 ;  /* 0x3d37213913147423 */ /* 0x000fc80000000014 */
[----:B------:R-:W-:-:S04]  /*4de0*/  FFMA R20, R19, R20, 0.074989043176174163818 ;  /* 0x3d9993db13147423 */ /* 0x000fc80000000014 */
[----:B------:R-:W-:-:S04]  /*4df0*/  FFMA R20, R19, R20, 0.16666707396507263184 ;  /* 0x3e2aaac613147423 */ /* 0x000fc80000000014 */
[----:B------:R-:W-:-:S04]  /*4e00*/  FMUL R20, R19, R20 ;  /* 0x0000001413147220 */ /* 0x000fc80000400000 */
[----:B------:R-:W-:-:S05]  /*4e10*/  FFMA R20, R21, R20, R21 ;  /* 0x0000001415147223 */ /* 0x000fca0000000015 */
[----:B------:R-:W-:-:S05]  /*4e20*/  FSEL R19, R20, -R20, P0 ;  /* 0x8000001414137208 */ /* 0x000fca0000000000 */
[----:B------:R-:W-:-:S04]  /*4e30*/  @!P1 FFMA R20, R22, 0.93318945169448852539, R19 ;  /* 0x3f6ee58116149823 */ /* 0x000fc80000000013 */
[----:B------:R-:W-:Y:S02]  /*4e40*/  @P0 FADD R20, R20, R20 ;  /* 0x0000001414140221 */ /* 0x000fe40000000000 */
.L_x_46:
[----:B------:R-:W-:Y:S05]  /*4e50*/  BSYNC B7 ;  /* 0x0000000000077941 */ /* 0x000fea0003800000 */
.L_x_42:
[----:B------:R-:W-:-:S05]  /*4e60*/  FFMA R19, R92, -0.0010000000474974513054, R13 ;  /* 0xba83126f5c137823 */ /* 0x000fca000000000d */
[----:B------:R-:W-:-:S13]  /*4e70*/  FSETP.GT.AND P0, PT, R96, R19, PT ;  /* 0x000000136000720b */ /* 0x000fda0003f04000 */
[----:B------:R-:W-:Y:S05]  /*4e80*/  @P0 BRA `(.L_x_108) ;  /* 0x000003c000000947 */ /* 0x000fea0003800000 */
[----:B------:R-:W-:Y:S01]  /*4e90*/  FSETP.GT.AND P0, PT, R94, RZ, PT ;  /* 0x000000ff5e00720b */ /* 0x000fe20003f04000 */
[----:B------:R-:W-:Y:S01]  /*4ea0*/  BSSY B7, `(.L_x_109) ;  /* 0x0000032000077945 */ /* 0x000fe20003800000 */
[----:B------:R-:W-:Y:S02]  /*4eb0*/  MOV R11, RZ ;  /* 0x000000ff000b7202 */ /* 0x000fe40000000f00 */
[----:B------:R-:W-:Y:S02]  /*4ec0*/  MOV R13, RZ ;  /* 0x000000ff000d7202 */ /* 0x000fe40000000f00 */
[----:B------:R-:W-:-:S07]  /*4ed0*/  MOV R19, RZ ;  /* 0x000000ff00137202 */ /* 0x000fce0000000f00 */
        /* <DEDUP_REMOVED lines=15> */
.L_x_112:
[----:B------:R-:W-:Y:S05]  /*4fd0*/  BSYNC B8 ;  /* 0x0000000000087941 */ /* 0x000fea0003800000 */
.L_x_111:
        /* <DEDUP_REMOVED lines=14> */
.L_x_114:
[----:B------:R-:W-:Y:S05]  /*50c0*/  BSYNC B8 ;  /* 0x0000000000087941 */ /* 0x000fea0003800000 */
.L_x_113:
        /* <DEDUP_REMOVED lines=14> */
.L_x_115:
[----:B------:R-:W-:Y:S05]  /*51b0*/  BSYNC B8 ;  /* 0x0000000000087941 */ /* 0x000fea0003800000 */
.L_x_110:
[----:B------:R-:W-:Y:S05]  /*51c0*/  BSYNC B7 ;  /* 0x0000000000077941 */ /* 0x000fea0003800000 */
.L_x_109:
[-C--:B------:R-:W-:Y:S01]  /*51d0*/  FMUL R12, R11, R20.reuse ;  /* 0x000000140b0c7220 */ /* 0x080fe20000400000 */
[-C--:B------:R-:W-:Y:S01]  /*51e0*/  FMUL R11, R13, R20.reuse ;  /* 0x000000140d0b7220 */ /* 0x080fe20000400000 */
[----:B------:R-:W-:Y:S01]  /*51f0*/  FMUL R10, R19, R20 ;  /* 0x00000014130a7220 */ /* 0x000fe20000400000 */
[----:B------:R-:W-:Y:S02]  /*5200*/  MOV R13, R96 ;  /* 0x00000060000d7202 */ /* 0x000fe40000000f00 */
[----:B------:R-:W-:-:S02]  /*5210*/  MOV R45, R91 ;  /* 0x0000005b002d7202 */ /* 0x000fc40000000f00 */
[----:B------:R-:W-:Y:S02]  /*5220*/  MOV R44, R93 ;  /* 0x0000005d002c7202 */ /* 0x000fe40000000f00 */
[----:B------:R-:W-:Y:S01]  /*5230*/  MOV R42, R95 ;  /* 0x0000005f002a7202 */ /* 0x000fe20000000f00 */
[----:B------:R-:W-:Y:S05]  /*5240*/  BRA `(.L_x_17) ;  /* 0x000003c000007947 */ /* 0x000fea0003800000 */
.L_x_108:
        /* <DEDUP_REMOVED lines=20> */
.L_x_119:
[----:B------:R-:W-:Y:S05]  /*5390*/  BSYNC B8 ;  /* 0x0000000000087941 */ /* 0x000fea0003800000 */
.L_x_118:
        /* <DEDUP_REMOVED lines=14> */
.L_x_121:
[----:B------:R-:W-:Y:S05]  /*5480*/  BSYNC B8 ;  /* 0x0000000000087941 */ /* 0x000fea0003800000 */
.L_x_120:
        /* <DEDUP_REMOVED lines=14> */
.L_x_122:
[----:B------:R-:W-:Y:S05]  /*5570*/  BSYNC B8 ;  /* 0x0000000000087941 */ /* 0x000fea0003800000 */
.L_x_117:
[----:B------:R-:W-:Y:S05]  /*5580*/  BSYNC B7 ;  /* 0x0000000000077941 */ /* 0x000fea0003800000 */
.L_x_116:
[----:B------:R-:W-:Y:S01]  /*5590*/  FSETP.GEU.AND P0, PT, R96, R13, PT ;  /* 0x0000000d6000720b */ /* 0x000fe20003f0e000 */
[-C--:B------:R-:W-:Y:S01]  /*55a0*/  FFMA R12, R19, R20.reuse, R12 ;  /* 0x00000014130c7223 */ /* 0x080fe2000000000c */
[-C--:B------:R-:W-:Y:S01]  /*55b0*/  FFMA R11, R22, R20.reuse, R11 ;  /* 0x00000014160b7223 */ /* 0x080fe2000000000b */
[----:B------:R-:W-:-:S10]  /*55c0*/  FFMA R10, R21, R20, R10 ;  /* 0x00000014150a7223 */ /* 0x000fd4000000000a */
[----:B------:R-:W-:Y:S02]  /*55d0*/  @!P0 MOV R13, R96 ;  /* 0x00000060000d8202 */ /* 0x000fe40000000f00 */
[----:B------:R-:W-:Y:S02]  /*55e0*/  @!P0 MOV R45, R91 ;  /* 0x0000005b002d8202 */ /* 0x000fe40000000f00 */
[----:B------:R-:W-:Y:S02]  /*55f0*/  @!P0 MOV R44, R93 ;  /* 0x0000005d002c8202 */ /* 0x000fe40000000f00 */
[----:B------:R-:W-:Y:S02]  /*5600*/  @!P0 MOV R42, R95 ;  /* 0x0000005f002a8202 */ /* 0x000fe40000000f00 */
.L_x_17:
[----:B------:R-:W-:Y:S05]  /*5610*/  BSYNC B5 ;  /* 0x0000000000057941 */ /* 0x000fea0003800000 */
.L_x_16:
[----:B------:R-:W-:-:S13]  /*5620*/  ISETP.NE.AND P0, PT, R16, RZ, PT ;  /* 0x000000ff1000720c */ /* 0x000fda0003f05270 */
[----:B------:R-:W-:Y:S01]  /*5630*/  @!P0 CALL.REL.NOINC `(.L_x_123) ;  /* 0x0000001000008944 */ /* 0x000fe20003c00000 */
[----:B------:R-:W-:Y:S05]  /*5640*/  BRA `(.L_x_124) ;  /* 0xffffbeb000007947 */ /* 0x000fea000383ffff */
.L_x_123:
[----:B------:R-:W-:Y:S05]  /*5650*/  BSYNC B6 ;  /* 0x0000000000067941 */ /* 0x000fea0003800000 */
.L_x_15:
[----:B------:R-:W-:Y:S01]  /*5660*/  FSETP.GEU.AND P0, PT, R13, R8, PT ;  /* 0x000000080d00720b */ /* 0x000fe20003f0e000 */
[----:B------:R-:W-:Y:S01]  /*5670*/  BSSY B2, `(.L_x_125) ;  /* 0x000002e000027945 */ /* 0x000fe20003800000 */
[----:B------:R-:W-:Y:S01]  /*5680*/  PRMT R14, RZ, 0x7610, R14 ;  /* 0x00007610ff0e7816 */ /* 0x000fe2000000000e */
[----:B------:R-:W-:Y:S01]  /*5690*/  CS2R R16, SRZ ;  /* 0x0000000000107805 */ /* 0x000fe2000001ff00 */
[----:B-1----:R-:W-:Y:S02]  /*56a0*/  MOV R15, RZ ;  /* 0x000000ff000f7202 */ /* 0x002fe40000000f00 */
[----:B------:R-:W-:-:S07]  /*56b0*/  MOV R18, RZ ;  /* 0x000000ff00127202 */ /* 0x000fce0000000f00 */
[----:B------:R-:W-:Y:S05]  /*56c0*/  @P0 BRA `(.L_x_126) ;  /* 0x0000028000000947 */ /* 0x000fea0003800000 */
[----:B------:R-:W-:-:S05]  /*56d0*/  LEA R15, R45, R45, 0x1 ;  /* 0x0000002d2d0f7211 */ /* 0x000fca00078e08ff */
[----:B------:R-:W-:-:S05]  /*56e0*/  IMAD.WIDE R14, R15, 0x4, R38 ;  /* 0x000000040f0e7825 */ /* 0x000fca00078e0226 */
[----:B------:R-:W2:Y:S04]  /*56f0*/  LD.E R19, [R14.64+0x4] ;  /* 0x000004100e137980 */ /* 0x000ea8000c101900 */
[----:B------:R-:W3:Y:S04]  /*5700*/  LD.E R17, [R14.64] ;  /* 0x000000100e117980 */ /* 0x000ee8000c101900 */
[----:B------:R-:W4:Y:S01]  /*5710*/  LD.E R21, [R14.64+0x8] ;  /* 0x000008100e157980 */ /* 0x000f22000c101900 */
[----:B--2---:R-:W-:-:S04]  /*5720*/  IMAD.WIDE R18, R19, 0xc, R40 ;  /* 0x0000000c13127825 */ /* 0x004fc800078e0228 */
[--C-:B---3--:R-:W-:Y:S01]  /*5730*/  IMAD.WIDE R16, R17, 0xc, R40.reuse ;  /* 0x0000000c11107825 */ /* 0x108fe200078e0228 */
[----:B------:R1:W2:Y:S03]  /*5740*/  LD.E R23, [R18.64+0x4] ;  /* 0x0000041012177980 */ /* 0x0002a6000c101900 */
[----:B----4-:R-:W-:Y:S01]  /*5750*/  IMAD.WIDE R20, R21, 0xc, R40 ;  /* 0x0000000c15147825 */ /* 0x010fe200078e0228 */
[----:B------:R1:W3:Y:S04]  /*5760*/  LD.E R13, [R18.64] ;  /* 0x00000010120d7980 */ /* 0x0002e8000c101900 */
[----:B------:R4:W5:Y:S04]  /*5770*/  LD.E R24, [R16.64+0x4] ;  /* 0x0000041010187980 */ /* 0x000968000c101900 */
[----:B------:R1:W5:Y:S04]  /*5780*/  LD.E R25, [R18.64+0x8] ;  /* 0x0000081012197980 */ /* 0x000368000c101900 */
[----:B------:R4:W5:Y:S04]  /*5790*/  LD.E R22, [R16.64] ;  /* 0x0000001010167980 */ /* 0x000968000c101900 */
[----:B------:R-:W5:Y:S04]  /*57a0*/  LD.E R27, [R20.64+0x4] ;  /* 0x00000410141b7980 */ /* 0x000f68000c101900 */
[----:B------:R4:W5:Y:S04]  /*57b0*/  LD.E R26, [R16.64+0x8] ;  /* 0x00000810101a7980 */ /* 0x000968000c101900 */
[----:B------:R-:W5:Y:S04]  /*57c0*/  LD.E R84, [R20.64] ;  /* 0x0000001014547980 */ /* 0x000f68000c101900 */
[----:B------:R-:W5:Y:S01]  /*57d0*/  LD.E R86, [R20.64+0x8] ;  /* 0x0000081014567980 */ /* 0x000f62000c101900 */
[----:B------:R-:W-:Y:S01]  /*57e0*/  FADD R15, -R44, 1 ;  /* 0x3f8000002c0f7421 */ /* 0x000fe20000000100 */
[----:B-1----:R-:W-:-:S02]  /*57f0*/  MOV R18, 0x3f800000 ;  /* 0x3f80000000127802 */ /* 0x002fc40000000f00 */
[----:B----4-:R-:W-:Y:S01]  /*5800*/  MOV R16, R45 ;  /* 0x0000002d00107202 */ /* 0x010fe20000000f00 */
[----:B------:R-:W-:Y:S01]  /*5810*/  FADD R15, -R42, R15 ;  /* 0x0000000f2a0f7221 */ /* 0x000fe20000000100 */
[C---:B--2---:R-:W-:Y:S01]  /*5820*/  FMUL R14, R44.reuse, R23 ;  /* 0x000000172c0e7220 */ /* 0x044fe20000400000 */
[----:B---3--:R-:W-:-:S03]  /*5830*/  FMUL R13, R44, R13 ;  /* 0x0000000d2c0d7220 */ /* 0x008fc60000400000 */
[C---:B-----5:R-:W-:Y:S01]  /*5840*/  FFMA R23, R15.reuse, R24, R14 ;  /* 0x000000180f177223 */ /* 0x060fe2000000000e */
[----:B------:R-:W-:Y:S01]  /*5850*/  FMUL R25, R44, R25 ;  /* 0x000000192c197220 */ /* 0x000fe20000400000 */
[C---:B------:R-:W-:Y:S02]  /*5860*/  FFMA R13, R15.reuse, R22, R13 ;  /* 0x000000160f0d7223 */ /* 0x040fe4000000000d */
[----:B------:R-:W-:Y:S01]  /*5870*/  FFMA R14, R42, R27, R23 ;  /* 0x0000001b2a0e7223 */ /* 0x000fe20000000017 */
[----:B------:R-:W-:-:S03]  /*5880*/  FFMA R25, R15, R26, R25 ;  /* 0x0000001a0f197223 */ /* 0x000fc60000000019 */
[----:B------:R-:W-:Y:S01]  /*5890*/  FADD R14, R83, -R14 ;  /* 0x8000000e530e7221 */ /* 0x000fe20000000000 */
[----:B------:R-:W-:-:S03]  /*58a0*/  FFMA R13, R42, R84, R13 ;  /* 0x000000542a0d7223 */ /* 0x000fc6000000000d */
[----:B------:R-:W-:Y:S01]  /*58b0*/  FMUL R17, R11, R14 ;  /* 0x0000000e0b117220 */ /* 0x000fe20000400000 */
[----:B------:R-:W-:Y:S01]  /*58c0*/  MOV R14, 0x1 ;  /* 0x00000001000e7802 */ /* 0x000fe20000000f00 */
[----:B------:R-:W-:Y:S01]  /*58d0*/  FFMA R86, R42, R86, R25 ;  /* 0x000000562a567223 */ /* 0x000fe20000000019 */
[----:B------:R-:W-:-:S03]  /*58e0*/  FADD R13, R88, -R13 ;  /* 0x8000000d580d7221 */ /* 0x000fc60000000000 */
[----:B------:R-:W-:Y:S01]  /*58f0*/  FADD R11, R3, -R86 ;  /* 0x80000056030b7221 */ /* 0x000fe20000000000 */
[----:B------:R-:W-:Y:S01]  /*5900*/  FFMA R13, R12, R13, R17 ;  /* 0x0000000d0c0d7223 */ /* 0x000fe20000000011 */
[----:B------:R-:W-:-:S03]  /*5910*/  MOV R17, R44 ;  /* 0x0000002c00117202 */ /* 0x000fc60000000f00 */
[----:B------:R-:W-:-:S05]  /*5920*/  FFMA R11, R10, R11, R13 ;  /* 0x0000000b0a0b7223 */ /* 0x000fca000000000d */
[----:B------:R-:W-:-:S04]  /*5930*/  FSETP.GT.AND P0, PT, R11, RZ, PT ;  /* 0x000000ff0b00720b */ /* 0x000fc80003f04000 */
[----:B------:R-:W-:-:S04]  /*5940*/  FSEL R18, R18, -1, P0 ;  /* 0xbf80000012127808 */ /* 0x000fc80000000000 */
.L_x_126:
[----:B------:R-:W-:Y:S05]  /*5950*/  BSYNC B2 ;  /* 0x0000000000027941 */ /* 0x000fea0003800000 */
.L_x_125:
[----:B------:R-:W-:Y:S01]  /*5960*/  PRMT R10, R14, 0x9910, RZ ;  /* 0x000099100e0a7816 */ /* 0x000fe200000000ff */
[----:B------:R-:W-:Y:S01]  /*5970*/  BSSY B5, `(.L_x_127) ;  /* 0x00000a4000057945 */ /* 0x000fe20003800000 */
[----:B------:R-:W-:Y:S01]  /*5980*/  CS2R R86, SRZ ;  /* 0x0000000000567805 */ /* 0x000fe2000001ff00 */
[----:B------:R-:W-:Y:S01]  /*5990*/  CS2R R84, SRZ ;  /* 0x0000000000547805 */ /* 0x000fe2000001ff00 */
[----:B------:R-:W-:Y:S01]  /*59a0*/  ISETP.NE.AND P2, PT, R10, RZ, PT ;  /* 0x000000ff0a00720c */ /* 0x000fe20003f45270 */
[----:B------:R-:W-:Y:S01]  /*59b0*/  CS2R R12, SRZ ;  /* 0x00000000000c7805 */ /* 0x000fe2000001ff00 */
[----:B0-----:R-:W-:Y:S01]  /*59c0*/  MOV R91, RZ ;  /* 0x000000ff005b7202 */ /* 0x001fe20000000f00 */
[----:B------:R-:W-:Y:S01]  /*59d0*/  CS2R R10, SRZ ;  /* 0x00000000000a7805 */ /* 0x000fe2000001ff00 */
[----:B------:R-:W-:Y:S01]  /*59e0*/  MOV R24, RZ ;  /* 0x000000ff00187202 */ /* 0x000fe20000000f00 */
[----:B------:R-:W-:Y:S01]  /*59f0*/  CS2R R20, SRZ ;  /* 0x0000000000147805 */ /* 0x000fe2000001ff00 */
[----:B------:R-:W-:Y:S01]  /*5a00*/  MOV R93, RZ ;  /* 0x000000ff005d7202 */ /* 0x000fe20000000f00 */
[----:B------:R-:W-:Y:S01]  /*5a10*/  CS2R R22, SRZ ;  /* 0x0000000000167805 */ /* 0x000fe2000001ff00 */
[----:B------:R-:W-:-:S02]  /*5a20*/  MOV R95, RZ ;  /* 0x000000ff005f7202 */ /* 0x000fc40000000f00 */
[----:B------:R-:W-:Y:S02]  /*5a30*/  MOV R97, RZ ;  /* 0x000000ff00617202 */ /* 0x000fe40000000f00 */
[----:B------:R-:W-:Y:S01]  /*5a40*/  MOV R19, RZ ;  /* 0x000000ff00137202 */ /* 0x000fe20000000f00 */
[----:B------:R-:W-:Y:S05]  /*5a50*/  @!P2 BRA `(.L_x_128) ;  /* 0x000009500000a947 */ /* 0x000fea0003800000 */
[----:B------:R-:W-:Y:S01]  /*5a60*/  ISETP.NE.U32.AND P0, PT, R40, RZ, PT ;  /* 0x000000ff2800720c */ /* 0x000fe20003f05070 */
[----:B------:R-:W-:Y:S01]  /*5a70*/  BSSY B2, `(.L_x_129) ;  /* 0x0000024000027945 */ /* 0x000fe20003800000 */
[----:B------:R-:W-:Y:S01]  /*5a80*/  LEA R11, R16, R16, 0x1 ;  /* 0x00000010100b7211 */ /* 0x000fe200078e08ff */
[----:B------:R-:W-:Y:S01]  /*5a90*/  CS2R R84, SRZ ;  /* 0x0000000000547805 */ /* 0x000fe2000001ff00 */
[----:B------:R-:W-:Y:S01]  /*5aa0*/  ISETP.NE.AND.EX P0, PT, R41, RZ, PT, P0 ;  /* 0x000000ff2900720c */ /* 0x000fe20003f05300 */
[----:B------:R-:W-:Y:S01]  /*5ab0*/  CS2R R86, SRZ ;  /* 0x0000000000567805 */ /* 0x000fe2000001ff00 */
[----:B------:R-:W-:Y:S01]  /*5ac0*/  ISETP.NE.U32.AND P1, PT, R36, RZ, PT ;  /* 0x000000ff2400720c */ /* 0x000fe20003f25070 */
[----:B------:R-:W-:Y:S01]  /*5ad0*/  IMAD.WIDE R38, R11, 0x4, R38 ;  /* 0x000000040b267825 */ /* 0x000fe200078e0226 */
[----:B------:R-:W-:-:S02]  /*5ae0*/  MOV R24, RZ ;  /* 0x000000ff00187202 */ /* 0x000fc40000000f00 */
[----:B------:R-:W-:-:S07]  /*5af0*/  ISETP.NE.AND.EX P1, PT, R37, RZ, PT, P1 ;  /* 0x000000ff2500720c */ /* 0x000fce0003f25310 */
[----:B------:R-:W-:Y:S05]  /*5b00*/  @!P0 BRA `(.L_x_130) ;  /* 0x000001a000008947 */ /* 0x000fea0003800000 */
[----:B------:R-:W2:Y:S04]  /*5b10*/  LD.E R13, [R38.64+0x4] ;  /* 0x00000410260d7980 */ /* 0x000ea8000c101900 */
[----:B------:R-:W3:Y:S04]  /*5b20*/  LD.E R11, [R38.64] ;  /* 0x00000010260b7980 */ /* 0x000ee8000c101900 */
[----:B------:R-:W4:Y:S01]  /*5b30*/  LD.E R19, [R38.64+0x8] ;  /* 0x0000081026137980 */ /* 0x000f22000c101900 */
[----:B--2---:R-:W-:-:S04]  /*5b40*/  IMAD.WIDE R12, R13, 0xc, R40 ;  /* 0x0000000c0d0c7825 */ /* 0x004fc800078e0228 */
[--C-:B---3--:R-:W-:Y:S01]  /*5b50*/  IMAD.WIDE R10, R11, 0xc, R40.reuse ;  /* 0x0000000c0b0a7825 */ /* 0x108fe200078e0228 */
[----:B------:R-:W2:Y:S04]  /*5b60*/  LD.E R86, [R12.64+0x4] ;  /* 0x000004100c567980 */ /* 0x000ea8000c101900 */
[----:B------:R-:W3:Y:S01]  /*5b70*/  LD.E R26, [R12.64] ;  /* 0x000000100c1a7980 */ /* 0x000ee2000c101900 */
[----:B----4-:R-:W-:-:S03]  /*5b80*/  IMAD.WIDE R40, R19, 0xc, R40 ;  /* 0x0000000c13287825 */ /* 0x010fc600078e0228 */
[----:B------:R-:W4:Y:S04]  /*5b90*/  LD.E R92, [R12.64+0x8] ;  /* 0x000008100c5c7980 */ /* 0x000f28000c101900 */
[----:B------:R-:W5:Y:S04]  /*5ba0*/  LD.E R20, [R10.64+0x4] ;  /* 0x000004100a147980 */ /* 0x000f68000c101900 */
[----:B------:R-:W5:Y:S04]  /*5bb0*/  LD.E R0, [R10.64] ;  /* 0x000000100a007980 */ /* 0x000f68000c101900 */
[----:B------:R-:W5:Y:S04]  /*5bc0*/  LD.E R22, [R10.64+0x8] ;  /* 0x000008100a167980 */ /* 0x000f68000c101900 */
[----:B------:R-:W5:Y:S04]  /*5bd0*/  LD.E R85, [R40.64+0x4] ;  /* 0x0000041028557980 */ /* 0x000f68000c101900 */
[----:B------:R-:W5:Y:S04]  /*5be0*/  LD.E R23, [R40.64] ;  /* 0x0000001028177980 */ /* 0x000f68000c101900 */
[----:B------:R-:W5:Y:S01]  /*5bf0*/  LD.E R94, [R40.64+0x8] ;  /* 0x00000810285e7980 */ /* 0x000f62000c101900 */
[-C--:B--2---:R-:W-:Y:S01]  /*5c00*/  FMUL R21, R86, R17.reuse ;  /* 0x0000001156157220 */ /* 0x084fe20000400000 */
[----:B------:R-:W-:Y:S01]  /*5c10*/  FADD R86, -R15, 1 ;  /* 0x3f8000000f567421 */ /* 0x000fe20000000100 */
[----:B---3--:R-:W-:-:S03]  /*5c20*/  FMUL R19, R26, R17 ;  /* 0x000000111a137220 */ /* 0x008fc60000400000 */
[----:B------:R-:W-:Y:S01]  /*5c30*/  FADD R87, R86, -R17 ;  /* 0x8000001156577221 */ /* 0x000fe20000000000 */
[----:B----4-:R-:W-:Y:S01]  /*5c40*/  FMUL R13, R92, R17 ;  /* 0x000000115c0d7220 */ /* 0x010fe20000400000 */
[-C--:B-----5:R-:W-:Y:S01]  /*5c50*/  FFMA R20, R20, R15.reuse, R21 ;  /* 0x0000000f14147223 */ /* 0x0a0fe20000000015 */
[-C--:B------:R-:W-:Y:S02]  /*5c60*/  FFMA R0, R0, R15.reuse, R19 ;  /* 0x0000000f00007223 */ /* 0x080fe40000000013 */
[----:B------:R-:W-:Y:S01]  /*5c70*/  FFMA R13, R22, R15, R13 ;  /* 0x0000000f160d7223 */ /* 0x000fe2000000000d */
[C---:B------:R-:W-:Y:S01]  /*5c80*/  FFMA R85, R87.reuse, R85, R20 ;  /* 0x0000005557557223 */ /* 0x040fe20000000014 */
[C---:B------:R-:W-:Y:S02]  /*5c90*/  FFMA R86, R87.reuse, R23, R0 ;  /* 0x0000001757567223 */ /* 0x040fe40000000000 */
[----:B------:R-:W-:Y:S02]  /*5ca0*/  FFMA R87, R87, R94, R13 ;  /* 0x0000005e57577223 */ /* 0x000fe4000000000d */
.L_x_130:
[----:B------:R-:W-:Y:S05]  /*5cb0*/  BSYNC B2 ;  /* 0x0000000000027941 */ /* 0x000fea0003800000 */
.L_x_129:
[----:B------:R-:W-:Y:S01]  /*5cc0*/  BSSY B2, `(.L_x_131) ;  /* 0x000001d000027945 */ /* 0x000fe20003800000 */
[----:B------:R-:W-:Y:S01]  /*5cd0*/  MOV R91, RZ ;  /* 0x000000ff005b7202 */ /* 0x000fe20000000f00 */
        /* <DEDUP_REMOVED lines=16> */
[----:B------:R-:W-:-:S04]  /*5de0*/  FADD R84, -R15, 1 ;  /* 0x3f8000000f547421 */ /* 0x000fc80000000100 */
[----:B------:R-:W-:Y:S01]  /*5df0*/  FADD R91, R84, -R17 ;  /* 0x80000011545b7221 */ /* 0x000fe20000000000 */
[-C--:B--2---:R-:W-:Y:S01]  /*5e00*/  FMUL R21, R26, R17.reuse ;  /* 0x000000111a157220 */ /* 0x084fe20000400000 */
[-C--:B---3--:R-:W-:Y:S01]  /*5e10*/  FMUL R19, R24, R17.reuse ;  /* 0x0000001118137220 */ /* 0x088fe20000400000 */
[----:B----4-:R-:W-:Y:S02]  /*5e20*/  FMUL R13, R40, R17 ;  /* 0x00000011280d7220 */ /* 0x010fe40000400000 */
[-C--:B-----5:R-:W-:Y:S01]  /*5e30*/  FFMA R20, R20, R15.reuse, R21 ;  /* 0x0000000f14147223 */ /* 0x0a0fe20000000015 */
[-C--:B------:R-:W-:Y:S01]  /*5e40*/  FFMA R0, R0, R15.reuse, R19 ;  /* 0x0000000f00007223 */ /* 0x080fe20000000013 */
[----:B------:R-:W-:Y:S02]  /*5e50*/  FFMA R13, R22, R15, R13 ;  /* 0x0000000f160d7223 */ /* 0x000fe4000000000d */
[C---:B------:R-:W-:Y:S01]  /*5e60*/  FFMA R24, R91.reuse, R25, R20 ;  /* 0x000000195b187223 */ /* 0x040fe20000000014 */
[C---:B------:R-:W-:Y:S01]  /*5e70*/  FFMA R84, R91.reuse, R23, R0 ;  /* 0x000000175b547223 */ /* 0x040fe20000000000 */
[----:B------:R-:W-:-:S02]  /*5e80*/  FFMA R91, R91, R38, R13 ;  /* 0x000000265b5b7223 */ /* 0x000fc4000000000d */
.L_x_132:
[----:B------:R-:W-:Y:S05]  /*5e90*/  BSYNC B2 ;  /* 0x0000000000027941 */ /* 0x000fea0003800000 */
.L_x_131:
[----:B------:R-:W-:Y:S01]  /*5ea0*/  FFMA R11, R4, -R85, R7 ;  /* 0x80000055040b7223 */ /* 0x000fe20000000007 */
[----:B------:R-:W-:Y:S01]  /*5eb0*/  FFMA R12, R5, -R86, R6 ;  /* 0x80000056050c7223 */ /* 0x000fe20000000006 */
[----:B------:R-:W-:Y:S01]  /*5ec0*/  FFMA R10, R2, -R87, R9 ;  /* 0x80000057020a7223 */ /* 0x000fe20000000009 */
[----:B------:R-:W-:Y:S01]  /*5ed0*/  FSETP.NEU.AND P0, PT, RZ, c[0x0][0x540], PT ;  /* 0x00015000ff007a0b */ /* 0x000fe20003f0d000 */
[----:B------:R-:W-:Y:S01]  /*5ee0*/  FMUL R13, R11, R11 ;  /* 0x0000000b0b0d7220 */ /* 0x000fe20000400000 */
[----:B------:R-:W-:Y:S03]  /*5ef0*/  BSSY B2, `(.L_x_133) ;  /* 0x0000010000027945 */ /* 0x000fe60003800000 */
[----:B------:R-:W-:-:S04]  /*5f00*/  FFMA R13, R12, R12, R13 ;  /* 0x0000000c0c0d7223 */ /* 0x000fc8000000000d */
[----:B------:R-:W-:-:S04]  /*5f10*/  FFMA R25, R10, R10, R13 ;  /* 0x0000000a0a197223 */ /* 0x000fc8000000000d */
[----:B------:R0:W1:Y:S01]  /*5f20*/  MUFU.RSQ R20, R25 ;  /* 0x0000001900147308 */ /* 0x0000620000001400 */
[----:B------:R-:W-:-:S04]  /*5f30*/  IADD3 R0, R25, -0xd000000, RZ ;  /* 0xf300000019007810 */ /* 0x000fc80007ffe0ff */
[----:B------:R-:W-:Y:S02]  /*5f40*/  ISETP.GT.U32.AND P1, PT, R0, 0x727fffff, PT ;  /* 0x727fffff0000780c */ /* 0x000fe40003f24070 */
[----:B------:R-:W-:-:S11]  /*5f50*/  FSEL R0, R18, 1, P0 ;  /* 0x3f80000012007808 */ /* 0x000fd60000000000 */
[----:B------:R-:W-:Y:S05]  /*5f60*/  @!P1 BRA `(.L_x_134) ;  /* 0x0000004000009947 */ /* 0x000fea0003800000 */
[----:B01----:R-:W-:Y:S02]  /*5f70*/  MOV R111, 0x5f90 ;  /* 0x00005f90006f7802 */ /* 0x003fe40000000f00 */
[----:B------:R-:W-:Y:S05]  /*5f80*/  CALL.REL.NOINC `($__internal_2_$__cuda_sm20_sqrt_rn_f32_slowpath) ;  /* 0x00006fd000007944 */ /* 0x000fea0003c00000 */
[----:B------:R-:W-:Y:S01]  /*5f90*/  MOV R43, R25 ;  /* 0x00000019002b7202 */ /* 0x000fe20000000f00 */
[----:B------:R-:W-:Y:S05]  /*5fa0*/  BRA `(.L_x_135) ;  /* 0x0000004000007947 */ /* 0x000fea0003800000 */
.L_x_134:
[----:B01----:R-:W-:Y:S01]  /*5fb0*/  FMUL.FTZ R43, R25, R20 ;  /* 0x00000014192b7220 */ /* 0x003fe20000410000 */
[----:B------:R-:W-:-:S03]  /*5fc0*/  FMUL.FTZ R13, R20, 0.5 ;  /* 0x3f000000140d7820 */ /* 0x000fc60000410000 */
[----:B------:R-:W-:-:S04]  /*5fd0*/  FFMA R18, -R43, R43, R25 ;  /* 0x0000002b2b127223 */ /* 0x000fc80000000119 */
[----:B------:R-:W-:Y:S02]  /*5fe0*/  FFMA R43, R18, R13, R43 ;  /* 0x0000000d122b7223 */ /* 0x000fe4000000002b */
.L_x_135:
[----:B------:R-:W-:Y:S05]  /*5ff0*/  BSYNC B2 ;  /* 0x0000000000027941 */ /* 0x000fea0003800000 */
.L_x_133:
        /* <DEDUP_REMOVED lines=20> */
.L_x_139:
[----:B------:R-:W-:Y:S05]  /*6140*/  BSYNC B7 ;  /* 0x0000000000077941 */ /* 0x000fea0003800000 */
.L_x_138:
        /* <DEDUP_REMOVED lines=14> */
.L_x_141:
[----:B------:R-:W-:Y:S05]  /*6230*/  BSYNC B7 ;  /* 0x0000000000077941 */ /* 0x000fea0003800000 */
.L_x_140:
        /* <DEDUP_REMOVED lines=14> */
.L_x_142:
[----:B------:R-:W-:Y:S05]  /*6320*/  BSYNC B7 ;  /* 0x0000000000077941 */ /* 0x000fea0003800000 */
.L_x_137:
[----:B------:R-:W-:Y:S05]  /*6330*/  BSYNC B6 ;  /* 0x0000000000067941 */ /* 0x000fea0003800000 */
.L_x_136:
[-C--:B------:R-:W-:Y:S01]  /*6340*/  FMUL R20, R97, R0.reuse ;  /* 0x0000000061147220 */ /* 0x080fe20000400000 */
[-C--:B------:R-:W-:Y:S01]  /*6350*/  FMUL R19, R95, R0.reuse ;  /* 0x000000005f137220 */ /* 0x080fe20000400000 */
[----:B------:R-:W-:Y:S01]  /*6360*/  FMUL R13, R93, R0 ;  /* 0x000000005d0d7220 */ /* 0x000fe20000400000 */
[----:B------:R-:W-:Y:S01]  /*6370*/  FMUL R106, R0, R43 ;  /* 0x0000002b006a7220 */ /* 0x000fe20000400000 */
[----:B------:R-:W-:Y:S01]  /*6380*/  FMUL R21, R2, R91 ;  /* 0x0000005b02157220 */ /* 0x000fe20000400000 */
[----:B------:R-:W-:Y:S01]  /*6390*/  FMUL R22, R4, R24 ;  /* 0x0000001804167220 */ /* 0x000fe20000400000 */
[----:B------:R-:W-:-:S02]  /*63a0*/  FMUL R23, R5, R84 ;  /* 0x0000005405177220 */ /* 0x000fc40000400000 */
.L_x_128:
[----:B------:R-:W-:Y:S05]  /*63b0*/  BSYNC B5 ;  /* 0x0000000000057941 */ /* 0x000fea0003800000 */
.L_x_127:
[----:B------:R-:W-:Y:S02]  /*63c0*/  FSEL R25, R20, RZ, P2 ;  /* 0x000000ff14197208 */ /* 0x000fe40001000000 */
[----:B------:R-:W-:-:S02]  /*63d0*/  FSEL R26, R19, RZ, P2 ;  /* 0x000000ff131a7208 */ /* 0x000fc40001000000 */
[----:B------:R-:W-:Y:S02]  /*63e0*/  FSEL R27, R13, RZ, P2 ;  /* 0x000000ff0d1b7208 */ /* 0x000fe40001000000 */
[----:B------:R-:W-:Y:S02]  /*63f0*/  FSEL R105, R23, RZ, P2 ;  /* 0x000000ff17697208 */ /* 0x000fe40001000000 */
[----:B------:R-:W-:Y:S02]  /*6400*/  FSEL R40, R22, RZ, P2 ;  /* 0x000000ff16287208 */ /* 0x000fe40001000000 */
[----:B------:R-:W-:Y:S02]  /*6410*/  FSEL R38, R21, RZ, P2 ;  /* 0x000000ff15267208 */ /* 0x000fe40001000000 */
[----:B------:R-:W-:Y:S02]  /*6420*/  FSEL R107, R106, 1000000, P2 ;  /* 0x497424006a6b7808 */ /* 0x000fe40001000000 */
.L_x_8:
[----:B------:R-:W-:Y:S05]  /*6430*/  BSYNC B4 ;  /* 0x0000000000047941 */ /* 0x000fea0003800000 */
.L_x_6:
[----:B------:R-:W-:Y:S01]  /*6440*/  ISETP.NE.AND P1, PT, R89, 0x5, PT ;  /* 0x000000055900780c */ /* 0x000fe20003f25270 */
[----:B------:R-:W-:Y:S01]  /*6450*/  BSSY B2, `(.L_x_143) ;  /* 0x0000189000027945 */ /* 0x000fe20003800000 */
[----:B------:R-:W-:Y:S01]  /*6460*/  MOV R13, RZ ;  /* 0x000000ff000d7202 */ /* 0x000fe20000000f00 */
[----:B------:R-:W-:Y:S01]  /*6470*/  CS2R R98, SRZ ;  /* 0x0000000000627805 */ /* 0x000fe2000001ff00 */
[----:B------:R-:W-:Y:S01]  /*6480*/  FSEL R15, R107, 1000000, !P1 ;  /* 0x497424006b0f7808 */ /* 0x000fe20004800000 */
[----:B------:R-:W-:Y:S01]  /*6490*/  CS2R R100, SRZ ;  /* 0x0000000000647805 */ /* 0x000fe2000001ff00 */
[----:B------:R-:W-:Y:S01]  /*64a0*/  CS2R R20, SRZ ;  /* 0x0000000000147805 */ /* 0x000fe2000001ff00 */
[----:B------:R-:W-:Y:S01]  /*64b0*/  CS2R R18, SRZ ;  /* 0x0000000000127805 */ /* 0x000fe2000001ff00 */
[----:B------:R-:W-:Y:S01]  /*64c0*/  FSETP.GEU.AND P0, PT, R15, R8, PT ;  /* 0x000000080f00720b */ /* 0x000fe20003f0e000 */
        /* <DEDUP_REMOVED lines=10> */
[----:B------:R-:W-:Y:S02]  /*6570*/  FSEL R25, R25, RZ, !P1 ;  /* 0x000000ff19197208 */ /* 0x000fe40004800000 */
[----:B------:R-:W-:-:S02]  /*6580*/  FSEL R26, R26, RZ, !P1 ;  /* 0x000000ff1a1a7208 */ /* 0x000fc40004800000 */
[----:B------:R-:W-:Y:S02]  /*6590*/  FSEL R8, R27, RZ, !P1 ;  /* 0x000000ff1b087208 */ /* 0x000fe40004800000 */
[----:B------:R-:W-:Y:S02]  /*65a0*/  FSEL R38, R38, RZ, !P1 ;  /* 0x000000ff26267208 */ /* 0x000fe40004800000 */
[----:B------:R-:W-:Y:S02]  /*65b0*/  FSEL R40, R40, RZ, !P1 ;  /* 0x000000ff28287208 */ /* 0x000fe40004800000 */
[----:B------:R-:W-:Y:S01]  /*65c0*/  FSEL R105, R105, RZ, !P1 ;  /* 0x000000ff69697208 */ /* 0x000fe20004800000 */
[----:B------:R-:W-:Y:S05]  /*65d0*/  @P0 BRA `(.L_x_144) ;  /* 0x0000170000000947 */ /* 0x000fea0003800000 */
[----:B------:R-:W-:-:S04]  /*65e0*/  ISETP.NE.U32.AND P0, PT, RZ, c[0x0][0x8d0], PT ;  /* 0x00023400ff007a0c */ /* 0x000fc80003f05070 */
[----:B------:R-:W-:-:S13]  /*65f0*/  ISETP.NE.AND.EX P0, PT, RZ, c[0x0][0x8d4], PT, P0 ;  /* 0x00023500ff007a0c */ /* 0x000fda0003f05300 */
[----:B------:R-:W-:Y:S05]  /*6600*/  @!P0 BRA `(.L_x_145) ;  /* 0x0000009000008947 */ /* 0x000fea0003800000 */
[----:B------:R-:W-:Y:S02]  /*6610*/  MOV R18, c[0x0][0x8d0] ;  /* 0x0002340000127a02 */ /* 0x000fe40000000f00 */
[----:B------:R-:W-:-:S05]  /*6620*/  MOV R19, c[0x0][0x8d4] ;  /* 0x0002350000137a02 */ /* 0x000fca0000000f00 */
[----:B------:R-:W2:Y:S04]  /*6630*/  LDG.E R22, [R18.64] ;  /* 0x0000001012167981 */ /* 0x000ea8000c1e1900 */
[----:B------:R-:W3:Y:S04]  /*6640*/  LDG.E R27, [R18.64+0x4] ;  /* 0x00000410121b7981 */ /* 0x000ee8000c1e1900 */
[----:B------:R-:W4:Y:S01]  /*6650*/  LDG.E R36, [R18.64+0x8] ;  /* 0x0000081012247981 */ /* 0x000f22000c1e1900 */
[----:B--2---:R-:W-:Y:S01]  /*6660*/  FADD R22, RZ, R22 ;  /* 0x00000016ff167221 */ /* 0x004fe20000000000 */
[----:B---3--:R-:W-:Y:S01]  /*6670*/  FADD R27, RZ, R27 ;  /* 0x0000001bff1b7221 */ /* 0x008fe20000000000 */
[----:B----4-:R-:W-:Y:S01]  /*6680*/  FADD R36, RZ, R36 ;  /* 0x00000024ff247221 */ /* 0x010fe20000000000 */
[----:B------:R-:W-:Y:S05]  /*6690*/  BRA `(.L_x_146) ;  /* 0x000000e000007947 */ /* 0x000fea0003800000 */
.L_x_145:
[----:B------:R-:W-:Y:S02]  /*66a0*/  ISETP.NE.U32.AND P0, PT, RZ, c[0x0][0x510], PT ;  /* 0x00014400ff007a0c */ /* 0x000fe40003f05070 */
[----:B------:R-:W-:-:S02]  /*66b0*/  MOV R36, RZ ;  /* 0x000000ff00247202 */ /* 0x000fc40000000f00 */
[----:B------:R-:W-:Y:S02]  /*66c0*/  ISETP.NE.AND.EX P0, PT, RZ, c[0x0][0x514], PT, P0 ;  /* 0x00014500ff007a0c */ /* 0x000fe40003f05300 */
[----:B------:R-:W-:Y:S02]  /*66d0*/  MOV R27, RZ ;  /* 0x000000ff001b7202 */ /* 0x000fe40000000f00 */
[----:B------:R-:W-:-:S09]  /*66e0*/  MOV R22, RZ ;  /* 0x000000ff00167202 */ /* 0x000fd20000000f00 */
        /* <DEDUP_REMOVED lines=9> */
.L_x_146:
        /* <DEDUP_REMOVED lines=12> */
.L_x_147:
[----:B------:R-:W-:Y:S01]  /*6840*/  ISETP.NE.U32.AND P0, PT, RZ, c[0x0][0x4d8], PT ;  /* 0x00013600ff007a0c */ /* 0x000fe20003f05070 */
[----:B------:R-:W-:Y:S01]  /*6850*/  CS2R R18, SRZ ;  /* 0x0000000000127805 */ /* 0x000fe2000001ff00 */
[----:B------:R-:W-:-:S02]  /*6860*/  MOV R17, RZ ;  /* 0x000000ff00117202 */ /* 0x000fc40000000f00 */
        /* <DEDUP_REMOVED lines=10> */
.L_x_148:
        /* <DEDUP_REMOVED lines=12> */
.L_x_149:
        /* <DEDUP_REMOVED lines=14> */
.L_x_150:
[C---:B------:R-:W-:Y:S01]  /*6ab0*/  FMUL R21, R64.reuse, R72 ;  /* 0x0000004840157220 */ /* 0x040fe20000400000 */
[----:B------:R-:W-:Y:S01]  /*6ac0*/  FMUL R92, R64, R69 ;  /* 0x00000045405c7220 */ /* 0x000fe20000400000 */
[----:B------:R-:W-:Y:S01]  /*6ad0*/  FMUL R23, R52, R25 ;  /* 0x0000001934177220 */ /* 0x000fe20000400000 */
[----:B------:R-:W-:Y:S01]  /*6ae0*/  FMUL R99, R90, R26 ;  /* 0x0000001a5a637220 */ /* 0x000fe20000400000 */
[-C--:B------:R-:W-:Y:S01]  /*6af0*/  FFMA R20, R62, R68.reuse, R21 ;  /* 0x000000443e147223 */ /* 0x080fe20000000015 */
[----:B------:R-:W-:Y:S01]  /*6b00*/  FFMA R94, R63, R68, R92 ;  /* 0x000000443f5e7223 */ /* 0x000fe2000000005c */
[C---:B------:R-:W-:Y:S01]  /*6b10*/  FMUL R101, R23.reuse, 4 ;  /* 0x4080000017657820 */ /* 0x040fe20000400000 */
[----:B------:R-:W-:Y:S01]  /*6b20*/  FADD R23, R23, R23 ;  /* 0x0000001717177221 */ /* 0x000fe20000000000 */
[----:B------:R-:W-:Y:S01]  /*6b30*/  FFMA R20, R63, R67, R20 ;  /* 0x000000433f147223 */ /* 0x000fe20000000014 */
[C---:B------:R-:W-:Y:S01]  /*6b40*/  FFMA R103, R61.reuse, R72, R94 ;  /* 0x000000483d677223 */ /* 0x040fe2000000005e */
[----:B------:R-:W-:Y:S01]  /*6b50*/  FFMA R94, R90, R26, R99 ;  /* 0x0000001a5a5e7223 */ /* 0x000fe20000000063 */
[----:B------:R-:W-:Y:S01]  /*6b60*/  FMUL R108, R52, R8 ;  /* 0x00000008346c7220 */ /* 0x000fe20000400000 */
[----:B------:R-:W-:Y:S01]  /*6b70*/  FFMA R21, R61, -R69, R20 ;  /* 0x800000453d157223 */ /* 0x000fe20000000014 */
[----:B------:R-:W-:Y:S01]  /*6b80*/  FFMA R100, R62, -R67, R103 ;  /* 0x800000433e647223 */ /* 0x000fe20000000067 */
[----:B------:R-:W-:Y:S01]  /*6b90*/  FMUL R20, R52, R26 ;  /* 0x0000001a34147220 */ /* 0x000fe20000400000 */
[----:B------:R-:W-:Y:S01]  /*6ba0*/  FADD R99, R23, -R94 ;  /* 0x8000005e17637221 */ /* 0x000fe20000000000 */
[C---:B------:R-:W-:Y:S01]  /*6bb0*/  FMUL R92, R21.reuse, R8 ;  /* 0x00000008155c7220 */ /* 0x040fe20000400000 */
[----:B------:R-:W-:Y:S01]  /*6bc0*/  FMUL R103, R90, R52 ;  /* 0x000000345a677220 */ /* 0x000fe20000400000 */
[C---:B------:R-:W-:Y:S01]  /*6bd0*/  FMUL R98, R21.reuse, R90 ;  /* 0x0000005a15627220 */ /* 0x040fe20000400000 */
[----:B------:R-:W-:Y:S01]  /*6be0*/  FMUL R102, R21, R26 ;  /* 0x0000001a15667220 */ /* 0x000fe20000400000 */
[C---:B------:R-:W-:Y:S01]  /*6bf0*/  FFMA R101, R92.reuse, 2, R101 ;  /* 0x400000005c657823 */ /* 0x040fe20000000065 */
[----:B------:R-:W-:Y:S01]  /*6c00*/  FFMA R112, R92, 2, R23 ;  /* 0x400000005c707823 */ /* 0x000fe20000000017 */
[----:B------:R-:W-:Y:S01]  /*6c10*/  FMUL R92, R20, 4 ;  /* 0x40800000145c7820 */ /* 0x000fe20000400000 */
[-C--:B------:R-:W-:Y:S01]  /*6c20*/  FMUL R23, R90, R25.reuse ;  /* 0x000000195a177220 */ /* 0x080fe20000400000 */
[----:B------:R-:W-:Y:S01]  /*6c30*/  FADD R115, -R94, R101 ;  /* 0x000000655e737221 */ /* 0x000fe20000000100 */
[-C--:B------:R-:W-:Y:S01]  /*6c40*/  FMUL R101, R100, R8.reuse ;  /* 0x0000000864657220 */ /* 0x080fe20000400000 */
[----:B------:R-:W-:Y:S01]  /*6c50*/  FADD R20, R20, R20 ;  /* 0x0000001414147221 */ /* 0x000fe20000000000 */
[C---:B------:R-:W-:Y:S01]  /*6c60*/  FFMA R92, R23.reuse, 2, R92 ;  /* 0x40000000175c7823 */ /* 0x040fe2000000005c */
[----:B------:R-:W-:Y:S01]  /*6c70*/  FADD R94, R108, R108 ;  /* 0x0000006c6c5e7221 */ /* 0x000fe20000000000 */
[C---:B------:R-:W-:Y:S01]  /*6c80*/  FFMA R101, R100.reuse, R8, R101 ;  /* 0x0000000864657223 */ /* 0x040fe20000000065 */
[----:B------:R-:W-:Y:S01]  /*6c90*/  FFMA R109, R23, 2, R20 ;  /* 0x40000000176d7823 */ /* 0x000fe20000000014 */
[----:B------:R-:W-:Y:S01]  /*6ca0*/  FMUL R23, R100, R26 ;  /* 0x0000001a64177220 */ /* 0x000fe20000400000 */
[----:B------:R-:W-:Y:S01]  /*6cb0*/  FFMA R103, R90, R52, R103 ;  /* 0x000000345a677223 */ /* 0x000fe20000000067 */
[----:B------:R-:W-:Y:S01]  /*6cc0*/  FADD R114, R20, -R101 ;  /* 0x8000006514727221 */ /* 0x000fe20000000000 */
[----:B------:R-:W-:Y:S01]  /*6cd0*/  FMUL R20, R21, R25 ;  /* 0x0000001915147220 */ /* 0x000fe20000400000 */
[----:B------:R-:W-:Y:S01]  /*6ce0*/  FADD R117, -R101, R92 ;  /* 0x0000005c65757221 */ /* 0x000fe20000000100 */
[C---:B------:R-:W-:Y:S01]  /*6cf0*/  FMUL R92, R100.reuse, R21 ;  /* 0x00000015645c7220 */ /* 0x040fe20000400000 */
[C---:B------:R-:W-:Y:S01]  /*6d00*/  FFMA R23, R100.reuse, R26, R23 ;  /* 0x0000001a64177223 */ /* 0x040fe20000000017 */
[----:B------:R-:W-:Y:S01]  /*6d10*/  FFMA R20, R21, R25, R20 ;  /* 0x0000001915147223 */ /* 0x000fe20000000014 */
[C---:B------:R-:W-:Y:S01]  /*6d20*/  FMUL R101, R100.reuse, R52 ;  /* 0x0000003464657220 */ /* 0x040fe20000400000 */
[-C--:B------:R-:W-:Y:S01]  /*6d30*/  FFMA R96, R100, R21.reuse, R92 ;  /* 0x0000001564607223 */ /* 0x080fe2000000005c */
[--C-:B------:R-:W-:Y:S01]  /*6d40*/  FADD R111, R23, R94.reuse ;  /* 0x0000005e176f7221 */ /* 0x100fe20000000000 */
[----:B------:R-:W-:Y:S01]  /*6d50*/  FADD R119, -R20, R23 ;  /* 0x0000001714777221 */ /* 0x000fe20000000100 */
[----:B------:R-:W-:Y:S01]  /*6d60*/  FMUL R23, R90, R90 ;  /* 0x0000005a5a177220 */ /* 0x000fe20000400000 */
[----:B------:R-:W-:Y:S01]  /*6d70*/  FADD R92, R20, -R94 ;  /* 0x8000005e145c7221 */ /* 0x000fe20000000000 */
[----:B------:R-:W-:Y:S01]  /*6d80*/  FFMA R101, R100, R52, R101 ;  /* 0x0000003464657223 */ /* 0x000fe20000000065 */
[-C--:B------:R-:W-:Y:S01]  /*6d90*/  FFMA R98, R21, R90.reuse, R98 ;  /* 0x0000005a15627223 */ /* 0x080fe20000000062 */
[C-C-:B------:R-:W-:Y:S01]  /*6da0*/  FADD R94, R103.reuse, R96.reuse ;  /* 0x00000060675e7221 */ /* 0x140fe20000000000 */
[----:B------:R-:W-:Y:S01]  /*6db0*/  FADD R123, R103, -R96 ;  /* 0x80000060677b7221 */ /* 0x000fe20000000000 */
[-C--:B------:R-:W-:Y:S01]  /*6dc0*/  FMUL R96, R21, R21.reuse ;  /* 0x0000001515607220 */ /* 0x080fe20000400000 */
[----:B------:R-:W-:Y:S01]  /*6dd0*/  FFMA R113, R90, R90, R23 ;  /* 0x0000005a5a717223 */ /* 0x000fe20000000017 */
[----:B------:R-:W-:Y:S01]  /*6de0*/  FMUL R23, R100, R100 ;  /* 0x0000006464177220 */ /* 0x000fe20000400000 */
[C-C-:B------:R-:W-:Y:S01]  /*6df0*/  FADD R121, R101.reuse, R98.reuse ;  /* 0x0000006265797221 */ /* 0x140fe20000000000 */
[----:B------:R-:W-:Y:S01]  /*6e00*/  FADD R20, R101, -R98 ;  /* 0x8000006265147221 */ /* 0x000fe20000000000 */
[----:B------:R-:W-:Y:S01]  /*6e10*/  FFMA R103, R21, R21, R96 ;  /* 0x0000001515677223 */ /* 0x000fe20000000060 */
[----:B------:R-:W-:Y:S01]  /*6e20*/  FMUL R98, R52, R52 ;  /* 0x0000003434627220 */ /* 0x000fe20000400000 */
[----:B------:R-:W-:Y:S01]  /*6e30*/  FFMA R101, R100, R100, R23 ;  /* 0x0000006464657223 */ /* 0x000fe20000000017 */
[----:B------:R-:W-:Y:S01]  /*6e40*/  FADD R104, R102, R102 ;  /* 0x0000006666687221 */ /* 0x000fe20000000000 */
[----:B------:R-:W-:Y:S01]  /*6e50*/  FMUL R111, R111, R22 ;  /* 0x000000166f6f7220 */ /* 0x000fe20000400000 */
[C---:B------:R-:W-:Y:S01]  /*6e60*/  FFMA R96, R98.reuse, 2, R113 ;  /* 0x4000000062607823 */ /* 0x040fe20000000071 */
[C---:B------:R-:W-:Y:S01]  /*6e70*/  FFMA R23, R98.reuse, 2, R103 ;  /* 0x4000000062177823 */ /* 0x040fe20000000067 */
[----:B------:R-:W-:Y:S01]  /*6e80*/  FFMA R98, R98, 2, R101 ;  /* 0x4000000062627823 */ /* 0x000fe20000000065 */
[C---:B------:R-:W-:Y:S01]  /*6e90*/  FMUL R103, R100.reuse, R90 ;  /* 0x0000005a64677220 */ /* 0x040fe20000400000 */
[----:B------:R-:W-:Y:S01]  /*6ea0*/  FMUL R101, R100, R25 ;  /* 0x0000001964657220 */ /* 0x000fe20000400000 */
[----:B------:R-:W-:Y:S01]  /*6eb0*/  FMUL R118, R64, R38 ;  /* 0x0000002640767220 */ /* 0x000fe20000400000 */
[----:B------:R-:W-:Y:S01]  /*6ec0*/  FADD R96, R96, -1 ;  /* 0xbf80000060607421 */ /* 0x000fe20000000000 */
[----:B------:R-:W-:Y:S01]  /*6ed0*/  FFMA R100, R100, R90, R103 ;  /* 0x0000005a64647223 */ /* 0x000fe20000000067 */
[----:B------:R-:W-:Y:S01]  /*6ee0*/  FMUL R90, R90, R8 ;  /* 0x000000085a5a7220 */ /* 0x000fe20000400000 */
[C---:B------:R-:W-:Y:S01]  /*6ef0*/  FADD R103, R101.reuse, R101 ;  /* 0x0000006565677221 */ /* 0x040fe20000000000 */
[----:B------:R-:W-:Y:S01]  /*6f00*/  FFMA R113, R101, 2, R104 ;  /* 0x4000000065717823 */ /* 0x000fe20000000068 */
[----:B------:R-:W-:Y:S01]  /*6f10*/  FADD R120, R118, R118 ;  /* 0x0000007676787221 */ /* 0x000fe20000000000 */
[----:B------:R-:W-:Y:S01]  /*6f20*/  FADD R23, R23, -1 ;  /* 0xbf80000017177421 */ /* 0x000fe20000000000 */
[----:B------:R-:W-:-:S04]  /*6f30*/  FFMA R103, R90, 2, R103 ;  /* 0x400000005a677823 */ /* 0x000fc80000000067 */
[----:B------:R-:W-:Y:S01]  /*6f40*/  FFMA R110, R102, 4, R103 ;  /* 0x40800000666e7823 */ /* 0x000fe20000000067 */
[C---:B------:R-:W-:Y:S01]  /*6f50*/  FFMA R102, R90.reuse, 2, R104 ;  /* 0x400000005a667823 */ /* 0x040fe20000000068 */
[----:B------:R-:W-:Y:S01]  /*6f60*/  FFMA R90, R90, 4, R113 ;  /* 0x408000005a5a7823 */ /* 0x000fe20000000071 */
[----:B------:R-:W-:Y:S01]  /*6f70*/  FMUL R113, R62, R40 ;  /* 0x000000283e717220 */ /* 0x000fe20000400000 */
[----:B------:R-:W-:Y:S01]  /*6f80*/  FFMA R110, R110, R27, R111 ;  /* 0x0000001b6e6e7223 */ /* 0x000fe2000000006f */
[----:B------:R-:W-:Y:S01]  /*6f90*/  FFMA R103, R101, 4, R102 ;  /* 0x4080000065677823 */ /* 0x000fe20000000066 */
[----:B------:R-:W-:Y:S01]  /*6fa0*/  FMUL R102, R63, R105 ;  /* 0x000000693f667220 */ /* 0x000fe20000400000 */
[----:B------:R-:W-:Y:S01]  /*6fb0*/  FMUL R101, R61, R38 ;  /* 0x000000263d657220 */ /* 0x000fe20000400000 */
[----:B------:R-:W-:Y:S01]  /*6fc0*/  FADD R125, R113, R113 ;  /* 0x00000071717d7221 */ /* 0x000fe20000000000 */
[----:B------:R-:W-:Y:S01]  /*6fd0*/  FMUL R111, R64, R40 ;  /* 0x00000028406f7220 */ /* 0x000fe20000400000 */
[C---:B------:R-:W-:Y:S01]  /*6fe0*/  FADD R104, R102.reuse, R102 ;  /* 0x0000006666687221 */ /* 0x040fe20000000000 */
[----:B------:R-:W-:Y:S01]  /*6ff0*/  FFMA R110, -R99, R36, R110 ;  /* 0x00000024636e7223 */ /* 0x000fe2000000016e */
[----:B------:R-:W-:Y:S01]  /*7000*/  FFMA R116, R102, 2, R125 ;  /* 0x4000000066747823 */ /* 0x000fe2000000007d */
[----:B------:R-:W-:Y:S01]  /*7010*/  FMUL R124, R111, 4 ;  /* 0x408000006f7c7820 */ /* 0x000fe20000400000 */
[----:B------:R-:W-:-:S04]  /*7020*/  FFMA R104, R101, 2, R104 ;  /* 0x4000000065687823 */ /* 0x000fc80000000068 */
[----:B------:R-:W-:Y:S01]  /*7030*/  FFMA R127, R113, 4, R104 ;  /* 0x40800000717f7823 */ /* 0x000fe20000000068 */
[C---:B------:R-:W-:Y:S01]  /*7040*/  FFMA R113, R101.reuse, 2, R125 ;  /* 0x4000000065717823 */ /* 0x040fe2000000007d */
[----:B------:R-:W-:Y:S01]  /*7050*/  FFMA R125, R101, 4, R116 ;  /* 0x40800000657d7823 */ /* 0x000fe20000000074 */
[----:B------:R-:W-:Y:S01]  /*7060*/  FFMA R101, R108, 4, R119 ;  /* 0x408000006c657823 */ /* 0x000fe20000000077 */
[----:B------:R-:W-:Y:S01]  /*7070*/  FMUL R108, R63, R40 ;  /* 0x000000283f6c7220 */ /* 0x000fe20000400000 */
[----:B------:R-:W-:Y:S01]  /*7080*/  FFMA R104, R102, 4, R113 ;  /* 0x4080000066687823 */ /* 0x000fe20000000071 */
[----:B------:R-:W-:Y:S01]  /*7090*/  FMUL R113, R112, R27 ;  /* 0x0000001b70717220 */ /* 0x000fe20000400000 */
[----:B------:R-:W-:Y:S01]  /*70a0*/  FMUL R102, R115, R22 ;  /* 0x0000001673667220 */ /* 0x000fe20000400000 */
[----:B------:R-:W-:Y:S01]  /*70b0*/  FMUL R115, R61, R105 ;  /* 0x000000693d737220 */ /* 0x000fe20000400000 */
[----:B------:R-:W-:Y:S01]  /*70c0*/  FADD R112, R111, R111 ;  /* 0x0000006f6f707221 */ /* 0x000fe20000000000 */
[----:B------:R-:W-:Y:S01]  /*70d0*/  FFMA R113, R90, R36, R113 ;  /* 0x000000245a717223 */ /* 0x000fe20000000071 */
[----:B------:R-:W-:Y:S01]  /*70e0*/  FFMA R90, R117, R27, R102 ;  /* 0x0000001b755a7223 */ /* 0x000fe20000000066 */
[----:B------:R-:W-:Y:S01]  /*70f0*/  FMUL R117, R104, R17 ;  /* 0x0000001168757220 */ /* 0x000fe20000400000 */
[----:B------:R-:W-:Y:S01]  /*7100*/  FFMA R104, R115, 2, R112 ;  /* 0x4000000073687823 */ /* 0x000fe20000000070 */
[----:B------:R-:W-:Y:S01]  /*7110*/  FFMA R116, R63, R40, R108 ;  /* 0x000000283f747223 */ /* 0x000fe2000000006c */
[-C--:B------:R-:W-:Y:S01]  /*7120*/  FMUL R108, R103, R22.reuse ;  /* 0x00000016676c7220 */ /* 0x080fe20000400000 */
[----:B------:R-:W-:Y:S01]  /*7130*/  FMUL R102, R123, R22 ;  /* 0x000000167b667220 */ /* 0x000fe20000400000 */
[----:B------:R-:W-:Y:S01]  /*7140*/  FFMA R119, R104, R19, R117 ;  /* 0x0000001368777223 */ /* 0x000fe20000000075 */
[CC--:B------:R-:W-:Y:S01]  /*7150*/  FMUL R117, R62.reuse, R105.reuse ;  /* 0x000000693e757220 */ /* 0x0c0fe20000400000 */
[----:B------:R-:W-:Y:S01]  /*7160*/  FFMA R103, R109, R36, R108 ;  /* 0x000000246d677223 */ /* 0x000fe2000000006c */
[----:B------:R-:W-:Y:S01]  /*7170*/  FMUL R108, R61, R40 ;  /* 0x000000283d6c7220 */ /* 0x000fe20000400000 */
[----:B------:R-:W-:Y:S01]  /*7180*/  FFMA R124, R115, 2, R124 ;  /* 0x40000000737c7823 */ /* 0x000fe2000000007c */
[-C--:B------:R-:W-:Y:S01]  /*7190*/  FFMA R117, R62, R105.reuse, R117 ;  /* 0x000000693e757223 */ /* 0x080fe20000000075 */
[----:B------:R-:W-:Y:S01]  /*71a0*/  FMUL R105, R64, R105 ;  /* 0x0000006940697220 */ /* 0x000fe20000400000 */
[----:B------:R-:W-:Y:S01]  /*71b0*/  FFMA R102, R121, R36, -R102 ;  /* 0x0000002479667223 */ /* 0x000fe20000000866 */
[----:B------:R-:W-:Y:S01]  /*71c0*/  FFMA R113, -R114, R22, R113 ;  /* 0x0000001672717223 */ /* 0x000fe20000000171 */
[C-C-:B------:R-:W-:Y:S01]  /*71d0*/  FADD R104, R117.reuse, -R120.reuse ;  /* 0x8000007875687221 */ /* 0x140fe20000000000 */
[----:B------:R-:W-:Y:S01]  /*71e0*/  FADD R120, R116, R120 ;  /* 0x0000007874787221 */ /* 0x000fe20000000000 */
[----:B------:R-:W-:Y:S01]  /*71f0*/  FADD R117, -R117, R116 ;  /* 0x0000007475757221 */ /* 0x000fe20000000100 */
[----:B------:R-:W-:Y:S01]  /*7200*/  FFMA R90, R101, R36, R90 ;  /* 0x00000024655a7223 */ /* 0x000fe2000000005a */
[----:B------:R-:W-:Y:S01]  /*7210*/  FFMA R104, R104, R18, R119 ;  /* 0x0000001268687223 */ /* 0x000fe20000000077 */
[----:B------:R-:W-:Y:S01]  /*7220*/  FFMA R119, R61, R40, R108 ;  /* 0x000000283d777223 */ /* 0x000fe2000000006c */
[----:B------:R-:W-:Y:S01]  /*7230*/  FMUL R120, R120, R17 ;  /* 0x0000001178787220 */ /* 0x000fe20000400000 */
[C---:B------:R-:W-:Y:S01]  /*7240*/  FADD R40, R105.reuse, R105 ;  /* 0x0000006969287221 */ /* 0x040fe20000000000 */
[----:B------:R-:W-:Y:S01]  /*7250*/  FMUL R108, R105, 4 ;  /* 0x40800000696c7820 */ /* 0x000fe20000400000 */
[----:B------:R-:W-:Y:S01]  /*7260*/  FFMA R117, R118, 4, R117 ;  /* 0x4080000076757823 */ /* 0x000fe20000000075 */
[----:B------:R-:W-:Y:S01]  /*7270*/  FFMA R120, R127, R18, R120 ;  /* 0x000000127f787223 */ /* 0x000fe20000000078 */
[----:B------:R-:W-:Y:S01]  /*7280*/  FADD R109, R40, -R119 ;  /* 0x80000077286d7221 */ /* 0x000fe20000000000 */
[----:B------:R-:W-:-:S03]  /*7290*/  FFMA R102, R23, R27, R102 ;  /* 0x0000001b17667223 */ /* 0x000fc60000000066 */
[----:B------:R-:W-:Y:S01]  /*72a0*/  FFMA R120, -R109, R19, R120 ;  /* 0x000000136d787223 */ /* 0x000fe20000000178 */
[----:B------:R-:W-:Y:S01]  /*72b0*/  FMUL R109, R62, R38 ;  /* 0x000000263e6d7220 */ /* 0x000fe20000400000 */
[----:B------:R-:W-:-:S03]  /*72c0*/  FADD R102, RZ, R102 ;  /* 0x00000066ff667221 */ /* 0x000fc60000000000 */
[----:B------:R-:W-:Y:S01]  /*72d0*/  FFMA R122, R109, 2, R108 ;  /* 0x400000006d7a7823 */ /* 0x000fe2000000006c */
[-C--:B------:R-:W-:Y:S01]  /*72e0*/  FMUL R108, R63, R38.reuse ;  /* 0x000000263f6c7220 */ /* 0x080fe20000400000 */
[----:B------:R-:W-:Y:S02]  /*72f0*/  FFMA R121, R109, 2, R40 ;  /* 0x400000006d797823 */ /* 0x000fe40000000028 */
[----:B------:R-:W-:Y:S01]  /*7300*/  FADD R122, -R119, R122 ;  /* 0x0000007a777a7221 */ /* 0x000fe20000000100 */
[----:B------:R-:W-:Y:S01]  /*7310*/  FFMA R105, R63, R38, R108 ;  /* 0x000000263f697223 */ /* 0x000fe2000000006c */
[----:B------:R-:W-:Y:S01]  /*7320*/  FFMA R38, -R15, R8, R9 ;  /* 0x000000080f267223 */ /* 0x000fe20000000109 */
[----:B------:R-:W-:Y:S02]  /*7330*/  FMUL R40, R121, R18 ;  /* 0x0000001279287220 */ /* 0x000fe40000400000 */
[----:B------:R-:W-:Y:S01]  /*7340*/  FADD R109, R112, -R105 ;  /* 0x80000069706d7221 */ /* 0x000fe20000000000 */
[----:B------:R-:W-:Y:S01]  /*7350*/  FADD R124, -R105, R124 ;  /* 0x0000007c697c7221 */ /* 0x000fe20000000100 */
[C---:B------:R-:W-:Y:S01]  /*7360*/  FFMA R105, -R15.reuse, R25, R6 ;  /* 0x000000190f697223 */ /* 0x040fe20000000106 */
[----:B------:R-:W-:Y:S01]  /*7370*/  FFMA R6, -R15, R26, R7 ;  /* 0x0000001a0f067223 */ /* 0x000fe20000000107 */
[----:B------:R-:W-:Y:S01]  /*7380*/  FMUL R9, R61, R38 ;  /* 0x000000263d097220 */ /* 0x000fe20000400000 */
[----:B------:R-:W-:Y:S01]  /*7390*/  FMUL R7, R122, R17 ;  /* 0x000000117a077220 */ /* 0x000fe20000400000 */
[----:B------:R-:W-:Y:S01]  /*73a0*/  FMUL R108, R63, R105 ;  /* 0x000000693f6c7220 */ /* 0x000fe20000400000 */
[----:B------:R-:W-:Y:S01]  /*73b0*/  FMUL R111, R62, R6 ;  /* 0x000000063e6f7220 */ /* 0x000fe20000400000 */
[----:B------:R-:W-:Y:S01]  /*73c0*/  FFMA R40, R125, R19, R40 ;  /* 0x000000137d287223 */ /* 0x000fe20000000028 */
[----:B------:R-:W-:Y:S01]  /*73d0*/  FFMA R124, R124, R18, R7 ;  /* 0x000000127c7c7223 */ /* 0x000fe20000000007 */
[----:B------:R-:W-:Y:S01]  /*73e0*/  FADD R112, R108, R108 ;  /* 0x0000006c6c707221 */ /* 0x000fe20000000000 */
[----:B------:R-:W-:Y:S01]  /*73f0*/  FMUL R114, R61, R6 ;  /* 0x000000063d727220 */ /* 0x000fe20000400000 */
[----:B------:R-:W-:Y:S01]  /*7400*/  FFMA R40, -R109, R17, R40 ;  /* 0x000000116d287223 */ /* 0x000fe20000000128 */
[----:B------:R-:W-:Y:S01]  /*7410*/  FFMA R117, R117, R19, R124 ;  /* 0x0000001375757223 */ /* 0x000fe2000000007c */
[----:B------:R-:W-:-:S04]  /*7420*/  FFMA R112, R9, 2, R112 ;  /* 0x4000000009707823 */ /* 0x000fc80000000070 */
[C---:B------:R-:W-:Y:S01]  /*7430*/  FFMA R122, R111.reuse, 4, R112 ;  /* 0x408000006f7a7823 */ /* 0x040fe20000000070 */
[----:B------:R-:W-:-:S04]  /*7440*/  FADD R111, R111, R111 ;  /* 0x0000006f6f6f7221 */ /* 0x000fc80000000000 */
[--C-:B------:R-:W-:Y:S01]  /*7450*/  FFMA R7, R9, 2, R111.reuse ;  /* 0x4000000009077823 */ /* 0x100fe2000000006f */
[----:B------:R-:W-:-:S03]  /*7460*/  FFMA R116, R108, 2, R111 ;  /* 0x400000006c747823 */ /* 0x000fc6000000006f */
[----:B------:R-:W-:Y:S01]  /*7470*/  FFMA R112, R108, 4, R7 ;  /* 0x408000006c707823 */ /* 0x000fe20000000007 */
[----:B------:R-:W-:Y:S01]  /*7480*/  FMUL R7, R64, R6 ;  /* 0x0000000640077220 */ /* 0x000fe20000400000 */
[----:B------:R-:W-:Y:S01]  /*7490*/  FMUL R108, R61, R105 ;  /* 0x000000693d6c7220 */ /* 0x000fe20000400000 */
[----:B------:R-:W-:Y:S01]  /*74a0*/  FFMA R119, R9, 4, R116 ;  /* 0x4080000009777823 */ /* 0x000fe20000000074 */
[----:B------:R-:W-:Y:S01]  /*74b0*/  FMUL R9, R112, R37 ;  /* 0x0000002570097220 */ /* 0x000fe20000400000 */
[C---:B------:R-:W-:Y:S01]  /*74c0*/  FADD R109, R7.reuse, R7 ;  /* 0x00000007076d7221 */ /* 0x040fe20000000000 */
[----:B------:R-:W-:Y:S01]  /*74d0*/  FMUL R116, R64, R38 ;  /* 0x0000002640747220 */ /* 0x000fe20000400000 */
[----:B------:R-:W-:Y:S02]  /*74e0*/  FMUL R7, R7, 4 ;  /* 0x4080000007077820 */ /* 0x000fe40000400000 */
[C---:B------:R-:W-:Y:S02]  /*74f0*/  FFMA R112, R108.reuse, 2, R109 ;  /* 0x400000006c707823 */ /* 0x040fe4000000006d */
[----:B------:R-:W-:Y:S01]  /*7500*/  FFMA R121, R108, 2, R7 ;  /* 0x400000006c797823 */ /* 0x000fe20000000007 */
[----:B------:R-:W-:Y:S01]  /*7510*/  FMUL R7, R64, R61 ;  /* 0x0000003d40077220 */ /* 0x000fe20000400000 */
[----:B------:R-:W-:Y:S01]  /*7520*/  FFMA R112, R112, R41, R9 ;  /* 0x0000002970707223 */ /* 0x000fe20000000009 */
[----:B------:R-:W-:-:S02]  /*7530*/  FMUL R9, R62, R105 ;  /* 0x000000693e097220 */ /* 0x000fc40000400000 */
[----:B------:R-:W-:Y:S02]  /*7540*/  FFMA R7, R64, R61, R7 ;  /* 0x0000003d40077223 */ /* 0x000fe40000000007 */
[-C--:B------:R-:W-:Y:S01]  /*7550*/  FFMA R111, R62, R105.reuse, R9 ;  /* 0x000000693e6f7223 */ /* 0x080fe20000000009 */
[----:B------:R-:W-:Y:S01]  /*7560*/  FADD R9, R116, R116 ;  /* 0x0000007474097221 */ /* 0x000fe20000000000 */
[----:B------:R-:W-:-:S03]  /*7570*/  FMUL R105, R64, R105 ;  /* 0x0000006940697220 */ /* 0x000fc60000400000 */
[----:B------:R-:W-:-:S04]  /*7580*/  FADD R115, R111, -R9 ;  /* 0x800000096f737221 */ /* 0x000fc80000000000 */
[----:B------:R-:W-:Y:S01]  /*7590*/  FFMA R118, R115, R39, R112 ;  /* 0x0000002773767223 */ /* 0x000fe20000000070 */
[-C--:B------:R-:W-:Y:S01]  /*75a0*/  FMUL R112, R63, R6.reuse ;  /* 0x000000063f707220 */ /* 0x080fe20000400000 */
[----:B------:R-:W-:-:S03]  /*75b0*/  FFMA R115, R61, R6, R114 ;  /* 0x000000063d737223 */ /* 0x000fc60000000072 */
[----:B------:R-:W-:Y:S01]  /*75c0*/  FFMA R112, R63, R6, R112 ;  /* 0x000000063f707223 */ /* 0x000fe20000000070 */
[----:B------:R-:W-:-:S03]  /*75d0*/  FADD R6, R105, R105 ;  /* 0x0000006969067221 */ /* 0x000fc60000000000 */
[----:B------:R-:W-:Y:S01]  /*75e0*/  FADD R124, R112, R9 ;  /* 0x00000009707c7221 */ /* 0x000fe20000000000 */
[----:B------:R-:W-:Y:S01]  /*75f0*/  FADD R111, -R111, R112 ;  /* 0x000000706f6f7221 */ /* 0x000fe20000000100 */
[----:B------:R-:W-:Y:S02]  /*7600*/  FMUL R112, R61, R61 ;  /* 0x0000003d3d707220 */ /* 0x000fe40000400000 */
[----:B------:R-:W-:Y:S01]  /*7610*/  FMUL R9, R124, R37 ;  /* 0x000000257c097220 */ /* 0x000fe20000400000 */
[----:B------:R-:W-:Y:S01]  /*7620*/  FMUL R124, R105, 4 ;  /* 0x40800000697c7820 */ /* 0x000fe20000400000 */
[----:B------:R-:W-:Y:S02]  /*7630*/  FFMA R123, R116, 4, R111 ;  /* 0x40800000747b7823 */ /* 0x000fe4000000006f */
[----:B------:R-:W-:Y:S01]  /*7640*/  FFMA R122, R122, R39, R9 ;  /* 0x000000277a7a7223 */ /* 0x000fe20000000009 */
[----:B------:R-:W-:-:S04]  /*7650*/  FADD R9, R6, -R115 ;  /* 0x8000007306097221 */ /* 0x000fc80000000000 */
[----:B------:R-:W-:Y:S01]  /*7660*/  FFMA R122, -R9, R41, R122 ;  /* 0x00000029097a7223 */ /* 0x000fe2000000017a */
[----:B------:R-:W-:-:S04]  /*7670*/  FMUL R9, R62, R38 ;  /* 0x000000263e097220 */ /* 0x000fc80000400000 */
[----:B------:R-:W-:Y:S01]  /*7680*/  FFMA R114, R9, 2, R6 ;  /* 0x4000000009727823 */ /* 0x000fe20000000006 */
[-C--:B------:R-:W-:Y:S01]  /*7690*/  FMUL R6, R63, R62.reuse ;  /* 0x0000003e3f067220 */ /* 0x080fe20000400000 */
[----:B------:R-:W-:Y:S02]  /*76a0*/  FFMA R124, R9, 2, R124 ;  /* 0x40000000097c7823 */ /* 0x000fe4000000007c */
[----:B------:R-:W-:Y:S01]  /*76b0*/  FMUL R114, R114, R39 ;  /* 0x0000002772727220 */ /* 0x000fe20000400000 */
[----:B------:R-:W-:Y:S01]  /*76c0*/  FFMA R6, R63, R62, R6 ;  /* 0x0000003e3f067223 */ /* 0x000fe20000000006 */
[----:B------:R-:W-:Y:S02]  /*76d0*/  FADD R124, -R115, R124 ;  /* 0x0000007c737c7221 */ /* 0x000fe40000000100 */
[----:B------:R-:W-:Y:S01]  /*76e0*/  FFMA R114, R119, R41, R114 ;  /* 0x0000002977727223 */ /* 0x000fe20000000072 */
[C-C-:B------:R-:W-:Y:S01]  /*76f0*/  FADD R9, R7.reuse, R6.reuse ;  /* 0x0000000607097221 */ /* 0x140fe20000000000 */
[----:B------:R-:W-:Y:S01]  /*7700*/  FADD R108, R7, -R6 ;  /* 0x80000006076c7221 */ /* 0x000fe20000000000 */
[----:B------:R-:W-:Y:S01]  /*7710*/  FMUL R6, R63, R38 ;  /* 0x000000263f067220 */ /* 0x000fe20000400000 */
[----:B------:R-:W-:Y:S01]  /*7720*/  FMUL R7, R64, R62 ;  /* 0x0000003e40077220 */ /* 0x000fe20000400000 */
[----:B------:R-:W-:-:S02]  /*7730*/  FMUL R124, R124, R37 ;  /* 0x000000257c7c7220 */ /* 0x000fc40000400000 */
[C---:B------:R-:W-:Y:S01]  /*7740*/  FFMA R38, R63.reuse, R38, R6 ;  /* 0x000000263f267223 */ /* 0x040fe20000000006 */
[-C--:B------:R-:W-:Y:S01]  /*7750*/  FMUL R6, R63, R61.reuse ;  /* 0x0000003d3f067220 */ /* 0x080fe20000400000 */
[-C--:B------:R-:W-:Y:S02]  /*7760*/  FFMA R7, R64, R62.reuse, R7 ;  /* 0x0000003e40077223 */ /* 0x080fe40000000007 */
[----:B------:R-:W-:Y:S01]  /*7770*/  FADD R119, R109, -R38 ;  /* 0x800000266d777221 */ /* 0x000fe20000000000 */
[----:B------:R-:W-:Y:S01]  /*7780*/  FFMA R6, R63, R61, R6 ;  /* 0x0000003d3f067223 */ /* 0x000fe20000000006 */
[----:B------:R-:W-:Y:S01]  /*7790*/  FADD R121, -R38, R121 ;  /* 0x0000007926797221 */ /* 0x000fe20000000100 */
[----:B------:R-:W-:Y:S01]  /*77a0*/  FMUL R38, R61, R62 ;  /* 0x0000003e3d267220 */ /* 0x000fe20000400000 */
[----:B------:R-:W-:Y:S01]  /*77b0*/  FFMA R114, -R119, R37, R114 ;  /* 0x0000002577727223 */ /* 0x000fe20000000172 */
[C-C-:B------:R-:W-:Y:S01]  /*77c0*/  FADD R105, R7.reuse, -R6.reuse ;  /* 0x8000000607697221 */ /* 0x140fe20000000000 */
[----:B------:R-:W-:Y:S01]  /*77d0*/  FADD R115, R7, R6 ;  /* 0x0000000607737221 */ /* 0x000fe20000000000 */
[----:B------:R-:W-:Y:S01]  /*77e0*/  FMUL R6, R63, R64 ;  /* 0x000000403f067220 */ /* 0x000fe20000400000 */
[----:B------:R-:W-:Y:S01]  /*77f0*/  FFMA R7, R61, R62, R38 ;  /* 0x0000003e3d077223 */ /* 0x000fe20000000026 */
[----:B------:R-:W-:-:S02]  /*7800*/  FFMA R124, R121, R39, R124 ;  /* 0x00000027797c7223 */ /* 0x000fc4000000007c */
[-C--:B------:R-:W-:Y:S02]  /*7810*/  FFMA R6, R63, R64.reuse, R6 ;  /* 0x000000403f067223 */ /* 0x080fe40000000006 */
[----:B------:R-:W-:Y:S02]  /*7820*/  FFMA R123, R123, R41, R124 ;  /* 0x000000297b7b7223 */ /* 0x000fe4000000007c */
[C-C-:B------:R-:W-:Y:S01]  /*7830*/  FADD R38, R6.reuse, R7.reuse ;  /* 0x0000000706267221 */ /* 0x140fe20000000000 */
[----:B------:R-:W-:Y:S01]  /*7840*/  FADD R111, R6, -R7 ;  /* 0x80000007066f7221 */ /* 0x000fe20000000000 */
[C---:B------:R-:W-:Y:S01]  /*7850*/  FMUL R7, R108.reuse, R17 ;  /* 0x000000116c077220 */ /* 0x040fe20000400000 */
[----:B------:R-:W-:Y:S01]  /*7860*/  FMUL R108, R108, R37 ;  /* 0x000000256c6c7220 */ /* 0x000fe20000400000 */
[----:B------:R-:W-:Y:S02]  /*7870*/  FMUL R6, R63, R63 ;  /* 0x0000003f3f067220 */ /* 0x000fe40000400000 */
[----:B------:R-:W-:Y:S01]  /*7880*/  FFMA R109, R38, R19, -R7 ;  /* 0x00000013266d7223 */ /* 0x000fe20000000807 */
[----:B------:R-:W-:Y:S01]  /*7890*/  FMUL R7, R64, R64 ;  /* 0x0000004040077220 */ /* 0x000fe20000400000 */
[----:B------:R-:W-:Y:S01]  /*78a0*/  FFMA R121, R38, R41, -R108 ;  /* 0x0000002926797223 */ /* 0x000fe2000000086c */
[----:B------:R-:W-:-:S02]  /*78b0*/  FMUL R108, R62, R62 ;  /* 0x0000003e3e6c7220 */ /* 0x000fc40000400000 */
[----:B------:R-:W-:-:S04]  /*78c0*/  FFMA R7, R64, R64, R7 ;  /* 0x0000004040077223 */ /* 0x000fc80000000007 */
[--C-:B------:R-:W-:Y:S01]  /*78d0*/  FFMA R38, R6, 2, R7.reuse ;  /* 0x4000000006267823 */ /* 0x100fe20000000007 */
[CC--:B------:R-:W-:Y:S01]  /*78e0*/  FMUL R6, R21.reuse, R52.reuse ;  /* 0x0000003415067220 */ /* 0x0c0fe20000400000 */
[--C-:B------:R-:W-:Y:S01]  /*78f0*/  FFMA R108, R108, 2, R7.reuse ;  /* 0x400000006c6c7823 */ /* 0x100fe20000000007 */
[----:B------:R-:W-:Y:S01]  /*7900*/  FFMA R112, R112, 2, R7 ;  /* 0x4000000070707823 */ /* 0x000fe20000000007 */
[----:B------:R-:W-:Y:S01]  /*7910*/  FADD R38, R38, -1 ;  /* 0xbf80000026267421 */ /* 0x000fe20000000000 */
[----:B------:R-:W-:Y:S01]  /*7920*/  FFMA R21, R21, R52, R6 ;  /* 0x0000003415157223 */ /* 0x000fe20000000006 */
[----:B------:R-:W-:Y:S01]  /*7930*/  FADD R108, R108, -1 ;  /* 0xbf8000006c6c7421 */ /* 0x000fe20000000000 */
[----:B------:R-:W-:Y:S01]  /*7940*/  FADD R7, R112, -1 ;  /* 0xbf80000070077421 */ /* 0x000fe20000000000 */
[----:B------:R-:W-:Y:S01]  /*7950*/  FMUL R6, R38, R17 ;  /* 0x0000001126067220 */ /* 0x000fe20000400000 */
[----:B------:R-:W-:Y:S01]  /*7960*/  FMUL R112, R111, R39 ;  /* 0x000000276f707220 */ /* 0x000fe20000400000 */
[-C--:B------:R-:W-:Y:S01]  /*7970*/  FFMA R109, R108, R18.reuse, R109 ;  /* 0x000000126c6d7223 */ /* 0x080fe2000000006d */
[----:B------:R-:W-:Y:S01]  /*7980*/  FMUL R38, R38, R37 ;  /* 0x0000002526267220 */ /* 0x000fe20000400000 */
[-C--:B------:R-:W-:Y:S01]  /*7990*/  FFMA R6, R9, R18.reuse, R6 ;  /* 0x0000001209067223 */ /* 0x080fe20000000006 */
[----:B------:R-:W-:Y:S01]  /*79a0*/  FMUL R18, R111, R18 ;  /* 0x000000126f127220 */ /* 0x000fe20000400000 */
[----:B------:R-:W-:Y:S01]  /*79b0*/  FFMA R112, R7, R41, -R112 ;  /* 0x0000002907707223 */ /* 0x000fe20000000870 */
[----:B------:R-:W-:-:S02]  /*79c0*/  FFMA R121, R108, R39, R121 ;  /* 0x000000276c797223 */ /* 0x000fc40000000079 */
[----:B------:R-:W-:Y:S01]  /*79d0*/  FFMA R18, R7, R19, -R18 ;  /* 0x0000001307127223 */ /* 0x000fe20000000812 */
[----:B------:R-:W-:Y:S01]  /*79e0*/  FADD R7, RZ, R40 ;  /* 0x00000028ff077221 */ /* 0x000fe20000000000 */
[C---:B------:R-:W-:Y:S01]  /*79f0*/  FFMA R112, R115.reuse, R37, R112 ;  /* 0x0000002573707223 */ /* 0x040fe20000000070 */
[----:B------:R-:W-:Y:S01]  /*7a00*/  FADD R37, RZ, R37 ;  /* 0x00000025ff257221 */ /* 0x000fe20000000000 */
[----:B------:R-:W-:Y:S01]  /*7a10*/  FFMA R111, R115, R17, R18 ;  /* 0x00000011736f7223 */ /* 0x000fe20000000012 */
[----:B------:R-:W-:Y:S01]  /*7a20*/  FFMA R18, R9, R39, R38 ;  /* 0x0000002709127223 */ /* 0x000fe20000000026 */
[----:B------:R-:W-:Y:S01]  /*7a30*/  FMUL R9, R20, R27 ;  /* 0x0000001b14097220 */ /* 0x000fe20000400000 */
[----:B------:R-:W-:Y:S01]  /*7a40*/  FFMA R38, -R105, R19, R6 ;  /* 0x0000001369267223 */ /* 0x000fe20000000106 */
[----:B------:R-:W-:Y:S01]  /*7a50*/  FADD R6, R21, -R100 ;  /* 0x8000006415067221 */ /* 0x000fe20000000000 */
[----:B------:R-:W-:Y:S01]  /*7a60*/  FFMA R105, -R105, R41, R18 ;  /* 0x0000002969697223 */ /* 0x000fe20000000112 */
[----:B------:R-:W-:Y:S01]  /*7a70*/  FADD R18, R114, R7 ;  /* 0x0000000772127221 */ /* 0x000fe20000000000 */
[----:B------:R-:W-:Y:S01]  /*7a80*/  FADD R100, R21, R100 ;  /* 0x0000006415647221 */ /* 0x000fe20000000000 */
[----:B------:R-:W-:Y:S01]  /*7a90*/  FADD R7, R98, -1 ;  /* 0xbf80000062077421 */ /* 0x000fe20000000000 */
[----:B------:R-:W-:Y:S01]  /*7aa0*/  FFMA R9, R96, R36, -R9 ;  /* 0x0000002460097223 */ /* 0x000fe20000000809 */
[----:B------:R-:W-:Y:S01]  /*7ab0*/  FADD R21, RZ, R121 ;  /* 0x00000079ff157221 */ /* 0x000fe20000000000 */
[----:B------:R-:W-:Y:S01]  /*7ac0*/  FADD R23, RZ, R112 ;  /* 0x00000070ff177221 */ /* 0x000fe20000000000 */
[-C--:B------:R-:W-:Y:S01]  /*7ad0*/  FMUL R7, R7, R22.reuse ;  /* 0x0000001607077220 */ /* 0x080fe20000400000 */
[----:B------:R-:W-:Y:S01]  /*7ae0*/  FFMA R9, R100, R22, R9 ;  /* 0x0000001664097223 */ /* 0x000fe20000000009 */
[----:B------:R-:W-:Y:S01]  /*7af0*/  FADD R99, RZ, -R21 ;  /* 0x80000015ff637221 */ /* 0x000fe20000000000 */
[----:B------:R-:W-:Y:S01]  /*7b00*/  FADD R22, RZ, R105 ;  /* 0x00000069ff167221 */ /* 0x000fe20000000000 */
[----:B------:R-:W-:Y:S01]  /*7b10*/  FFMA R7, R94, R27, R7 ;  /* 0x0000001b5e077223 */ /* 0x000fe20000000007 */
[----:B------:R-:W-:Y:S01]  /*7b20*/  FADD R17, RZ, R120 ;  /* 0x00000078ff117221 */ /* 0x000fe20000000000 */
[----:B------:R-:W-:Y:S01]  /*7b30*/  FMUL R26, R26, R99 ;  /* 0x000000631a1a7220 */ /* 0x000fe20000400000 */
[----:B------:R-:W-:Y:S01]  /*7b40*/  FADD R101, RZ, -R22 ;  /* 0x80000016ff657221 */ /* 0x000fe20000000000 */
[----:B------:R-:W-:Y:S01]  /*7b50*/  FFMA R6, -R6, R36, R7 ;  /* 0x0000002406067223 */ /* 0x000fe20000000107 */
[----:B------:R-:W-:Y:S01]  /*7b60*/  FADD R7, RZ, -R23 ;  /* 0x80000017ff077221 */ /* 0x000fe20000000000 */
[----:B------:R-:W-:Y:S01]  /*7b70*/  FADD R19, RZ, R104 ;  /* 0x00000068ff137221 */ /* 0x000fe20000000000 */
[----:B------:R-:W-:Y:S01]  /*7b80*/  FFMA R25, R25, R101, R26 ;  /* 0x0000006519197223 */ /* 0x000fe2000000001a */
[----:B------:R-:W-:Y:S01]  /*7b90*/  FADD R6, RZ, R6 ;  /* 0x00000006ff067221 */ /* 0x000fe20000000000 */
[----:B------:R-:W-:Y:S01]  /*7ba0*/  FADD R20, RZ, R117 ;  /* 0x00000075ff147221 */ /* 0x000fe20000000000 */
[----:B------:R-:W-:Y:S01]  /*7bb0*/  FFMA R27, R92, R27, R103 ;  /* 0x0000001b5c1b7223 */ /* 0x000fe20000000067 */
[----:B------:R-:W-:Y:S01]  /*7bc0*/  FADD R98, RZ, R9 ;  /* 0x00000009ff627221 */ /* 0x000fe20000000000 */
[----:B------:R-:W-:Y:S01]  /*7bd0*/  FFMA R25, R8, R7, R25 ;  /* 0x0000000708197223 */ /* 0x000fe20000000019 */
[C---:B------:R-:W-:Y:S01]  /*7be0*/  FFMA R99, R15.reuse, R99, R102 ;  /* 0x000000630f637223 */ /* 0x040fe20000000066 */
[----:B------:R-:W-:Y:S01]  /*7bf0*/  FFMA R100, R15, R101, R6 ;  /* 0x000000650f647223 */ /* 0x000fe20000000006 */
[----:B------:R-:W-:Y:S01]  /*7c00*/  FADD R36, RZ, R39 ;  /* 0x00000027ff247221 */ /* 0x000fe20000000000 */
[----:B------:R-:W-:Y:S01]  /*7c10*/  FADD R17, R122, R17 ;  /* 0x000000117a117221 */ /* 0x000fe20000000000 */
[----:B------:R-:W-:Y:S01]  /*7c20*/  FADD R19, R118, R19 ;  /* 0x0000001376137221 */ /* 0x000fe20000000000 */
[----:B------:R-:W-:Y:S01]  /*7c30*/  FADD R20, R123, R20 ;  /* 0x000000147b147221 */ /* 0x000fe20000000000 */
[----:B------:R-:W-:Y:S01]  /*7c40*/  FFMA R98, R15, R7, R98 ;  /* 0x000000070f627223 */ /* 0x000fe20000000062 */
[----:B------:R-:W-:Y:S01]  /*7c50*/  FADD R41, RZ, R41 ;  /* 0x00000029ff297221 */ /* 0x000fe20000000000 */
[----:B------:R-:W-:Y:S01]  /*7c60*/  FADD R102, RZ, R109 ;  /* 0x0000006dff667221 */ /* 0x000fe20000000000 */
[----:B------:R-:W-:Y:S01]  /*7c70*/  FADD R101, RZ, R111 ;  /* 0x0000006fff657221 */ /* 0x000fe20000000000 */
[----:B------:R-:W-:Y:S01]  /*7c80*/  FADD R103, RZ, R38 ;  /* 0x00000026ff677221 */ /* 0x000fe20000000000 */
[----:B------:R-:W-:Y:S01]  /*7c90*/  FADD R39, RZ, R110 ;  /* 0x0000006eff277221 */ /* 0x000fe20000000000 */
[----:B------:R-:W-:Y:S01]  /*7ca0*/  FADD R92, RZ, R113 ;  /* 0x00000071ff5c7221 */ /* 0x000fe20000000000 */
[----:B------:R-:W-:Y:S01]  /*7cb0*/  FADD R94, RZ, R90 ;  /* 0x0000005aff5e7221 */ /* 0x000fe20000000000 */
[----:B------:R-:W-:Y:S01]  /*7cc0*/  FADD R96, RZ, R27 ;  /* 0x0000001bff607221 */ /* 0x000fe20000000000 */
[----:B------:R-:W-:-:S02]  /*7cd0*/  FADD R104, RZ, R25 ;  /* 0x00000019ff687221 */ /* 0x000fc40000000000 */
.L_x_144:
[----:B------:R-:W-:Y:S05]  /*7ce0*/  BSYNC B2 ;  /* 0x0000000000027941 */ /* 0x000fea0003800000 */
.L_x_143:
[----:B------:R-:W-:Y:S01]  /*7cf0*/  ISETP.NE.AND P0, PT, R89, 0x5, PT ;  /* 0x000000055900780c */ /* 0x000fe20003f05270 */
[----:B------:R-:W-:Y:S01]  /*7d00*/  CS2R R8, SRZ ;  /* 0x0000000000087805 */ /* 0x000fe2000001ff00 */
[----:B------:R-:W-:Y:S01]  /*7d10*/  BSSY B4, `(.L_x_151) ;  /* 0x00002d0000047945 */ /* 0x000fe20003800000 */
[----:B------:R-:W-:-:S02]  /*7d20*/  MOV R7, RZ ;  /* 0x000000ff00077202 */ /* 0x000fc40000000f00 */
[----:B------:R-:W-:Y:S02]  /*7d30*/  MOV R15, RZ ;  /* 0x000000ff000f7202 */ /* 0x000fe40000000f00 */
[----:B------:R-:W-:Y:S02]  /*7d40*/  MOV R25, RZ ;  /* 0x000000ff00197202 */ /* 0x000fe40000000f00 */
[----:B------:R-:W-:Y:S02]  /*7d50*/  MOV R89, RZ ;  /* 0x000000ff00597202 */ /* 0x000fe40000000f00 */
[----:B------:R-:W-:Y:S02]  /*7d60*/  MOV R90, RZ ;  /* 0x000000ff005a7202 */ /* 0x000fe40000000f00 */
[----:B------:R-:W-:Y:S01]  /*7d70*/  @!P0 FADD R8, RZ, R98 ;  /* 0x00000062ff088221 */ /* 0x000fe20000000000 */
[----:B------:R-:W-:Y:S01]  /*7d80*/  @!P0 FADD R13, RZ, R103 ;  /* 0x00000067ff0d8221 */ /* 0x000fe20000000000 */
[----:B------:R-:W-:Y:S01]  /*7d90*/  @!P0 FADD R7, RZ, R102 ;  /* 0x00000066ff078221 */ /* 0x000fe20000000000 */
[----:B------:R-:W-:Y:S01]  /*7da0*/  @!P0 FADD R9, RZ, R101 ;  /* 0x00000065ff098221 */ /* 0x000fe20000000000 */
[----:B------:R-:W-:Y:S01]  /*7db0*/  @!P0 FADD R15, RZ, R99 ;  /* 0x00000063ff0f8221 */ /* 0x000fe20000000000 */
[----:B------:R-:W-:Y:S01]  /*7dc0*/  @!P0 FADD R25, RZ, R100 ;  /* 0x00000064ff198221 */ /* 0x000fe20000000000 */
[----:B------:R-:W-:Y:S01]  /*7dd0*/  MOV R98, RZ ;  /* 0x000000ff00627202 */ /* 0x000fe20000000f00 */
[----:B------:R-:W-:Y:S05]  /*7de0*/  @P0 BRA `(.L_x_152) ;  /* 0x00002c2000000947 */ /* 0x000fea0003800000 */
[----:B------:R-:W-:Y:S01]  /*7df0*/  LOP3.LUT P0, RZ, R14, 0xff, RZ, 0xc0, !PT ;  /* 0x000000ff0eff7812 */ /* 0x000fe2000780c0ff */
[----:B------:R-:W-:Y:S01]  /*7e00*/  BSSY B5, `(.L_x_153) ;  /* 0x00000db000057945 */ /* 0x000fe20003800000 */
[----:B------:R-:W-:Y:S01]  /*7e10*/  FADD R104, RZ, R104 ;  /* 0x00000068ff687221 */ /* 0x000fe20000000000 */
[----:B------:R-:W-:Y:S01]  /*7e20*/  FADD R6, RZ, R13 ;  /* 0x0000000dff067221 */ /* 0x000fe20000000000 */
[----:B------:R-:W-:Y:S01]  /*7e30*/  FADD R7, RZ, R7 ;  /* 0x00000007ff077221 */ /* 0x000fe20000000000 */
[----:B------:R-:W-:Y:S01]  /*7e40*/  FADD R9, RZ, R9 ;  /* 0x00000009ff097221 */ /* 0x000fe20000000000 */
[----:B------:R-:W-:-:S07]  /*7e50*/  FADD R8, RZ, R8 ;  /* 0x00000008ff087221 */ /* 0x000fce0000000000 */
[----:B------:R-:W-:Y:S05]  /*7e60*/  @!P0 BRA `(.L_x_154) ;  /* 0x00000d0000008947 */ /* 0x000fea0003800000 */
[----:B------:R-:W-:Y:S01]  /*7e70*/  FMUL R26, R12, R12 ;  /* 0x0000000c0c1a7220 */ /* 0x000fe20000400000 */
[----:B------:R-:W-:Y:S01]  /*7e80*/  FADD R25, RZ, R25 ;  /* 0x00000019ff197221 */ /* 0x000fe20000000000 */
[----:B------:R-:W-:Y:S01]  /*7e90*/  FSEL R27, R8, RZ, P0 ;  /* 0x000000ff081b7208 */ /* 0x000fe20000000000 */
[----:B------:R-:W-:Y:S01]  /*7ea0*/  BSSY B2, `(.L_x_155) ;  /* 0x0000018000027945 */ /* 0x000fe20003800000 */
[----:B------:R-:W-:Y:S01]  /*7eb0*/  FFMA R13, R11, R11, R26 ;  /* 0x0000000b0b0d7223 */ /* 0x000fe2000000001a */
[----:B------:R-:W-:Y:S02]  /*7ec0*/  FSEL R89, R104, RZ, P0 ;  /* 0x000000ff68597208 */ /* 0x000fe40000000000 */
[----:B------:R-:W-:Y:S01]  /*7ed0*/  MOV R38, RZ ;  /* 0x000000ff00267202 */ /* 0x000fe20000000f00 */
[----:B------:R-:W-:Y:S01]  /*7ee0*/  FFMA R101, R10, R10, R13 ;  /* 0x0000000a0a657223 */ /* 0x000fe2000000000d */
[----:B------:R-:W-:Y:S01]  /*7ef0*/  FADD R13, RZ, R15 ;  /* 0x0000000fff0d7221 */ /* 0x000fe20000000000 */
[----:B------:R-:W-:Y:S01]  /*7f00*/  FSEL R15, R25, RZ, P0 ;  /* 0x000000ff190f7208 */ /* 0x000fe20000000000 */
[----:B------:R-:W-:Y:S01]  /*7f10*/  FFMA R99, R0, R27, RZ ;  /* 0x0000001b00637223 */ /* 0x000fe200000000ff */
[----:B------:R0:W1:Y:S01]  /*7f20*/  MUFU.RSQ R40, R101 ;  /* 0x0000006500287308 */ /* 0x0000620000001400 */
[----:B------:R-:W-:-:S02]  /*7f30*/  IADD3 R26, R101, -0xd000000, RZ ;  /* 0xf3000000651a7810 */ /* 0x000fc40007ffe0ff */
[----:B------:R-:W-:Y:S01]  /*7f40*/  FSEL R13, R13, RZ, P0 ;  /* 0x000000ff0d0d7208 */ /* 0x000fe20000000000 */
[----:B------:R-:W-:Y:S01]  /*7f50*/  FFMA R90, R0, R15, RZ ;  /* 0x0000000f005a7223 */ /* 0x000fe200000000ff */
[----:B------:R-:W-:-:S03]  /*7f60*/  ISETP.GT.U32.AND P1, PT, R26, 0x727fffff, PT ;  /* 0x727fffff1a00780c */ /* 0x000fc60003f24070 */
[----:B------:R-:W-:-:S10]  /*7f70*/  FFMA R98, R0, R13, RZ ;  /* 0x0000000d00627223 */ /* 0x000fd400000000ff */
[----:B------:R-:W-:Y:S05]  /*7f80*/  @!P1 BRA `(.L_x_156) ;  /* 0x0000005000009947 */ /* 0x000fea0003800000 */
[----:B01----:R-:W-:Y:S02]  /*7f90*/  MOV R25, R101 ;  /* 0x0000006500197202 */ /* 0x003fe40000000f00 */
[----:B------:R-:W-:Y:S02]  /*7fa0*/  MOV R111, 0x7fc0 ;  /* 0x00007fc0006f7802 */ /* 0x000fe40000000f00 */
[----:B------:R-:W-:Y:S05]  /*7fb0*/  CALL.REL.NOINC `($__internal_2_$__cuda_sm20_sqrt_rn_f32_slowpath) ;  /* 0x00004fa000007944 */ /* 0x000fea0003c00000 */
[----:B------:R-:W-:Y:S01]  /*7fc0*/  MOV R26, R25 ;  /* 0x00000019001a7202 */ /* 0x000fe20000000f00 */
[----:B------:R-:W-:Y:S05]  /*7fd0*/  BRA `(.L_x_157) ;  /* 0x0000004000007947 */ /* 0x000fea0003800000 */
.L_x_156:
[----:B01----:R-:W-:Y:S01]  /*7fe0*/  FMUL.FTZ R26, R101, R40 ;  /* 0x00000028651a7220 */ /* 0x003fe20000410000 */
[----:B------:R-:W-:-:S03]  /*7ff0*/  FMUL.FTZ R8, R40, 0.5 ;  /* 0x3f00000028087820 */ /* 0x000fc60000410000 */
[----:B------:R-:W-:-:S04]  /*8000*/  FFMA R13, -R26, R26, R101 ;  /* 0x0000001a1a0d7223 */ /* 0x000fc80000000165 */
[----:B------:R-:W-:Y:S02]  /*8010*/  FFMA R26, R13, R8, R26 ;  /* 0x000000080d1a7223 */ /* 0x000fe4000000001a */
.L_x_157:
[----:B------:R-:W-:Y:S05]  /*8020*/  BSYNC B2 ;  /* 0x0000000000027941 */ /* 0x000fea0003800000 */
.L_x_155:
[----:B------:R-:W-:Y:S01]  /*8030*/  FSETP.GT.AND P0, PT, R26, RZ, PT ;  /* 0x000000ff1a00720b */ /* 0x000fe20003f04000 */
[----:B------:R-:W-:Y:S01]  /*8040*/  BSSY B3, `(.L_x_158) ;  /* 0x0000021000037945 */ /* 0x000fe20003800000 */
[----:B------:R-:W-:Y:S02]  /*8050*/  MOV R40, RZ ;  /* 0x000000ff00287202 */ /* 0x000fe40000000f00 */
[----:B------:R-:W-:-:S09]  /*8060*/  MOV R15, RZ ;  /* 0x000000ff000f7202 */ /* 0x000fd20000000f00 */
[----:B------:R-:W-:Y:S05]  /*8070*/  @!P0 BRA `(.L_x_159) ;  /* 0x000001d000008947 */ /* 0x000fea0003800000 */
[----:B------:R-:W-:Y:S01]  /*8080*/  IADD3 R8, R26, 0x1800000, RZ ;  /* 0x018000001a087810 */ /* 0x000fe20007ffe0ff */
[----:B------:R-:W-:Y:S03]  /*8090*/  BSSY B6, `(.L_x_160) ;  /* 0x000000c000067945 */ /* 0x000fe60003800000 */
[----:B------:R-:W-:-:S04]  /*80a0*/  LOP3.LUT R8, R8, 0x7f800000, RZ, 0xc0, !PT ;  /* 0x7f80000008087812 */ /* 0x000fc800078ec0ff */
[----:B------:R-:W-:-:S13]  /*80b0*/  ISETP.GT.U32.AND P0, PT, R8, 0x1ffffff, PT ;  /* 0x01ffffff0800780c */ /* 0x000fda0003f04070 */
[----:B------:R-:W-:Y:S05]  /*80c0*/  @P0 BRA `(.L_x_161) ;  /* 0x0000004000000947 */ /* 0x000fea0003800000 */
[----:B------:R-:W-:Y:S02]  /*80d0*/  MOV R111, 0x80f0 ;  /* 0x000080f0006f7802 */ /* 0x000fe40000000f00 */
[----:B------:R-:W-:Y:S05]  /*80e0*/  CALL.REL.NOINC `($__internal_1_$__cuda_sm20_rcp_rn_f32_slowpath) ;  /* 0x00004b1000007944 */ /* 0x000fea0003c00000 */
[----:B------:R-:W-:Y:S01]  /*80f0*/  MOV R8, R25 ;  /* 0x0000001900087202 */ /* 0x000fe20000000f00 */
[----:B------:R-:W-:Y:S05]  /*8100*/  BRA `(.L_x_162) ;  /* 0x0000004000007947 */ /* 0x000fea0003800000 */
.L_x_161:
[----:B------:R-:W0:Y:S02]  /*8110*/  MUFU.RCP R13, R26 ;  /* 0x0000001a000d7308 */ /* 0x000e240000001000 */
[----:B0-----:R-:W-:-:S04]  /*8120*/  FFMA R8, R13, R26, -1 ;  /* 0xbf8000000d087423 */ /* 0x001fc8000000001a */
[----:B------:R-:W-:-:S04]  /*8130*/  FADD.FTZ R8, -R8, -RZ ;  /* 0x800000ff08087221 */ /* 0x000fc80000010100 */
[----:B------:R-:W-:Y:S02]  /*8140*/  FFMA R8, R13, R8, R13 ;  /* 0x000000080d087223 */ /* 0x000fe4000000000d */
.L_x_162:
[----:B------:R-:W-:Y:S05]  /*8150*/  BSYNC B6 ;  /* 0x0000000000067941 */ /* 0x000fea0003800000 */
.L_x_160:
[----:B------:R-:W-:-:S04]  /*8160*/  FMUL R26, R98, R95 ;  /* 0x0000005f621a7220 */ /* 0x000fc80000400000 */
[----:B------:R-:W-:-:S04]  /*8170*/  FFMA R26, R90, R97, R26 ;  /* 0x000000615a1a7223 */ /* 0x000fc8000000001a */
[----:B------:R-:W-:-:S04]  /*8180*/  FFMA R26, R99, R93, R26 ;  /* 0x0000005d631a7223 */ /* 0x000fc8000000001a */
[C---:B------:R-:W-:Y:S01]  /*8190*/  FMUL R97, R26.reuse, R97 ;  /* 0x000000611a617220 */ /* 0x040fe20000400000 */
[C---:B------:R-:W-:Y:S01]  /*81a0*/  FMUL R95, R26.reuse, R95 ;  /* 0x0000005f1a5f7220 */ /* 0x040fe20000400000 */
[----:B------:R-:W-:Y:S02]  /*81b0*/  FMUL R93, R26, R93 ;  /* 0x0000005d1a5d7220 */ /* 0x000fe40000400000 */
[-C--:B------:R-:W-:Y:S01]  /*81c0*/  FMUL R97, R97, R8.reuse ;  /* 0x0000000861617220 */ /* 0x080fe20000400000 */
[-C--:B------:R-:W-:Y:S01]  /*81d0*/  FMUL R95, R95, R8.reuse ;  /* 0x000000085f5f7220 */ /* 0x080fe20000400000 */
[-C--:B------:R-:W-:Y:S02]  /*81e0*/  FMUL R93, R93, R8.reuse ;  /* 0x000000085d5d7220 */ /* 0x080fe40000400000 */
[-C--:B------:R-:W-:Y:S01]  /*81f0*/  FFMA R97, R90, R8.reuse, -R97 ;  /* 0x000000085a617223 */ /* 0x080fe20000000861 */
[-C--:B------:R-:W-:Y:S01]  /*8200*/  FFMA R95, R98, R8.reuse, -R95 ;  /* 0x00000008625f7223 */ /* 0x080fe2000000085f */
[----:B------:R-:W-:-:S02]  /*8210*/  FFMA R93, R99, R8, -R93 ;  /* 0x00000008635d7223 */ /* 0x000fc4000000085d */
[----:B------:R-:W-:Y:S01]  /*8220*/  FADD R15, RZ, R97 ;  /* 0x00000061ff0f7221 */ /* 0x000fe20000000000 */
[----:B------:R-:W-:Y:S01]  /*8230*/  FADD R40, RZ, R95 ;  /* 0x0000005fff287221 */ /* 0x000fe20000000000 */
[----:B------:R-:W-:Y:S02]  /*8240*/  FADD R38, RZ, R93 ;  /* 0x0000005dff267221 */ /* 0x000fe40000000000 */
.L_x_159:
[----:B------:R-:W-:Y:S05]  /*8250*/  BSYNC B3 ;  /* 0x0000000000037941 */ /* 0x000fea0003800000 */
.L_x_158:
[----:B------:R-:W-:Y:S01]  /*8260*/  FSETP.GT.AND P0, PT, R43, RZ, PT ;  /* 0x000000ff2b00720b */ /* 0x000fe20003f04000 */
[----:B------:R-:W-:Y:S01]  /*8270*/  BSSY B6, `(.L_x_163) ;  /* 0x0000033000067945 */ /* 0x000fe20003800000 */
[----:B------:R-:W-:-:S11]  /*8280*/  FFMA R98, R0, R89, RZ ;  /* 0x0000005900627223 */ /* 0x000fd600000000ff */
        /* <DEDUP_REMOVED lines=15> */
.L_x_166:
[----:B------:R-:W-:Y:S05]  /*8380*/  BSYNC B7 ;  /* 0x0000000000077941 */ /* 0x000fea0003800000 */
.L_x_165:
        /* <DEDUP_REMOVED lines=14> */
.L_x_168:
[----:B------:R-:W-:Y:S05]  /*8470*/  BSYNC B7 ;  /* 0x0000000000077941 */ /* 0x000fea0003800000 */
.L_x_167:
        /* <DEDUP_REMOVED lines=14> */
.L_x_170:
[----:B------:R-:W-:Y:S05]  /*8560*/  BSYNC B7 ;  /* 0x0000000000077941 */ /* 0x000fea0003800000 */
.L_x_169:
[C---:B------:R-:W-:Y:S01]  /*8570*/  FFMA R15, R98.reuse, R90, R15 ;  /* 0x0000005a620f7223 */ /* 0x040fe2000000000f */
[C---:B------:R-:W-:Y:S01]  /*8580*/  FFMA R40, R98.reuse, R13, R40 ;  /* 0x0000000d62287223 */ /* 0x040fe20000000028 */
[----:B------:R-:W-:Y:S02]  /*8590*/  FFMA R38, R98, R11, R38 ;  /* 0x0000000b62267223 */ /* 0x000fe40000000026 */
.L_x_164:
[----:B------:R-:W-:Y:S05]  /*85a0*/  BSYNC B6 ;  /* 0x0000000000067941 */ /* 0x000fea0003800000 */
.L_x_163:
[----:B------:R-:W2:Y:S04]  /*85b0*/  LD.E.64 R26, [R34.64+0x38] ;  /* 0x00003810221a7980 */ /* 0x000ea8000c101b00 */
[----:B------:R-:W3:Y:S04]  /*85c0*/  LD.E.64 R10, [R34.64] ;  /* 0x00000010220a7980 */ /* 0x000ee8000c101b00 */
[----:B------:R-:W4:Y:S01]  /*85d0*/  LD.E.64 R12, [R34.64+0x70] ;  /* 0x00007010220c7980 */ /* 0x000f22000c101b00 */
[--C-:B------:R-:W-:Y:S01]  /*85e0*/  FADD R22, R22, R15.reuse ;  /* 0x0000000f16167221 */ /* 0x100fe20000000000 */
[----:B------:R-:W-:Y:S01]  /*85f0*/  FFMA R24, R7, R24, RZ ;  /* 0x0000001807187223 */ /* 0x000fe200000000ff */
[----:B------:R-:W-:Y:S01]  /*8600*/  FADD R89, RZ, -R40 ;  /* 0x80000028ff597221 */ /* 0x000fe20000000000 */
[----:B------:R-:W-:Y:S01]  /*8610*/  FFMA R84, R6, R84, RZ ;  /* 0x0000005406547223 */ /* 0x000fe200000000ff */
[----:B------:R-:W-:Y:S01]  /*8620*/  FADD R15, RZ, -R15 ;  /* 0x8000000fff0f7221 */ /* 0x000fe20000000000 */
[----:B------:R-:W-:Y:S01]  /*8630*/  LEA R25, R16, R16, 0x1 ;  /* 0x0000001010197211 */ /* 0x000fe200078e08ff */
[----:B------:R-:W-:Y:S01]  /*8640*/  FFMA R91, R9, R91, RZ ;  /* 0x0000005b095b7223 */ /* 0x000fe200000000ff */
[----:B------:R-:W-:Y:S01]  /*8650*/  FADD R90, RZ, -R38 ;  /* 0x80000026ff5a7221 */ /* 0x000fe20000000000 */
[----:B------:R-:W-:Y:S01]  /*8660*/  BSSY B2, `(.L_x_171) ;  /* 0x000002e000027945 */ /* 0x000fe20003800000 */
[----:B------:R-:W-:Y:S01]  /*8670*/  FFMA R85, R89, R85, R24 ;  /* 0x0000005559557223 */ /* 0x000fe20000000018 */
[----:B------:R-:W-:Y:S01]  /*8680*/  FFMA R86, R15, R86, R84 ;  /* 0x000000560f567223 */ /* 0x000fe20000000054 */
[----:B------:R-:W-:Y:S01]  /*8690*/  FADD R23, R23, R38 ;  /* 0x0000002617177221 */ /* 0x000fe20000000000 */
[----:B------:R-:W-:Y:S01]  /*86a0*/  FADD R21, R21, R40 ;  /* 0x0000002815157221 */ /* 0x000fe20000000000 */
[----:B------:R-:W-:Y:S01]  /*86b0*/  FFMA R87, R90, R87, R91 ;  /* 0x000000575a577223 */ /* 0x000fe2000000005b */
[----:B------:R-:W-:Y:S01]  /*86c0*/  FFMA R103, R2, R9, RZ ;  /* 0x0000000902677223 */ /* 0x000fe200000000ff */
[----:B------:R-:W-:Y:S01]  /*86d0*/  FFMA R84, R4, R7, RZ ;  /* 0x0000000704547223 */ /* 0x000fe200000000ff */
[----:B------:R-:W-:Y:S01]  /*86e0*/  FFMA R101, R5, R6, RZ ;  /* 0x0000000605657223 */ /* 0x000fe200000000ff */
[----:B------:R-:W-:-:S02]  /*86f0*/  MOV R100, RZ ;  /* 0x000000ff00647202 */ /* 0x000fc40000000f00 */
[----:B------:R-:W-:Y:S02]  /*8700*/  MOV R98, RZ ;  /* 0x000000ff00627202 */ /* 0x000fe40000000f00 */
[----:B--2---:R-:W-:-:S04]  /*8710*/  ISETP.NE.U32.AND P0, PT, R26, RZ, PT ;  /* 0x000000ff1a00720c */ /* 0x004fc80003f05070 */
[----:B------:R-:W-:Y:S02]  /*8720*/  ISETP.NE.AND.EX P0, PT, R27, RZ, PT, P0 ;  /* 0x000000ff1b00720c */ /* 0x000fe40003f05300 */
[----:B---3--:R-:W-:Y:S01]  /*8730*/  ISETP.NE.U32.AND P1, PT, R10, RZ, PT ;  /* 0x000000ff0a00720c */ /* 0x008fe20003f25070 */
[----:B----4-:R-:W-:-:S03]  /*8740*/  IMAD.WIDE R24, R25, 0x4, R12 ;  /* 0x0000000419187825 */ /* 0x010fc600078e020c */
[----:B------:R-:W-:-:S07]  /*8750*/  ISETP.NE.AND.EX P1, PT, R11, RZ, PT, P1 ;  /* 0x000000ff0b00720c */ /* 0x000fce0003f25310 */
[----:B------:R-:W-:Y:S05]  /*8760*/  @!P0 BRA `(.L_x_172) ;  /* 0x000001d000008947 */ /* 0x000fea0003800000 */
[----:B------:R-:W2:Y:S04]  /*8770*/  LD.E R7, [R24.64] ;  /* 0x0000001018077980 */ /* 0x000ea8000c101900 */
[----:B------:R-:W3:Y:S04]  /*8780*/  LD.E R13, [R24.64+0x8] ;  /* 0x00000810180d7980 */ /* 0x000ee8000c101900 */
[----:B------:R-:W4:Y:S01]  /*8790*/  LD.E R9, [R24.64+0x4] ;  /* 0x0000041018097980 */ /* 0x000f22000c101900 */
[----:B--2---:R-:W-:-:S04]  /*87a0*/  IMAD.WIDE R6, R7, 0xc, R26 ;  /* 0x0000000c07067825 */ /* 0x004fc800078e021a */
[--C-:B---3--:R-:W-:Y:S01]  /*87b0*/  IMAD.WIDE R12, R13, 0xc, R26.reuse ;  /* 0x0000000c0d0c7825 */ /* 0x108fe200078e021a */
[----:B------:R-:W2:Y:S03]  /*87c0*/  LD.E R91, [R6.64+0x4] ;  /* 0x00000410065b7980 */ /* 0x000ea6000c101900 */
[----:B----4-:R-:W-:Y:S01]  /*87d0*/  IMAD.WIDE R8, R9, 0xc, R26 ;  /* 0x0000000c09087825 */ /* 0x010fe200078e021a */
[----:B------:R-:W2:Y:S04]  /*87e0*/  LD.E R38, [R12.64+0x4] ;  /* 0x000004100c267980 */ /* 0x000ea8000c101900 */
[----:B------:R-:W3:Y:S04]  /*87f0*/  LD.E R97, [R8.64+0x4] ;  /* 0x0000041008617980 */ /* 0x000ee8000c101900 */
[----:B------:R-:W4:Y:S04]  /*8800*/  LD.E R95, [R8.64] ;  /* 0x00000010085f7980 */ /* 0x000f28000c101900 */
[----:B------:R-:W4:Y:S04]  /*8810*/  LD.E R26, [R12.64] ;  /* 0x000000100c1a7980 */ /* 0x000f28000c101900 */
[----:B------:R-:W5:Y:S04]  /*8820*/  LD.E R27, [R6.64] ;  /* 0x00000010061b7980 */ /* 0x000f68000c101900 */
[----:B------:R-:W5:Y:S04]  /*8830*/  LD.E R99, [R8.64+0x8] ;  /* 0x0000081008637980 */ /* 0x000f68000c101900 */
[----:B------:R-:W5:Y:S04]  /*8840*/  LD.E R40, [R12.64+0x8] ;  /* 0x000008100c287980 */ /* 0x000f68000c101900 */
[----:B------:R-:W5:Y:S01]  /*8850*/  LD.E R93, [R6.64+0x8] ;  /* 0x00000810065d7980 */ /* 0x000f62000c101900 */
[C---:B--2---:R-:W-:Y:S01]  /*8860*/  FADD R91, -R38.reuse, R91 ;  /* 0x0000005b265b7221 */ /* 0x044fe20000000100 */
[----:B---3--:R-:W-:-:S03]  /*8870*/  FADD R97, -R38, R97 ;  /* 0x0000006126617221 */ /* 0x008fc60000000100 */
[C---:B------:R-:W-:Y:S01]  /*8880*/  FMUL R38, R84.reuse, R91 ;  /* 0x0000005b54267220 */ /* 0x040fe20000400000 */
[----:B------:R-:W-:Y:S01]  /*8890*/  FMUL R84, R84, R97 ;  /* 0x0000006154547220 */ /* 0x000fe20000400000 */
[C---:B----4-:R-:W-:Y:S01]  /*88a0*/  FADD R95, -R26.reuse, R95 ;  /* 0x0000005f1a5f7221 */ /* 0x050fe20000000100 */
[----:B-----5:R-:W-:-:S03]  /*88b0*/  FADD R27, -R26, R27 ;  /* 0x0000001b1a1b7221 */ /* 0x020fc60000000100 */
[C---:B------:R-:W-:Y:S01]  /*88c0*/  FFMA R84, R101.reuse, R95, R84 ;  /* 0x0000005f65547223 */ /* 0x040fe20000000054 */
[----:B------:R-:W-:Y:S01]  /*88d0*/  FFMA R27, R101, R27, R38 ;  /* 0x0000001b651b7223 */ /* 0x000fe20000000026 */
[C---:B------:R-:W-:Y:S01]  /*88e0*/  FADD R99, -R40.reuse, R99 ;  /* 0x0000006328637221 */ /* 0x040fe20000000100 */
[----:B------:R-:W-:-:S03]  /*88f0*/  FADD R40, -R40, R93 ;  /* 0x0000005d28287221 */ /* 0x000fc60000000100 */
[C---:B------:R-:W-:Y:S01]  /*8900*/  FFMA R84, R103.reuse, R99, R84 ;  /* 0x0000006367547223 */ /* 0x040fe20000000054 */
[----:B------:R-:W-:-:S03]  /*8910*/  FFMA R27, R103, R40, R27 ;  /* 0x00000028671b7223 */ /* 0x000fc6000000001b */
[----:B------:R-:W-:Y:S01]  /*8920*/  FADD R98, RZ, R84 ;  /* 0x00000054ff627221 */ /* 0x000fe20000000000 */
[----:B------:R-:W-:Y:S02]  /*8930*/  FADD R100, RZ, R27 ;  /* 0x0000001bff647221 */ /* 0x000fe40000000000 */
.L_x_172:
[----:B------:R-:W-:Y:S05]  /*8940*/  BSYNC B2 ;  /* 0x0000000000027941 */ /* 0x000fea0003800000 */
.L_x_171:
[----:B------:R-:W-:Y:S01]  /*8950*/  FFMA R90, R2, R90, RZ ;  /* 0x0000005a025a7223 */ /* 0x000fe200000000ff */
[----:B------:R-:W-:Y:S01]  /*8960*/  FFMA R91, R4, R89, RZ ;  /* 0x00000059045b7223 */ /* 0x000fe200000000ff */
[----:B------:R-:W-:Y:S01]  /*8970*/  FFMA R93, R5, R15, RZ ;  /* 0x0000000f055d7223 */ /* 0x000fe200000000ff */
        /* <DEDUP_REMOVED lines=28> */
[----:B------:R-:W-:Y:S01]  /*8b40*/  FADD R100, R100, R13 ;  /* 0x0000000d64647221 */ /* 0x000fe20000000000 */
[----:B------:R-:W-:Y:S01]  /*8b50*/  FADD R98, R98, R25 ;  /* 0x0000001962627221 */ /* 0x000fe20000000000 */
[----:B------:R-:W-:Y:S05]  /*8b60*/  BRA `(.L_x_173) ;  /* 0x0000004000007947 */ /* 0x000fea0003800000 */
.L_x_154:
[----:B------:R-:W-:Y:S01]  /*8b70*/  CS2R R86, SRZ ;  /* 0x0000000000567805 */ /* 0x000fe2000001ff00 */
[----:B------:R-:W-:Y:S02]  /*8b80*/  MOV R85, RZ ;  /* 0x000000ff00557202 */ /* 0x000fe40000000f00 */
[----:B------:R-:W-:Y:S02]  /*8b90*/  MOV R100, RZ ;  /* 0x000000ff00647202 */ /* 0x000fe40000000f00 */
[----:B------:R-:W-:Y:S02]  /*8ba0*/  MOV R98, RZ ;  /* 0x000000ff00627202 */ /* 0x000fe40000000f00 */
.L_x_173:
[----:B------:R-:W-:Y:S05]  /*8bb0*/  BSYNC B5 ;  /* 0x0000000000057941 */ /* 0x000fea0003800000 */
.L_x_153:
[----:B------:R-:W2:Y:S01]  /*8bc0*/  LD.E.64 R6, [R34.64+0x70] ;  /* 0x0000701022067980 */ /* 0x000ea2000c101b00 */
[----:B------:R-:W-:-:S03]  /*8bd0*/  LEA R9, R16, R16, 0x1 ;  /* 0x0000001010097211 */ /* 0x000fc600078e08ff */
[----:B------:R-:W3:Y:S02]  /*8be0*/  LD.E.64 R26, [R34.64] ;  /* 0x00000010221a7980 */ /* 0x000ee4000c101b00 */
[----:B--2---:R-:W-:-:S05]  /*8bf0*/  IMAD.WIDE R8, R9, 0x4, R6 ;  /* 0x0000000409087825 */ /* 0x004fca00078e0206 */
[----:B------:R-:W3:Y:S04]  /*8c00*/  LD.E R7, [R8.64] ;  /* 0x0000001008077980 */ /* 0x000ee8000c101900 */
[----:B------:R-:W2:Y:S04]  /*8c10*/  LD.E R11, [R8.64+0x4] ;  /* 0x00000410080b7980 */ /* 0x000ea8000c101900 */
[----:B------:R-:W4:Y:S01]  /*8c20*/  LD.E R13, [R8.64+0x8] ;  /* 0x00000810080d7980 */ /* 0x000f22000c101900 */
[----:B---3--:R-:W-:-:S04]  /*8c30*/  IMAD.WIDE R6, R7, 0xc, R26 ;  /* 0x0000000c07067825 */ /* 0x008fc800078e021a */
[--C-:B--2---:R-:W-:Y:S01]  /*8c40*/  IMAD.WIDE R10, R11, 0xc, R26.reuse ;  /* 0x0000000c0b0a7825 */ /* 0x104fe200078e021a */
[----:B------:R-:W2:Y:S03]  /*8c50*/  LD.E R24, [R6.64+0x4] ;  /* 0x0000041006187980 */ /* 0x000ea6000c101900 */
[----:B----4-:R-:W-:Y:S01]  /*8c60*/  IMAD.WIDE R26, R13, 0xc, R26 ;  /* 0x0000000c0d1a7825 */ /* 0x010fe200078e021a */
[----:B------:R0:W3:Y:S04]  /*8c70*/  LD.E R15, [R10.64+0x4] ;  /* 0x000004100a0f7980 */ /* 0x0000e8000c101900 */
[----:B------:R1:W4:Y:S04]  /*8c80*/  LD.E R89, [R26.64+0x4] ;  /* 0x000004101a597980 */ /* 0x000328000c101900 */
[----:B------:R-:W5:Y:S04]  /*8c90*/  LD.E R13, [R6.64] ;  /* 0x00000010060d7980 */ /* 0x000f68000c101900 */
[----:B------:R0:W5:Y:S04]  /*8ca0*/  LD.E R38, [R10.64] ;  /* 0x000000100a267980 */ /* 0x000168000c101900 */
[----:B------:R1:W5:Y:S04]  /*8cb0*/  LD.E R40, [R26.64] ;  /* 0x000000101a287980 */ /* 0x000368000c101900 */
[----:B------:R0:W5:Y:S04]  /*8cc0*/  LD.E R84, [R6.64+0x8] ;  /* 0x0000081006547980 */ /* 0x000168000c101900 */
[----:B------:R0:W5:Y:S04]  /*8cd0*/  LD.E R91, [R10.64+0x8] ;  /* 0x000008100a5b7980 */ /* 0x000168000c101900 */
[----:B------:R1:W5:Y:S01]  /*8ce0*/  LD.E R93, [R26.64+0x8] ;  /* 0x000008101a5d7980 */ /* 0x000362000c101900 */
[----:B------:R-:W-:Y:S01]  /*8cf0*/  BSSY B10, `(.L_x_174) ;  /* 0x00001660000a7945 */ /* 0x000fe20003800000 */
[----:B0-----:R-:W-:Y:S01]  /*8d00*/  MOV R11, RZ ;  /* 0x000000ff000b7202 */ /* 0x001fe20000000f00 */
[----:B-1----:R-:W-:Y:S01]  /*8d10*/  CS2R R26, SRZ ;  /* 0x00000000001a7805 */ /* 0x002fe2000001ff00 */
[C---:B--2---:R-:W-:Y:S01]  /*8d20*/  FADD R90, -R24.reuse, R83 ;  /* 0x00000053185a7221 */ /* 0x044fe20000000100 */
[----:B---3--:R-:W-:Y:S01]  /*8d30*/  FADD R97, R15, -R24 ;  /* 0x800000180f617221 */ /* 0x008fe20000000000 */
[----:B----4-:R-:W-:-:S03]  /*8d40*/  FADD R9, -R24, R89 ;  /* 0x0000005918097221 */ /* 0x010fc60000000100 */
[-C--:B------:R-:W-:Y:S01]  /*8d50*/  FMUL R102, R97, R90.reuse ;  /* 0x0000005a61667220 */ /* 0x080fe20000400000 */
[----:B-----5:R-:W-:Y:S01]  /*8d60*/  FADD R12, -R13, R88 ;  /* 0x000000580d0c7221 */ /* 0x020fe20000000100 */
[----:B------:R-:W-:Y:S01]  /*8d70*/  FMUL R95, R9, R90 ;  /* 0x0000005a095f7220 */ /* 0x000fe20000400000 */
[----:B------:R-:W-:Y:S01]  /*8d80*/  FADD R25, R38, -R13 ;  /* 0x8000000d26197221 */ /* 0x000fe20000000000 */
[----:B------:R-:W-:-:S03]  /*8d90*/  FADD R8, -R13, R40 ;  /* 0x000000280d087221 */ /* 0x000fc60000000100 */
[-C--:B------:R-:W-:Y:S01]  /*8da0*/  FFMA R6, R25, R12.reuse, R102 ;  /* 0x0000000c19067223 */ /* 0x080fe20000000066 */
[----:B------:R-:W-:Y:S01]  /*8db0*/  FADD R7, -R84, R3 ;  /* 0x0000000354077221 */ /* 0x000fe20000000100 */
[----:B------:R-:W-:Y:S01]  /*8dc0*/  FFMA R95, R8, R12, R95 ;  /* 0x0000000c085f7223 */ /* 0x000fe2000000005f */
[----:B------:R-:W-:Y:S01]  /*8dd0*/  FADD R99, R91, -R84 ;  /* 0x800000545b637221 */ /* 0x000fe20000000000 */
[----:B------:R-:W-:-:S03]  /*8de0*/  FADD R10, -R84, R93 ;  /* 0x0000005d540a7221 */ /* 0x000fc60000000100 */
[-C--:B------:R-:W-:Y:S01]  /*8df0*/  FFMA R6, R99, R7.reuse, R6 ;  /* 0x0000000763067223 */ /* 0x080fe20000000006 */
[----:B------:R-:W-:-:S04]  /*8e00*/  FFMA R7, R10, R7, R95 ;  /* 0x000000070a077223 */ /* 0x000fc8000000005f */
[----:B------:R-:W-:Y:S02]  /*8e10*/  FSETP.LE.AND P1, PT, R6, RZ, PT ;  /* 0x000000ff0600720b */ /* 0x000fe40003f23000 */
[----:B------:R-:W-:Y:S02]  /*8e20*/  FSETP.GTU.AND P0, PT, R7, RZ, PT ;  /* 0x000000ff0700720b */ /* 0x000fe40003f0c000 */
[----:B------:R-:W-:Y:S02]  /*8e30*/  MOV R12, RZ ;  /* 0x000000ff000c7202 */ /* 0x000fe40000000f00 */
[----:B------:R-:W-:-:S09]  /*8e40*/  MOV R90, RZ ;  /* 0x000000ff005a7202 */ /* 0x000fd20000000f00 */
[----:B------:R-:W-:Y:S05]  /*8e50*/  @!P0 BRA P1, `(.L_x_175) ;  /* 0x000014f000008947 */ /* 0x000fea0000800000 */
[----:B------:R-:W-:Y:S01]  /*8e60*/  FADD R12, -R15, R83 ;  /* 0x000000530f0c7221 */ /* 0x000fe20000000100 */
[----:B------:R-:W-:Y:S01]  /*8e70*/  FADD R11, -R38, R88 ;  /* 0x00000058260b7221 */ /* 0x000fe20000000100 */
[----:B------:R-:W-:Y:S01]  /*8e80*/  FADD R27, -R91, R3 ;  /* 0x000000035b1b7221 */ /* 0x000fe20000000100 */
[----:B------:R-:W-:Y:S01]  /*8e90*/  BSSY B9, `(.L_x_176) ;  /* 0x000013c000097945 */ /* 0x000fe20003800000 */
[-C--:B------:R-:W-:Y:S01]  /*8ea0*/  FMUL R26, R97, R12.reuse ;  /* 0x0000000c611a7220 */ /* 0x080fe20000400000 */
[----:B------:R-:W-:Y:S01]  /*8eb0*/  FMUL R95, R9, R12 ;  /* 0x0000000c095f7220 */ /* 0x000fe20000400000 */
[----:B------:R-:W-:Y:S01]  /*8ec0*/  MOV R12, RZ ;  /* 0x000000ff000c7202 */ /* 0x000fe20000000f00 */
[----:B------:R-:W-:Y:S01]  /*8ed0*/  CS2R R102, SRZ ;  /* 0x0000000000667805 */ /* 0x000fe2000001ff00 */
[-C--:B------:R-:W-:Y:S01]  /*8ee0*/  FFMA R26, R25, R11.reuse, R26 ;  /* 0x0000000b191a7223 */ /* 0x080fe2000000001a */
[----:B------:R-:W-:Y:S01]  /*8ef0*/  FFMA R11, R8, R11, R95 ;  /* 0x0000000b080b7223 */ /* 0x000fe2000000005f */
[----:B------:R-:W-:-:S02]  /*8f00*/  MOV R104, RZ ;  /* 0x000000ff00687202 */ /* 0x000fc40000000f00 */
[-C--:B------:R-:W-:Y:S01]  /*8f10*/  FFMA R95, R99, R27.reuse, R26 ;  /* 0x0000001b635f7223 */ /* 0x080fe2000000001a */
[----:B------:R-:W-:Y:S01]  /*8f20*/  FFMA R90, R10, R27, R11 ;  /* 0x0000001b0a5a7223 */ /* 0x000fe2000000000b */
[----:B------:R-:W-:Y:S01]  /*8f30*/  MOV R11, RZ ;  /* 0x000000ff000b7202 */ /* 0x000fe20000000f00 */
[----:B------:R-:W-:Y:S02]  /*8f40*/  CS2R R26, SRZ ;  /* 0x00000000001a7805 */ /* 0x000fe4000001ff00 */
[----:B------:R-:W-:Y:S02]  /*8f50*/  FSETP.GE.AND P1, PT, R95, RZ, PT ;  /* 0x000000ff5f00720b */ /* 0x000fe40003f26000 */
[----:B------:R-:W-:-:S13]  /*8f60*/  FSETP.GTU.AND P0, PT, R90, R95, PT ;  /* 0x0000005f5a00720b */ /* 0x000fda0003f0c000 */
[----:B------:R-:W-:Y:S05]  /*8f70*/  @!P0 BRA P1, `(.L_x_177) ;  /* 0x000012d000008947 */ /* 0x000fea0000800000 */
[----:B------:R-:W-:Y:S01]  /*8f80*/  FMUL R11, R7, R95 ;  /* 0x0000005f070b7220 */ /* 0x000fe20000400000 */
[----:B------:R-:W-:Y:S01]  /*8f90*/  FSETP.LE.AND P1, PT, R95, RZ, PT ;  /* 0x000000ff5f00720b */ /* 0x000fe20003f23000 */
[----:B------:R-:W-:Y:S02]  /*8fa0*/  BSSY B8, `(.L_x_178) ;  /* 0x00000f2000087945 */ /* 0x000fe40003800000 */
[----:B------:R-:W-:-:S05]  /*8fb0*/  FFMA R12, R6, R90, -R11 ;  /* 0x0000005a060c7223 */ /* 0x000fca000000080b */
[----:B------:R-:W-:-:S04]  /*8fc0*/  FSETP.GTU.AND P0, PT, R12, RZ, PT ;  /* 0x000000ff0c00720b */ /* 0x000fc80003f0c000 */
[----:B------:R-:W-:-:S13]  /*8fd0*/  FSETP.GE.AND P0, PT, R6, RZ, !P0 ;  /* 0x000000ff0600720b */ /* 0x000fda0004706000 */
[----:B------:R-:W-:Y:S05]  /*8fe0*/  @P0 BRA P1, `(.L_x_179) ;  /* 0x00000e4000000947 */ /* 0x000fea0000800000 */
[----:B------:R-:W-:Y:S01]  /*8ff0*/  FADD R26, -R89, R83 ;  /* 0x00000053591a7221 */ /* 0x000fe20000000100 */
[----:B------:R-:W-:Y:S01]  /*9000*/  FADD R11, -R40, R88 ;  /* 0x00000058280b7221 */ /* 0x000fe20000000100 */
[----:B------:R-:W-:Y:S01]  /*9010*/  BSSY B7, `(.L_x_180) ;  /* 0x00000d1000077945 */ /* 0x000fe20003800000 */
[----:B------:R-:W-:Y:S01]  /*9020*/  MOV R101, RZ ;  /* 0x000000ff00657202 */ /* 0x000fe20000000f00 */
[-C--:B------:R-:W-:Y:S01]  /*9030*/  FMUL R102, R97, R26.reuse ;  /* 0x0000001a61667220 */ /* 0x080fe20000400000 */
[----:B------:R-:W-:Y:S01]  /*9040*/  FMUL R27, R9, R26 ;  /* 0x0000001a091b7220 */ /* 0x000fe20000400000 */
[----:B------:R-:W-:Y:S01]  /*9050*/  FADD R9, -R93, R3 ;  /* 0x000000035d097221 */ /* 0x000fe20000000100 */
[----:B------:R-:W-:Y:S01]  /*9060*/  MOV R97, RZ ;  /* 0x000000ff00617202 */ /* 0x000fe20000000f00 */
[-C--:B------:R-:W-:Y:S01]  /*9070*/  FFMA R102, R25, R11.reuse, R102 ;  /* 0x0000000b19667223 */ /* 0x080fe20000000066 */
[----:B------:R-:W-:Y:S01]  /*9080*/  FFMA R27, R8, R11, R27 ;  /* 0x0000000b081b7223 */ /* 0x000fe2000000001b */
[----:B------:R-:W-:-:S02]  /*9090*/  MOV R25, RZ ;  /* 0x000000ff00197202 */ /* 0x000fc40000000f00 */
[-C--:B------:R-:W-:Y:S01]  /*90a0*/  FFMA R99, R99, R9.reuse, R102 ;  /* 0x0000000963637223 */ /* 0x080fe20000000066 */
[----:B------:R-:W-:Y:S01]  /*90b0*/  FFMA R8, R10, R9, R27 ;  /* 0x000000090a087223 */ /* 0x000fe2000000001b */
[----:B------:R-:W-:Y:S02]  /*90c0*/  MOV R26, RZ ;  /* 0x000000ff001a7202 */ /* 0x000fe40000000f00 */
[----:B------:R-:W-:Y:S02]  /*90d0*/  MOV R105, RZ ;  /* 0x000000ff00697202 */ /* 0x000fe40000000f00 */
[----:B------:R-:W-:Y:S02]  /*90e0*/  FSETP.GTU.AND P0, PT, R99, R8, PT ;  /* 0x000000086300720b */ /* 0x000fe40003f0c000 */
[----:B------:R-:W-:Y:S02]  /*90f0*/  FSETP.GE.AND P1, PT, R8, RZ, PT ;  /* 0x000000ff0800720b */ /* 0x000fe40003f26000 */
[----:B------:R-:W-:-:S02]  /*9100*/  MOV R11, RZ ;  /* 0x000000ff000b7202 */ /* 0x000fc40000000f00 */
[----:B------:R-:W-:Y:S02]  /*9110*/  MOV R108, RZ ;  /* 0x000000ff006c7202 */ /* 0x000fe40000000f00 */
[----:B------:R-:W-:-:S07]  /*9120*/  MOV R110, RZ ;  /* 0x000000ff006e7202 */ /* 0x000fce0000000f00 */
        /* <DEDUP_REMOVED lines=8> */
[----:B------:R-:W-:Y:S01]  /*91b0*/  FMUL R10, R90, R99 ;  /* 0x000000635a0a7220 */ /* 0x000fe20000400000 */
[----:B------:R-:W-:Y:S01]  /*91c0*/  FADD R104, R99, -R8 ;  /* 0x8000000863687221 */ /* 0x000fe20000000000 */
[C---:B------:R-:W-:Y:S01]  /*91d0*/  FADD R11, -R95.reuse, R90 ;  /* 0x0000005a5f0b7221 */ /* 0x040fe20000000100 */
[----:B------:R-:W-:Y:S01]  /*91e0*/  BSSY B5, `(.L_x_184) ;  /* 0x0000039000057945 */ /* 0x000fe20003800000 */
[----:B------:R-:W-:Y:S02]  /*91f0*/  FFMA R9, R95, R8, -R10 ;  /* 0x000000085f097223 */ /* 0x000fe4000000080a */
        /* <DEDUP_REMOVED lines=11> */
[----:B------:R-:W-:Y:S02]  /*92b0*/  MOV R26, R108 ;  /* 0x0000006c001a7202 */ /* 0x000fe40000000f00 */
[----:B------:R-:W-:Y:S02]  /*92c0*/  MOV R111, 0x92e0 ;  /* 0x000092e0006f7802 */ /* 0x000fe40000000f00 */
[----:B------:R-:W-:Y:S05]  /*92d0*/  CALL.REL.NOINC `($__internal_1_$__cuda_sm20_rcp_rn_f32_slowpath) ;  /* 0x0000392000007944 */ /* 0x000fea0003c00000 */
[----:B------:R-:W-:Y:S01]  /*92e0*/  MOV R26, R25 ;  /* 0x00000019001a7202 */ /* 0x000fe20000000f00 */
[----:B------:R-:W-:Y:S05]  /*92f0*/  BRA `(.L_x_188) ;  /* 0x0000004000007947 */ /* 0x000fea0003800000 */
.L_x_187:
[----:B------:R-:W0:Y:S02]  /*9300*/  MUFU.RCP R26, R108 ;  /* 0x0000006c001a7308 */ /* 0x000e240000001000 */
[----:B0-----:R-:W-:-:S04]  /*9310*/  FFMA R9, R108, R26, -1 ;  /* 0xbf8000006c097423 */ /* 0x001fc8000000001a */
[----:B------:R-:W-:-:S04]  /*9320*/  FADD.FTZ R9, -R9, -RZ ;  /* 0x800000ff09097221 */ /* 0x000fc80000010100 */
[----:B------:R-:W-:Y:S02]  /*9330*/  FFMA R26, R26, R9, R26 ;  /* 0x000000091a1a7223 */ /* 0x000fe4000000001a */
.L_x_188:
[----:B------:R-:W-:Y:S05]  /*9340*/  BSYNC B3 ;  /* 0x0000000000037941 */ /* 0x000fea0003800000 */
.L_x_186:
[----:B------:R-:W-:Y:S01]  /*9350*/  FADD R10, RZ, R100 ;  /* 0x00000064ff0a7221 */ /* 0x000fe20000000000 */
[----:B------:R-:W-:Y:S01]  /*9360*/  FADD R25, RZ, R98 ;  /* 0x00000062ff197221 */ /* 0x000fe20000000000 */
[----:B------:R-:W0:Y:S01]  /*9370*/  MUFU.RCP R27, R108 ;  /* 0x0000006c001b7308 */ /* 0x000e220000001000 */
[----:B------:R-:W-:Y:S01]  /*9380*/  BSSY B11, `(.L_x_189) ;  /* 0x00000140000b7945 */ /* 0x000fe20003800000 */
[----:B------:R-:W-:Y:S01]  /*9390*/  FADD R9, RZ, -R10 ;  /* 0x8000000aff097221 */ /* 0x000fe20000000000 */
[----:B------:R-:W-:Y:S01]  /*93a0*/  FADD R10, -R10, R25 ;  /* 0x000000190a0a7221 */ /* 0x000fe20000000100 */
[----:B------:R-:W-:Y:S02]  /*93b0*/  MOV R100, RZ ;  /* 0x000000ff00647202 */ /* 0x000fe40000000f00 */
[----:B------:R-:W-:Y:S01]  /*93c0*/  FFMA R25, R12, R9, RZ ;  /* 0x000000090c197223 */ /* 0x000fe200000000ff */
[-C--:B------:R-:W-:Y:S01]  /*93d0*/  FFMA R9, R9, R26.reuse, RZ ;  /* 0x0000001a09097223 */ /* 0x080fe200000000ff */
[----:B------:R-:W-:-:S02]  /*93e0*/  FFMA R103, R10, R26, RZ ;  /* 0x0000001a0a677223 */ /* 0x000fc400000000ff */
[----:B------:R-:W-:-:S04]  /*93f0*/  FFMA R25, R102, R10, R25 ;  /* 0x0000000a66197223 */ /* 0x000fc80000000019 */
[----:B------:R-:W-:Y:S01]  /*9400*/  FMUL R25, R25, R26 ;  /* 0x0000001a19197220 */ /* 0x000fe20000400000 */
[----:B0-----:R-:W-:-:S03]  /*9410*/  FFMA R12, -R108, R27, 1 ;  /* 0x3f8000006c0c7423 */ /* 0x001fc6000000011b */
[----:B------:R-:W0:Y:S01]  /*9420*/  FCHK P0, R25, R108 ;  /* 0x0000006c19007302 */ /* 0x000e220000000000 */
[----:B------:R-:W-:-:S04]  /*9430*/  FFMA R12, R27, R12, R27 ;  /* 0x0000000c1b0c7223 */ /* 0x000fc8000000001b */
[----:B------:R-:W-:-:S04]  /*9440*/  FFMA R27, R25, R12, RZ ;  /* 0x0000000c191b7223 */ /* 0x000fc800000000ff */
[----:B------:R-:W-:-:S04]  /*9450*/  FFMA R98, -R108, R27, R25 ;  /* 0x0000001b6c627223 */ /* 0x000fc80000000119 */
[----:B------:R-:W-:Y:S01]  /*9460*/  FFMA R12, R12, R98, R27 ;  /* 0x000000620c0c7223 */ /* 0x000fe2000000001b */
[----:B0-----:R-:W-:Y:S05]  /*9470*/  @!P0 BRA `(.L_x_190) ;  /* 0x0000004000008947 */ /* 0x001fea0003800000 */
[----:B------:R-:W-:Y:S02]  /*9480*/  MOV R26, R108 ;  /* 0x0000006c001a7202 */ /* 0x000fe40000000f00 */
[----:B------:R-:W-:Y:S02]  /*9490*/  MOV R109, 0x94b0 ;  /* 0x000094b0006d7802 */ /* 0x000fe40000000f00 */
[----:B------:R-:W-:Y:S05]  /*94a0*/  CALL.REL.NOINC `($__internal_3_$__cuda_sm3x_div_rn_noftz_f32_slowpath) ;  /* 0x00003c2000007944 */ /* 0x000fea0003c00000 */
[----:B0-----:R-:W-:Y:S02]  /*94b0*/  MOV R12, R25 ;  /* 0x00000019000c7202 */ /* 0x001fe40000000f00 */
.L_x_190:
[----:B------:R-:W-:Y:S05]  /*94c0*/  BSYNC B11 ;  /* 0x00000000000b7941 */ /* 0x000fea0003800000 */
.L_x_189:
[----:B------:R-:W-:-:S04]  /*94d0*/  FADD R12, RZ, -R12 ;  /* 0x8000000cff0c7221 */ /* 0x000fc80000000000 */
[--C-:B------:R-:W-:Y:S01]  /*94e0*/  FADD R98, RZ, R12.reuse ;  /* 0x0000000cff627221 */ /* 0x100fe20000000000 */
[----:B------:R-:W-:-:S03]  /*94f0*/  FADD R101, R9, R12 ;  /* 0x0000000c09657221 */ /* 0x000fc60000000000 */
[----:B------:R-:W-:Y:S01]  /*9500*/  FADD R10, R103, R98 ;  /* 0x00000062670a7221 */ /* 0x000fe20000000000 */
[----:B------:R-:W-:Y:S05]  /*9510*/  BRA `(.L_x_191) ;  /* 0x0000005000007947 */ /* 0x000fea0003800000 */
.L_x_185:
[----:B------:R-:W-:Y:S01]  /*9520*/  FADD R100, RZ, R98 ;  /* 0x00000062ff647221 */ /* 0x000fe20000000000 */
[----:B------:R-:W-:Y:S02]  /*9530*/  MOV R98, RZ ;  /* 0x000000ff00627202 */ /* 0x000fe40000000f00 */
[----:B------:R-:W-:Y:S01]  /*9540*/  MOV R10, RZ ;  /* 0x000000ff000a7202 */ /* 0x000fe20000000f00 */
[----:B------:R-:W-:Y:S01]  /*9550*/  FADD R100, RZ, -R100 ;  /* 0x80000064ff647221 */ /* 0x000fe20000000000 */
[----:B------:R-:W-:Y:S02]  /*9560*/  MOV R101, RZ ;  /* 0x000000ff00657202 */ /* 0x000fe40000000f00 */
.L_x_191:
[----:B------:R-:W-:Y:S05]  /*9570*/  BSYNC B5 ;  /* 0x0000000000057941 */ /* 0x000fea0003800000 */
.L_x_184:
        /* <DEDUP_REMOVED lines=15> */
.L_x_193:
[----:B------:R-:W-:Y:S05]  /*9670*/  BSYNC B5 ;  /* 0x0000000000057941 */ /* 0x000fea0003800000 */
.L_x_192:
[----:B------:R-:W0:Y:S01]  /*9680*/  MUFU.RCP R12, R103 ;  /* 0x00000067000c7308 */ /* 0x000e220000001000 */
[----:B------:R-:W-:Y:S01]  /*9690*/  BSSY B5, `(.L_x_194) ;  /* 0x000000e000057945 */ /* 0x000fe20003800000 */
[----:B------:R-:W-:-:S06]  /*96a0*/  FADD R104, RZ, R9 ;  /* 0x00000009ff687221 */ /* 0x000fcc0000000000 */
[----:B------:R-:W1:Y:S01]  /*96b0*/  FCHK P0, R11, R103 ;  /* 0x000000670b007302 */ /* 0x000e620000000000 */
[----:B0-----:R-:W-:-:S04]  /*96c0*/  FFMA R25, -R103, R12, 1 ;  /* 0x3f80000067197423 */ /* 0x001fc8000000010c */
[----:B------:R-:W-:-:S04]  /*96d0*/  FFMA R27, R12, R25, R12 ;  /* 0x000000190c1b7223 */ /* 0x000fc8000000000c */
[----:B------:R-:W-:-:S04]  /*96e0*/  FFMA R12, R11, R27, RZ ;  /* 0x0000001b0b0c7223 */ /* 0x000fc800000000ff */
[----:B------:R-:W-:-:S04]  /*96f0*/  FFMA R25, -R103, R12, R11 ;  /* 0x0000000c67197223 */ /* 0x000fc8000000010b */
[----:B------:R-:W-:Y:S01]  /*9700*/  FFMA R25, R27, R25, R12 ;  /* 0x000000191b197223 */ /* 0x000fe2000000000c */
[----:B------:R-:W-:Y:S01]  /*9710*/  MOV R12, RZ ;  /* 0x000000ff000c7202 */ /* 0x000fe20000000f00 */
[----:B-1----:R-:W-:Y:S05]  /*9720*/  @!P0 BRA `(.L_x_195) ;  /* 0x0000004000008947 */ /* 0x002fea0003800000 */
[----:B------:R-:W-:Y:S02]  /*9730*/  MOV R25, R11 ;  /* 0x0000000b00197202 */ /* 0x000fe40000000f00 */
[----:B------:R-:W-:Y:S02]  /*9740*/  MOV R26, R103 ;  /* 0x00000067001a7202 */ /* 0x000fe40000000f00 */
[----:B------:R-:W-:Y:S02]  /*9750*/  MOV R109, 0x9770 ;  /* 0x00009770006d7802 */ /* 0x000fe40000000f00 */
[----:B------:R-:W-:Y:S05]  /*9760*/  CALL.REL.NOINC `($__internal_3_$__cuda_sm3x_div_rn_noftz_f32_slowpath) ;  /* 0x0000396000007944 */ /* 0x000fea0003c00000 */
.L_x_195:
[----:B------:R-:W-:Y:S05]  /*9770*/  BSYNC B5 ;  /* 0x0000000000057941 */ /* 0x000fea0003800000 */
.L_x_194:
[----:B------:R-:W1:Y:S01]  /*9780*/  MUFU.RCP R26, R103 ;  /* 0x00000067001a7308 */ /* 0x000e620000001000 */
[----:B0-----:R-:W-:Y:S01]  /*9790*/  FMUL R25, R25, R100 ;  /* 0x0000006419197220 */ /* 0x001fe20000400000 */
[----:B------:R-:W-:Y:S06]  /*97a0*/  BSSY B5, `(.L_x_196) ;  /* 0x000000c000057945 */ /* 0x000fec0003800000 */
[----:B------:R-:W0:Y:S01]  /*97b0*/  FCHK P0, R25, R103 ;  /* 0x0000006719007302 */ /* 0x000e220000000000 */
[----:B-1----:R-:W-:-:S04]  /*97c0*/  FFMA R9, -R103, R26, 1 ;  /* 0x3f80000067097423 */ /* 0x002fc8000000011a */
        /* <DEDUP_REMOVED lines=9> */
.L_x_197:
[----:B------:R-:W-:Y:S05]  /*9860*/  BSYNC B5 ;  /* 0x0000000000057941 */ /* 0x000fea0003800000 */
.L_x_196:
[----:B------:R-:W-:Y:S01]  /*9870*/  FADD R9, RZ, -R9 ;  /* 0x80000009ff097221 */ /* 0x000fe20000000000 */
[--C-:B------:R-:W-:Y:S01]  /*9880*/  FADD R105, RZ, -R98.reuse ;  /* 0x80000062ff697221 */ /* 0x100fe20000000000 */
[----:B------:R-:W-:Y:S02]  /*9890*/  FADD R25, RZ, R98 ;  /* 0x00000062ff197221 */ /* 0x000fe40000000000 */
[----:B------:R-:W-:-:S04]  /*98a0*/  FADD R9, RZ, R9 ;  /* 0x00000009ff097221 */ /* 0x000fc80000000000 */
[--C-:B------:R-:W-:Y:S01]  /*98b0*/  FADD R26, RZ, -R9.reuse ;  /* 0x80000009ff1a7221 */ /* 0x100fe20000000000 */
[--C-:B------:R-:W-:Y:S01]  /*98c0*/  FADD R102, R104, R9.reuse ;  /* 0x0000000968667221 */ /* 0x100fe20000000000 */
[-C--:B------:R-:W-:Y:S02]  /*98d0*/  FFMA R100, R90, R105.reuse, R9 ;  /* 0x000000695a647223 */ /* 0x080fe40000000009 */
[----:B------:R-:W-:Y:S01]  /*98e0*/  FADD R11, -R104, R26 ;  /* 0x0000001a680b7221 */ /* 0x000fe20000000100 */
[----:B------:R-:W-:Y:S01]  /*98f0*/  FFMA R105, R99, R105, R102 ;  /* 0x0000006963697223 */ /* 0x000fe20000000066 */
[-C--:B------:R-:W-:Y:S02]  /*9900*/  FFMA R98, R95, R25.reuse, R26 ;  /* 0x000000195f627223 */ /* 0x080fe4000000001a */
[----:B------:R-:W-:Y:S01]  /*9910*/  FFMA R11, R8, R25, R11 ;  /* 0x00000019080b7223 */ /* 0x000fe2000000000b */
[----:B------:R-:W-:Y:S05]  /*9920*/  BRA `(.L_x_198) ;  /* 0x0000006000007947 */ /* 0x000fea0003800000 */
.L_x_183:
[----:B------:R-:W-:Y:S01]  /*9930*/  FADD R12, RZ, R100 ;  /* 0x00000064ff0c7221 */ /* 0x000fe20000000000 */
[----:B------:R-:W-:Y:S01]  /*9940*/  CS2R R10, SRZ ;  /* 0x00000000000a7805 */ /* 0x000fe2000001ff00 */
[----:B------:R-:W-:Y:S01]  /*9950*/  MOV R98, RZ ;  /* 0x000000ff00627202 */ /* 0x000fe20000000f00 */
[----:B------:R-:W-:Y:S01]  /*9960*/  CS2R R100, SRZ ;  /* 0x0000000000647805 */ /* 0x000fe2000001ff00 */
[----:B------:R-:W-:Y:S01]  /*9970*/  MOV R105, RZ ;  /* 0x000000ff00697202 */ /* 0x000fe20000000f00 */
[----:B------:R-:W-:-:S02]  /*9980*/  FADD R12, RZ, -R12 ;  /* 0x8000000cff0c7221 */ /* 0x000fc40000000000 */
.L_x_198:
[----:B------:R-:W-:Y:S05]  /*9990*/  BSYNC B6 ;  /* 0x0000000000067941 */ /* 0x000fea0003800000 */
.L_x_182:
        /* <DEDUP_REMOVED lines=15> */
.L_x_200:
[----:B------:R-:W-:Y:S05]  /*9a90*/  BSYNC B5 ;  /* 0x0000000000057941 */ /* 0x000fea0003800000 */
.L_x_199:
        /* <DEDUP_REMOVED lines=14> */
.L_x_202:
[----:B------:R-:W-:Y:S05]  /*9b80*/  BSYNC B5 ;  /* 0x0000000000057941 */ /* 0x000fea0003800000 */
.L_x_201:
        /* <DEDUP_REMOVED lines=11> */
[----:B------:R-:W-:Y:S02]  /*9c40*/  MOV R26, R102 ;  /* 0x00000066001a7202 */ /* 0x000fe40000000f00 */
[----:B------:R-:W-:Y:S02]  /*9c50*/  MOV R109, 0x9c70 ;  /* 0x00009c70006d7802 */ /* 0x000fe40000000f00 */
[----:B------:R-:W-:Y:S05]  /*9c60*/  CALL.REL.NOINC `($__internal_3_$__cuda_sm3x_div_rn_noftz_f32_slowpath) ;  /* 0x0000346000007944 */ /* 0x000fea0003c00000 */
[----:B0-----:R-:W-:Y:S02]  /*9c70*/  MOV R9, R25 ;  /* 0x0000001900097202 */ /* 0x001fe40000000f00 */
.L_x_204:
[----:B------:R-:W-:Y:S05]  /*9c80*/  BSYNC B5 ;  /* 0x0000000000057941 */ /* 0x000fea0003800000 */
.L_x_203:
[----:B------:R-:W-:Y:S01]  /*9c90*/  FADD R9, RZ, -R9 ;  /* 0x80000009ff097221 */ /* 0x000fe20000000000 */
[--C-:B------:R-:W-:Y:S01]  /*9ca0*/  FADD R25, RZ, -R10.reuse ;  /* 0x8000000aff197221 */ /* 0x100fe20000000000 */
[----:B------:R-:W-:Y:S02]  /*9cb0*/  FADD R12, RZ, R10 ;  /* 0x0000000aff0c7221 */ /* 0x000fe40000000000 */
[----:B------:R-:W-:Y:S01]  /*9cc0*/  FADD R108, R108, R9 ;  /* 0x000000096c6c7221 */ /* 0x000fe20000000000 */
[----:B------:R-:W-:Y:S01]  /*9cd0*/  FADD R9, -R9, R98 ;  /* 0x0000006209097221 */ /* 0x000fe20000000100 */
[-C--:B------:R-:W-:Y:S01]  /*9ce0*/  FFMA R110, R8, R25.reuse, RZ ;  /* 0x00000019086e7223 */ /* 0x080fe200000000ff */
[-C--:B------:R-:W-:Y:S01]  /*9cf0*/  FFMA R26, R7, R12.reuse, R100 ;  /* 0x0000000c071a7223 */ /* 0x080fe20000000064 */
[----:B------:R-:W-:Y:S01]  /*9d00*/  FFMA R108, R99, R12, R108 ;  /* 0x0000000c636c7223 */ /* 0x000fe2000000006c */
[----:B------:R-:W-:-:S02]  /*9d10*/  FFMA R25, R6, R25, R9 ;  /* 0x0000001906197223 */ /* 0x000fc40000000009 */
.L_x_181:
[----:B------:R-:W-:Y:S05]  /*9d20*/  BSYNC B7 ;  /* 0x0000000000077941 */ /* 0x000fea0003800000 */
.L_x_180:
[----:B------:R-:W-:Y:S01]  /*9d30*/  FADD R9, -R13, R40 ;  /* 0x000000280d097221 */ /* 0x000fe20000000100 */
[----:B------:R-:W-:Y:S01]  /*9d40*/  FADD R10, -R24, R89 ;  /* 0x00000059180a7221 */ /* 0x000fe20000000100 */
[----:B------:R-:W-:Y:S01]  /*9d50*/  FADD R8, -R84, R93 ;  /* 0x0000005d54087221 */ /* 0x000fe20000000100 */
[----:B------:R-:W-:Y:S01]  /*9d60*/  FADD R12, R15, -R24 ;  /* 0x800000180f0c7221 */ /* 0x000fe20000000000 */
[-C--:B------:R-:W-:Y:S01]  /*9d70*/  FFMA R9, R9, R25.reuse, RZ ;  /* 0x0000001909097223 */ /* 0x080fe200000000ff */
[-C--:B------:R-:W-:Y:S01]  /*9d80*/  FFMA R27, R10, R25.reuse, RZ ;  /* 0x000000190a1b7223 */ /* 0x080fe200000000ff */
[----:B------:R-:W-:Y:S01]  /*9d90*/  FFMA R25, R8, R25, RZ ;  /* 0x0000001908197223 */ /* 0x000fe200000000ff */
[----:B------:R-:W-:Y:S01]  /*9da0*/  FADD R10, R38, -R13 ;  /* 0x8000000d260a7221 */ /* 0x000fe20000000000 */
[----:B------:R-:W-:Y:S01]  /*9db0*/  FADD R8, R91, -R84 ;  /* 0x800000545b087221 */ /* 0x000fe20000000000 */
[----:B------:R-:W-:-:S02]  /*9dc0*/  FFMA R27, R12, R26, R27 ;  /* 0x0000001a0c1b7223 */ /* 0x000fc4000000001b */
[-C--:B------:R-:W-:Y:S01]  /*9dd0*/  FFMA R9, R10, R26.reuse, R9 ;  /* 0x0000001a0a097223 */ /* 0x080fe20000000009 */
[----:B------:R-:W-:Y:S01]  /*9de0*/  FFMA R25, R8, R26, R25 ;  /* 0x0000001a08197223 */ /* 0x000fe20000000019 */
[----:B------:R-:W-:Y:S02]  /*9df0*/  FADD R103, RZ, R27 ;  /* 0x0000001bff677221 */ /* 0x000fe40000000000 */
[----:B------:R-:W-:Y:S01]  /*9e00*/  FADD R104, RZ, R9 ;  /* 0x00000009ff687221 */ /* 0x000fe20000000000 */
[----:B------:R-:W-:Y:S01]  /*9e10*/  FADD R102, RZ, R25 ;  /* 0x00000019ff667221 */ /* 0x000fe20000000000 */
[----:B------:R-:W-:Y:S05]  /*9e20*/  BRA `(.L_x_205) ;  /* 0x0000009000007947 */ /* 0x000fea0003800000 */
.L_x_179:
[----:B------:R-:W-:Y:S01]  /*9e30*/  FADD R97, RZ, R100 ;  /* 0x00000064ff617221 */ /* 0x000fe20000000000 */
[----:B------:R-:W-:Y:S01]  /*9e40*/  FADD R98, RZ, R98 ;  /* 0x00000062ff627221 */ /* 0x000fe20000000000 */
[----:B------:R-:W-:Y:S01]  /*9e50*/  MOV R101, RZ ;  /* 0x000000ff00657202 */ /* 0x000fe20000000f00 */
[----:B------:R-:W-:Y:S01]  /*9e60*/  CS2R R104, SRZ ;  /* 0x0000000000687805 */ /* 0x000fe2000001ff00 */
[----:B------:R-:W-:Y:S01]  /*9e70*/  MOV R11, RZ ;  /* 0x000000ff000b7202 */ /* 0x000fe20000000f00 */
[----:B------:R-:W-:Y:S01]  /*9e80*/  FADD R97, -R97, R98 ;  /* 0x0000006261617221 */ /* 0x000fe20000000100 */
[----:B------:R-:W-:Y:S01]  /*9e90*/  MOV R108, RZ ;  /* 0x000000ff006c7202 */ /* 0x000fe20000000f00 */
[----:B------:R-:W-:Y:S01]  /*9ea0*/  CS2R R102, SRZ ;  /* 0x0000000000667805 */ /* 0x000fe2000001ff00 */
[----:B------:R-:W-:-:S02]  /*9eb0*/  MOV R110, RZ ;  /* 0x000000ff006e7202 */ /* 0x000fc40000000f00 */
.L_x_205:
[----:B------:R-:W-:Y:S05]  /*9ec0*/  BSYNC B8 ;  /* 0x0000000000087941 */ /* 0x000fea0003800000 */
.L_x_178:
        /* <DEDUP_REMOVED lines=15> */
.L_x_207:
[----:B------:R-:W-:Y:S05]  /*9fc0*/  BSYNC B5 ;  /* 0x0000000000057941 */ /* 0x000fea0003800000 */
.L_x_206:
[----:B------:R-:W0:Y:S01]  /*9fd0*/  MUFU.RCP R25, R12 ;  /* 0x0000000c00197308 */ /* 0x000e220000001000 */
[----:B------:R-:W-:Y:S01]  /*9fe0*/  BSSY B5, `(.L_x_208) ;  /* 0x000000e000057945 */ /* 0x000fe20003800000 */
[----:B------:R-:W-:-:S06]  /*9ff0*/  FADD R99, R9, R110 ;  /* 0x0000006e09637221 */ /* 0x000fcc0000000000 */
        /* <DEDUP_REMOVED lines=12> */
.L_x_209:
[----:B------:R-:W-:Y:S05]  /*a0c0*/  BSYNC B5 ;  /* 0x0000000000057941 */ /* 0x000fea0003800000 */
.L_x_208:
[----:B------:R-:W0:Y:S01]  /*a0d0*/  MUFU.RCP R9, R12 ;  /* 0x0000000c00097308 */ /* 0x000e220000001000 */
[----:B------:R-:W-:Y:S01]  /*a0e0*/  FMUL R25, R8, R97 ;  /* 0x0000006108197220 */ /* 0x000fe20000400000 */
[----:B------:R-:W-:Y:S06]  /*a0f0*/  BSSY B5, `(.L_x_210) ;  /* 0x000000c000057945 */ /* 0x000fec0003800000 */
        /* <DEDUP_REMOVED lines=11> */
.L_x_211:
[----:B------:R-:W-:Y:S05]  /*a1b0*/  BSYNC B5 ;  /* 0x0000000000057941 */ /* 0x000fea0003800000 */
.L_x_210:
[----:B------:R-:W-:Y:S01]  /*a1c0*/  FADD R8, RZ, -R8 ;  /* 0x80000008ff087221 */ /* 0x000fe20000000000 */
[--C-:B------:R-:W-:Y:S01]  /*a1d0*/  FADD R12, RZ, R101.reuse ;  /* 0x00000065ff0c7221 */ /* 0x100fe20000000000 */
[----:B------:R-:W-:Y:S02]  /*a1e0*/  FADD R10, RZ, -R101 ;  /* 0x80000065ff0a7221 */ /* 0x000fe40000000000 */
[----:B------:R-:W-:Y:S01]  /*a1f0*/  FADD R26, -R8, R11 ;  /* 0x0000000b081a7221 */ /* 0x000fe20000000100 */
[----:B------:R-:W-:Y:S01]  /*a200*/  FADD R9, R99, R8 ;  /* 0x0000000863097221 */ /* 0x000fe20000000000 */
[----:B------:R-:W-:Y:S01]  /*a210*/  FFMA R27, R6, R12, R105 ;  /* 0x0000000c061b7223 */ /* 0x000fe20000000069 */
[-C--:B------:R-:W-:Y:S01]  /*a220*/  FFMA R11, R95, R10.reuse, R108 ;  /* 0x0000000a5f0b7223 */ /* 0x080fe2000000006c */
[----:B------:R-:W-:Y:S01]  /*a230*/  FFMA R26, R7, R10, R26 ;  /* 0x0000000a071a7223 */ /* 0x000fe2000000001a */
[----:B------:R-:W-:-:S02]  /*a240*/  FFMA R12, R90, R12, R9 ;  /* 0x0000000c5a0c7223 */ /* 0x000fc40000000009 */
.L_x_177:
[----:B------:R-:W-:Y:S05]  /*a250*/  BSYNC B9 ;  /* 0x0000000000097941 */ /* 0x000fea0003800000 */
.L_x_176:
[----:B------:R-:W-:Y:S01]  /*a260*/  FADD R10, -R84, R93 ;  /* 0x0000005d540a7221 */ /* 0x000fe20000000100 */
[----:B------:R-:W-:Y:S01]  /*a270*/  FADD R8, -R13, R40 ;  /* 0x000000280d087221 */ /* 0x000fe20000000100 */
[----:B------:R-:W-:Y:S01]  /*a280*/  FADD R9, -R24, R89 ;  /* 0x0000005918097221 */ /* 0x000fe20000000100 */
[----:B------:R-:W-:Y:S01]  /*a290*/  FADD R25, R38, -R13 ;  /* 0x8000000d26197221 */ /* 0x000fe20000000000 */
[----:B------:R-:W-:Y:S01]  /*a2a0*/  FADD R97, R15, -R24 ;  /* 0x800000180f617221 */ /* 0x000fe20000000000 */
[----:B------:R-:W-:Y:S01]  /*a2b0*/  FADD R99, R91, -R84 ;  /* 0x800000545b637221 */ /* 0x000fe20000000000 */
[-C--:B------:R-:W-:Y:S01]  /*a2c0*/  FFMA R6, R8, R27.reuse, RZ ;  /* 0x0000001b08067223 */ /* 0x080fe200000000ff */
[-C--:B------:R-:W-:Y:S01]  /*a2d0*/  FFMA R24, R9, R27.reuse, RZ ;  /* 0x0000001b09187223 */ /* 0x080fe200000000ff */
[----:B------:R-:W-:-:S02]  /*a2e0*/  FFMA R38, R10, R27, RZ ;  /* 0x0000001b0a267223 */ /* 0x000fc400000000ff */
[-C--:B------:R-:W-:Y:S01]  /*a2f0*/  FFMA R7, R25, R26.reuse, R6 ;  /* 0x0000001a19077223 */ /* 0x080fe20000000006 */
[-C--:B------:R-:W-:Y:S01]  /*a300*/  FFMA R24, R97, R26.reuse, R24 ;  /* 0x0000001a61187223 */ /* 0x080fe20000000018 */
[----:B------:R-:W-:Y:S02]  /*a310*/  FFMA R13, R99, R26, R38 ;  /* 0x0000001a630d7223 */ /* 0x000fe40000000026 */
[----:B------:R-:W-:Y:S01]  /*a320*/  FADD R90, R7, R104 ;  /* 0x00000068075a7221 */ /* 0x000fe20000000000 */
[----:B------:R-:W-:Y:S01]  /*a330*/  FADD R27, R24, R103 ;  /* 0x00000067181b7221 */ /* 0x000fe20000000000 */
[----:B------:R-:W-:Y:S02]  /*a340*/  FADD R26, R13, R102 ;  /* 0x000000660d1a7221 */ /* 0x000fe40000000000 */
.L_x_175:
[----:B------:R-:W-:Y:S05]  /*a350*/  BSYNC B10 ;  /* 0x00000000000a7941 */ /* 0x000fea0003800000 */
.L_x_174:
[----:B------:R-:W0:Y:S01]  /*a360*/  MUFU.RCP R6, R5 ;  /* 0x0000000500067308 */ /* 0x000e220000001000 */
[-C--:B------:R-:W-:Y:S01]  /*a370*/  FFMA R8, R8, R11.reuse, RZ ;  /* 0x0000000b08087223 */ /* 0x080fe200000000ff */
[-C--:B------:R-:W-:Y:S01]  /*a380*/  FFMA R10, R10, R11.reuse, RZ ;  /* 0x0000000b0a0a7223 */ /* 0x080fe200000000ff */
[----:B------:R-:W-:Y:S02]  /*a390*/  BSSY B5, `(.L_x_212) ;  /* 0x0000014000057945 */ /* 0x000fe40003800000 */
[-C--:B------:R-:W-:Y:S01]  /*a3a0*/  FFMA R25, R25, R12.reuse, R8 ;  /* 0x0000000c19197223 */ /* 0x080fe20000000008 */
[----:B------:R-:W-:Y:S01]  /*a3b0*/  FFMA R8, R9, R11, RZ ;  /* 0x0000000b09087223 */ /* 0x000fe200000000ff */
[----:B------:R-:W-:-:S02]  /*a3c0*/  FFMA R99, R99, R12, R10 ;  /* 0x0000000c63637223 */ /* 0x000fc4000000000a */
[----:B------:R-:W-:Y:S01]  /*a3d0*/  FADD R90, R25, R90 ;  /* 0x0000005a195a7221 */ /* 0x000fe20000000000 */
[----:B------:R-:W-:Y:S01]  /*a3e0*/  FFMA R8, R97, R12, R8 ;  /* 0x0000000c61087223 */ /* 0x000fe20000000008 */
[----:B------:R-:W-:Y:S02]  /*a3f0*/  FADD R99, R99, R26 ;  /* 0x0000001a63637221 */ /* 0x000fe40000000000 */
[----:B------:R-:W1:Y:S01]  /*a400*/  FCHK P0, R90, R5 ;  /* 0x000000055a007302 */ /* 0x000e620000000000 */
[----:B------:R-:W-:Y:S01]  /*a410*/  FADD R11, R8, R27 ;  /* 0x0000001b080b7221 */ /* 0x000fe20000000000 */
        /* <DEDUP_REMOVED lines=11> */
.L_x_213:
[----:B------:R-:W-:Y:S05]  /*a4d0*/  BSYNC B5 ;  /* 0x0000000000057941 */ /* 0x000fea0003800000 */
.L_x_212:
        /* <DEDUP_REMOVED lines=14> */
.L_x_215:
[----:B------:R-:W-:Y:S05]  /*a5c0*/  BSYNC B5 ;  /* 0x0000000000057941 */ /* 0x000fea0003800000 */
.L_x_214:
        /* <DEDUP_REMOVED lines=14> */
.L_x_217:
[----:B------:R-:W-:Y:S05]  /*a6b0*/  BSYNC B5 ;  /* 0x0000000000057941 */ /* 0x000fea0003800000 */
.L_x_216:
        /* <DEDUP_REMOVED lines=14> */
.L_x_219:
[----:B------:R-:W-:Y:S05]  /*a7a0*/  BSYNC B5 ;  /* 0x0000000000057941 */ /* 0x000fea0003800000 */
.L_x_218:
[----:B------:R-:W0:Y:S01]  /*a7b0*/  MUFU.RCP R5, R4 ;  /* 0x0000000400057308 */ /* 0x000e220000001000 */
[----:B------:R-:W-:Y:S01]  /*a7c0*/  BSSY B5, `(.L_x_220) ;  /* 0x000000e000057945 */ /* 0x000fe20003800000 */
[----:B------:R-:W-:-:S06]  /*a7d0*/  FMUL R13, R90, R6 ;  /* 0x000000065a0d7220 */ /* 0x000fcc0000400000 */
        /* <DEDUP_REMOVED lines=12> */
.L_x_221:
[----:B------:R-:W-:Y:S05]  /*a8a0*/  BSYNC B5 ;  /* 0x0000000000057941 */ /* 0x000fea0003800000 */
.L_x_220:
        /* <DEDUP_REMOVED lines=15> */
.L_x_223:
[----:B------:R-:W-:Y:S05]  /*a9a0*/  BSYNC B5 ;  /* 0x0000000000057941 */ /* 0x000fea0003800000 */
.L_x_222:
[----:B------:R-:W-:Y:S01]  /*a9b0*/  FFMA R89, -R99, R4, R87 ;  /* 0x0000000463597223 */ /* 0x000fe20000000157 */
[----:B------:R-:W-:Y:S01]  /*a9c0*/  FADD R22, R7, R22 ;  /* 0x0000001607167221 */ /* 0x000fe20000000000 */
[----:B------:R-:W-:Y:S01]  /*a9d0*/  FADD R21, R8, R21 ;  /* 0x0000001508157221 */ /* 0x000fe20000000000 */
[----:B------:R-:W-:Y:S01]  /*a9e0*/  FADD R23, R10, R23 ;  /* 0x000000170a177221 */ /* 0x000fe20000000000 */
[----:B------:R-:W-:Y:S01]  /*a9f0*/  FADD R98, -R13, R86 ;  /* 0x000000560d627221 */ /* 0x000fe20000000100 */
[----:B------:R-:W-:-:S02]  /*aa00*/  FADD R90, -R90, R85 ;  /* 0x000000555a5a7221 */ /* 0x000fc40000000100 */
.L_x_152:
[----:B------:R-:W-:Y:S05]  /*aa10*/  BSYNC B4 ;  /* 0x0000000000047941 */ /* 0x000fea0003800000 */
.L_x_151:
[----:B------:R-:W-:Y:S01]  /*aa20*/  FADD R3, R81, R81 ;  /* 0x0000005151037221 */ /* 0x000fe20000000000 */
[----:B------:R-:W-:Y:S01]  /*aa30*/  FADD R2, R82, R82 ;  /* 0x0000005252027221 */ /* 0x000fe20000000000 */
[----:B------:R-:W-:Y:S01]  /*aa40*/  FMUL R5, R66, R72 ;  /* 0x0000004842057220 */ /* 0x000fe20000400000 */
[-C--:B------:R-:W-:Y:S01]  /*aa50*/  FMUL R87, R65, R68.reuse ;  /* 0x0000004441577220 */ /* 0x080fe20000400000 */
[C---:B------:R-:W-:Y:S01]  /*aa60*/  FFMA R3, R80.reuse, 2, R3 ;  /* 0x4000000050037823 */ /* 0x040fe20000000003 */
[--C-:B------:R-:W-:Y:S01]  /*aa70*/  FFMA R4, R80, 2, R2.reuse ;  /* 0x4000000050047823 */ /* 0x100fe20000000002 */
[C---:B------:R-:W-:Y:S01]  /*aa80*/  FFMA R83, R81.reuse, 2, R2 ;  /* 0x4000000051537823 */ /* 0x040fe20000000002 */
[-C--:B------:R-:W-:Y:S01]  /*aa90*/  FMUL R2, R70, R69.reuse ;  /* 0x0000004546027220 */ /* 0x080fe20000400000 */
[----:B------:R-:W-:Y:S01]  /*aaa0*/  FFMA R82, R82, 4, R3 ;  /* 0x4080000052527823 */ /* 0x000fe20000000003 */
[----:B------:R-:W-:Y:S01]  /*aab0*/  FFMA R81, R81, 4, R4 ;  /* 0x4080000051517823 */ /* 0x000fe20000000004 */
[-C--:B------:R-:W-:Y:S01]  /*aac0*/  FMUL R3, R72, R69.reuse ;  /* 0x0000004548037220 */ /* 0x080fe20000400000 */
[-C--:B------:R-:W-:Y:S01]  /*aad0*/  FMUL R6, R67, R68.reuse ;  /* 0x0000004443067220 */ /* 0x080fe20000400000 */
[----:B------:R-:W-:Y:S01]  /*aae0*/  FMUL R8, R69, R68 ;  /* 0x0000004445087220 */ /* 0x000fe20000400000 */
[----:B------:R-:W-:Y:S01]  /*aaf0*/  FMUL R10, R67, R72 ;  /* 0x00000048430a7220 */ /* 0x000fe20000400000 */
[C-C-:B------:R-:W-:Y:S01]  /*ab00*/  FADD R93, -R5.reuse, R2.reuse ;  /* 0x00000002055d7221 */ /* 0x140fe20000000100 */
[----:B------:R-:W-:Y:S01]  /*ab10*/  FADD R4, R5, R5 ;  /* 0x0000000505047221 */ /* 0x000fe20000000000 */
[----:B------:R-:W-:Y:S01]  /*ab20*/  FADD R13, R87, R87 ;  /* 0x00000057570d7221 */ /* 0x000fe20000000000 */
[----:B------:R-:W-:Y:S01]  /*ab30*/  FADD R2, R2, R2 ;  /* 0x0000000202027221 */ /* 0x000fe20000000000 */
[-C--:B------:R-:W-:Y:S01]  /*ab40*/  FFMA R5, R72, R69.reuse, R3 ;  /* 0x0000004548057223 */ /* 0x080fe20000000003 */
[-C--:B------:R-:W-:Y:S01]  /*ab50*/  FFMA R6, R67, R68.reuse, R6 ;  /* 0x0000004443067223 */ /* 0x080fe20000000006 */
[----:B------:R-:W-:Y:S01]  /*ab60*/  FFMA R24, R69, R68, R8 ;  /* 0x0000004445187223 */ /* 0x000fe20000000008 */
[-C--:B------:R-:W-:Y:S01]  /*ab70*/  FFMA R7, R67, R72.reuse, R10 ;  /* 0x0000004843077223 */ /* 0x080fe2000000000a */
[C---:B------:R-:W-:Y:S01]  /*ab80*/  FADD R3, -R13.reuse, R4 ;  /* 0x000000040d037221 */ /* 0x040fe20000000100 */
[--C-:B------:R-:W-:Y:S01]  /*ab90*/  FADD R13, R13, R2.reuse ;  /* 0x000000020d0d7221 */ /* 0x100fe20000000000 */
[----:B------:R-:W-:Y:S01]  /*aba0*/  FADD R88, -R4, R2 ;  /* 0x0000000204587221 */ /* 0x000fe20000000100 */
[----:B------:R-:W-:Y:S01]  /*abb0*/  FMUL R9, R72, R72 ;  /* 0x0000004848097220 */ /* 0x000fe20000400000 */
[----:B------:R-:W-:Y:S01]  /*abc0*/  FMUL R2, R69, R69 ;  /* 0x0000004545027220 */ /* 0x000fe20000400000 */
[C---:B------:R-:W-:Y:S01]  /*abd0*/  FMUL R4, R67.reuse, R67 ;  /* 0x0000004343047220 */ /* 0x040fe20000400000 */
[----:B------:R-:W-:Y:S01]  /*abe0*/  FADD R15, R6, R5 ;  /* 0x00000005060f7221 */ /* 0x000fe20000000000 */
[----:B------:R-:W-:Y:S01]  /*abf0*/  FADD R8, R24, R7 ;  /* 0x0000000718087221 */ /* 0x000fe20000000000 */
[----:B------:R-:W-:Y:S01]  /*ac00*/  FADD R5, R6, -R5 ;  /* 0x8000000506057221 */ /* 0x000fe20000000000 */
[----:B------:R-:W-:Y:S01]  /*ac10*/  FADD R24, R24, -R7 ;  /* 0x8000000718187221 */ /* 0x000fe20000000000 */
[-C--:B------:R-:W-:Y:S01]  /*ac20*/  FMUL R26, R68, R68.reuse ;  /* 0x00000044441a7220 */ /* 0x080fe20000400000 */
[C---:B------:R-:W-:Y:S01]  /*ac30*/  FMUL R7, R72.reuse, R68 ;  /* 0x0000004448077220 */ /* 0x040fe20000400000 */
[-C--:B------:R-:W-:Y:S01]  /*ac40*/  FMUL R6, R67, R69.reuse ;  /* 0x0000004543067220 */ /* 0x080fe20000400000 */
[-C--:B------:R-:W-:Y:S01]  /*ac50*/  FFMA R9, R72, R72.reuse, R9 ;  /* 0x0000004848097223 */ /* 0x080fe20000000009 */
[----:B------:R-:W-:Y:S01]  /*ac60*/  FFMA R25, R69, R69, R2 ;  /* 0x0000004545197223 */ /* 0x000fe20000000002 */
[-C--:B------:R-:W-:Y:S01]  /*ac70*/  FFMA R11, R67, R67.reuse, R4 ;  /* 0x00000043430b7223 */ /* 0x080fe20000000004 */
[----:B------:R-:W-:Y:S01]  /*ac80*/  FMUL R10, R65, R67 ;  /* 0x00000043410a7220 */ /* 0x000fe20000400000 */
[----:B------:R-:W-:Y:S01]  /*ac90*/  FMUL R85, R70, R72 ;  /* 0x0000004846557220 */ /* 0x000fe20000400000 */
[----:B------:R-:W-:Y:S01]  /*aca0*/  FFMA R4, R72, R68, R7 ;  /* 0x0000004448047223 */ /* 0x000fe20000000007 */
[-C--:B------:R-:W-:Y:S01]  /*acb0*/  FFMA R27, R67, R69.reuse, R6 ;  /* 0x00000045431b7223 */ /* 0x080fe20000000006 */
[C---:B------:R-:W-:Y:S01]  /*acc0*/  FFMA R2, R26.reuse, 2, R9 ;  /* 0x400000001a027823 */ /* 0x040fe20000000009 */
[C---:B------:R-:W-:Y:S01]  /*acd0*/  FFMA R25, R26.reuse, 2, R25 ;  /* 0x400000001a197823 */ /* 0x040fe20000000019 */
[----:B------:R-:W-:Y:S01]  /*ace0*/  FFMA R26, R26, 2, R11 ;  /* 0x400000001a1a7823 */ /* 0x000fe2000000000b */
[----:B------:R-:W-:Y:S01]  /*acf0*/  FADD R9, R85, R85 ;  /* 0x0000005555097221 */ /* 0x000fe20000000000 */
[----:B------:R-:W-:Y:S01]  /*ad00*/  FADD R11, R10, R10 ;  /* 0x0000000a0a0b7221 */ /* 0x000fe20000000000 */
[C-C-:B------:R-:W-:Y:S01]  /*ad10*/  FADD R7, R4.reuse, -R27.reuse ;  /* 0x8000001b04077221 */ /* 0x140fe20000000000 */
[----:B------:R-:W-:Y:S01]  /*ad20*/  FADD R4, R4, R27 ;  /* 0x0000001b04047221 */ /* 0x000fe20000000000 */
[----:B------:R-:W-:Y:S01]  /*ad30*/  FMUL R6, R66, R69 ;  /* 0x0000004542067220 */ /* 0x000fe20000400000 */
[--C-:B------:R-:W-:Y:S01]  /*ad40*/  FADD R27, R9, R11.reuse ;  /* 0x0000000b091b7221 */ /* 0x100fe20000000000 */
[----:B------:R-:W-:Y:S01]  /*ad50*/  FMUL R12, R65, R72 ;  /* 0x00000048410c7220 */ /* 0x000fe20000400000 */
[----:B------:R-:W-:Y:S01]  /*ad60*/  ISETP.NE.U32.AND P0, PT, RZ, c[0x0][0x3b8], PT ;  /* 0x0000ee00ff007a0c */ /* 0x000fe20003f05070 */
[C---:B------:R-:W-:Y:S01]  /*ad70*/  FFMA R38, R6.reuse, 2, R11 ;  /* 0x4000000006267823 */ /* 0x040fe2000000000b */
[----:B------:R-:W-:Y:S01]  /*ad80*/  FFMA R97, R6, 2, R9 ;  /* 0x4000000006617823 */ /* 0x000fe20000000009 */
[----:B------:R-:W-:Y:S01]  /*ad90*/  FMUL R99, R70, R67 ;  /* 0x0000004346637220 */ /* 0x000fe20000400000 */
[----:B------:R-:W-:Y:S01]  /*ada0*/  FFMA R9, R6, 4, R27 ;  /* 0x4080000006097823 */ /* 0x000fe2000000001b */
[----:B------:R-:W-:Y:S01]  /*adb0*/  FADD R11, R85, R6 ;  /* 0x00000006550b7221 */ /* 0x000fe20000000000 */
[-C--:B------:R-:W-:Y:S01]  /*adc0*/  FMUL R6, R66, R68.reuse ;  /* 0x0000004442067220 */ /* 0x080fe20000400000 */
[--C-:B------:R-:W-:Y:S01]  /*add0*/  FADD R91, R12, R12.reuse ;  /* 0x0000000c0c5b7221 */ /* 0x100fe20000000000 */
[----:B------:R-:W-:Y:S01]  /*ade0*/  ISETP.NE.AND.EX P0, PT, RZ, c[0x0][0x3bc], PT, P0 ;  /* 0x0000ef00ff007a0c */ /* 0x000fe20003f05300 */
[----:B------:R-:W-:Y:S01]  /*adf0*/  FFMA R83, R80, 4, R83 ;  /* 0x4080000050537823 */ /* 0x000fe20000000053 */
[----:B------:R-:W-:Y:S01]  /*ae00*/  FADD R95, -R99, R12 ;  /* 0x0000000c635f7221 */ /* 0x000fe20000000100 */
[C---:B------:R-:W-:Y:S01]  /*ae10*/  FADD R12, R6.reuse, R6 ;  /* 0x00000006060c7221 */ /* 0x040fe20000000000 */
[----:B------:R-:W-:Y:S01]  /*ae20*/  FFMA R80, R6, 4, R91 ;  /* 0x4080000006507823 */ /* 0x000fe2000000005b */
[-C--:B------:R-:W-:Y:S01]  /*ae30*/  FMUL R6, R70, R68.reuse ;  /* 0x0000004446067220 */ /* 0x080fe20000400000 */
[----:B------:R-:W-:Y:S01]  /*ae40*/  FFMA R38, R85, 4, R38 ;  /* 0x4080000055267823 */ /* 0x000fe20000000026 */
[----:B------:R-:W-:Y:S01]  /*ae50*/  FADD R85, R99, R99 ;  /* 0x0000006363557221 */ /* 0x000fe20000000000 */
[----:B------:R-:W-:Y:S01]  /*ae60*/  FADD R27, R10, R11 ;  /* 0x0000000b0a1b7221 */ /* 0x000fe20000000000 */
[----:B------:R-:W-:Y:S01]  /*ae70*/  FADD R11, R12, R91 ;  /* 0x0000005b0c0b7221 */ /* 0x000fe20000000000 */
[----:B------:R-:W-:Y:S01]  /*ae80*/  FMUL R99, R65, R69 ;  /* 0x0000004541637220 */ /* 0x000fe20000400000 */
[----:B------:R-:W-:Y:S01]  /*ae90*/  FMUL R40, R66, R67 ;  /* 0x0000004342287220 */ /* 0x000fe20000400000 */
[----:B------:R-:W-:Y:S01]  /*aea0*/  FMUL R91, R6, 4 ;  /* 0x40800000065b7820 */ /* 0x000fe20000400000 */
[----:B------:R-:W-:Y:S01]  /*aeb0*/  FFMA R10, R10, 4, R97 ;  /* 0x408000000a0a7823 */ /* 0x000fe20000000061 */
[----:B------:R-:W-:Y:S01]  /*aec0*/  FADD R12, R12, -R85 ;  /* 0x800000550c0c7221 */ /* 0x000fe20000000000 */
[----:B------:R-:W-:Y:S01]  /*aed0*/  FADD R80, -R85, R80 ;  /* 0x0000005055507221 */ /* 0x000fe20000000100 */
[----:B------:R-:W-:Y:S01]  /*aee0*/  FADD R97, R68, R68 ;  /* 0x0000004444617221 */ /* 0x000fe20000000000 */
[----:B------:R-:W-:Y:S01]  /*aef0*/  FADD R85, R6, R6 ;  /* 0x0000000606557221 */ /* 0x000fe20000000000 */
[----:B------:R-:W-:Y:S01]  /*af00*/  FADD R84, R99, R99 ;  /* 0x0000006363547221 */ /* 0x000fe20000000000 */
[C---:B------:R-:W-:Y:S01]  /*af10*/  FFMA R91, R40.reuse, 2, R91 ;  /* 0x40000000285b7823 */ /* 0x040fe2000000005b */
[----:B------:R-:W-:Y:S01]  /*af20*/  FADD R86, R27, R27 ;  /* 0x0000001b1b567221 */ /* 0x000fe20000000000 */
[----:B------:R-:W-:Y:S01]  /*af30*/  FADD R99, -R99, R40 ;  /* 0x0000002863637221 */ /* 0x000fe20000000100 */
[----:B------:R-:W-:Y:S01]  /*af40*/  FADD R6, R85, -R84 ;  /* 0x8000005455067221 */ /* 0x000fe20000000000 */
[----:B------:R-:W-:Y:S01]  /*af50*/  FFMA R27, R87, 4, R88 ;  /* 0x40800000571b7823 */ /* 0x000fe20000000058 */
[----:B------:R-:W-:Y:S01]  /*af60*/  FFMA R100, R97, R68, -1 ;  /* 0xbf80000061647423 */ /* 0x000fe20000000044 */
[----:B------:R-:W-:Y:S01]  /*af70*/  FFMA R40, R40, 2, R85 ;  /* 0x4000000028287823 */ /* 0x000fe20000000055 */
[----:B------:R-:W-:Y:S01]  /*af80*/  FADD R84, -R84, R91 ;  /* 0x0000005b54547221 */ /* 0x000fe20000000100 */
[C---:B------:R-:W-:Y:S01]  /*af90*/  FMUL R97, R86.reuse, R69 ;  /* 0x0000004556617220 */ /* 0x040fe20000400000 */
[C---:B------:R-:W-:Y:S01]  /*afa0*/  FMUL R88, R86.reuse, R67 ;  /* 0x0000004356587220 */ /* 0x040fe20000400000 */
[----:B------:R-:W-:Y:S01]  /*afb0*/  FMUL R101, R86, R72 ;  /* 0x0000004856657220 */ /* 0x000fe20000400000 */
[----:B------:R-:W-:Y:S05]  /*afc0*/  @!P0 BRA `(.L_x_224) ;  /* 0x000000d000008947 */ /* 0x000fea0003800000 */
[----:B------:R-:W-:Y:S01]  /*afd0*/  SHF.R.S32.HI R86, RZ, 0x1f, R76 ;  /* 0x0000001fff567819 */ /* 0x000fe2000001144c */
[----:B------:R-:W-:Y:S01]  /*afe0*/  FADD R89, RZ, R89 ;  /* 0x00000059ff597221 */ /* 0x000fe20000000000 */
[----:B------:R-:W-:-:S03]  /*aff0*/  MOV R87, c[0x0][0x3d0] ;  /* 0x0000f40000577a02 */ /* 0x000fc60000000f00 */
[----:B------:R-:W-:Y:S01]  /*b000*/  IMAD R91, R86, c[0x0][0x3d0], RZ ;  /* 0x0000f400565b7a24 */ /* 0x000fe200078e02ff */
[----:B------:R-:W-:Y:S01]  /*b010*/  SHF.R.S32.HI R85, RZ, 0x1f, R87 ;  /* 0x0000001fff557819 */ /* 0x000fe20000011457 */
[----:B------:R-:W-:-:S04]  /*b020*/  IMAD.WIDE.U32 R86, R76, R87, c[0x0][0x3b8] ;  /* 0x0000ee004c567625 */ /* 0x000fc800078e0057 */
[----:B------:R-:W-:Y:S01]  /*b030*/  IMAD R85, R85, R76, R91 ;  /* 0x0000004c55557224 */ /* 0x000fe200078e025b */
[----:B------:R-:W-:-:S04]  /*b040*/  FADD R91, RZ, R90 ;  /* 0x0000005aff5b7221 */ /* 0x000fc80000000000 */
[----:B------:R-:W-:Y:S01]  /*b050*/  IADD3 R87, R85, R87, RZ ;  /* 0x0000005755577210 */ /* 0x000fe20007ffe0ff */
[----:B------:R-:W-:-:S05]  /*b060*/  FADD R85, RZ, R98 ;  /* 0x00000062ff557221 */ /* 0x000fca0000000000 */
[----:B------:R0:W-:Y:S04]  /*b070*/  RED.E.ADD.F32.FTZ.RN.STRONG.GPU [R86.64], R85 ;  /* 0x000000555600798e */ /* 0x0001e8000c10e790 */
[----:B------:R0:W-:Y:S04]  /*b080*/  RED.E.ADD.F32.FTZ.RN.STRONG.GPU [R86.64+0x4], R91 ;  /* 0x0000045b5600798e */ /* 0x0001e8000c10e790 */
[----:B------:R0:W-:Y:S02]  /*b090*/  RED.E.ADD.F32.FTZ.RN.STRONG.GPU [R86.64+0x8], R89 ;  /* 0x000008595600798e */ /* 0x0001e4000c10e790 */
.L_x_224:
[----:B------:R-:W-:Y:S01]  /*b0a0*/  FFMA R97, R100, R66, R97 ;  /* 0x0000004264617223 */ /* 0x000fe20000000061 */
[----:B------:R-:W-:Y:S01]  /*b0b0*/  FMUL R66, R64, R69 ;  /* 0x0000004540427220 */ /* 0x000fe20000400000 */
[----:B------:R-:W-:Y:S01]  /*b0c0*/  FFMA R101, R100, R70, R101 ;  /* 0x0000004664657223 */ /* 0x000fe20000000065 */
[C---:B0-----:R-:W-:Y:S01]  /*b0d0*/  FMUL R85, R64.reuse, R72 ;  /* 0x0000004840557220 */ /* 0x041fe20000400000 */
[----:B------:R-:W-:Y:S01]  /*b0e0*/  FMUL R70, R64, R67 ;  /* 0x0000004340467220 */ /* 0x000fe20000400000 */
[-C--:B------:R-:W-:Y:S01]  /*b0f0*/  FFMA R87, R63, R68.reuse, R66 ;  /* 0x000000443f577223 */ /* 0x080fe20000000042 */
[----:B------:R-:W-:Y:S01]  /*b100*/  FFMA R88, R100, R65, R88 ;  /* 0x0000004164587223 */ /* 0x000fe20000000058 */
[CC--:B------:R-:W-:Y:S01]  /*b110*/  FFMA R66, R62.reuse, R68.reuse, R85 ;  /* 0x000000443e427223 */ /* 0x0c0fe20000000055 */
[C---:B------:R-:W-:Y:S01]  /*b120*/  FFMA R85, R61.reuse, R68, R70 ;  /* 0x000000443d557223 */ /* 0x040fe20000000046 */
[----:B------:R-:W-:Y:S01]  /*b130*/  FFMA R87, R61, R72, R87 ;  /* 0x000000483d577223 */ /* 0x000fe20000000057 */
[----:B------:R-:W-:Y:S01]  /*b140*/  FMUL R65, R57, R52 ;  /* 0x0000003439417220 */ /* 0x000fe20000400000 */
[----:B------:R-:W-:Y:S01]  /*b150*/  FFMA R66, R63, R67, R66 ;  /* 0x000000433f427223 */ /* 0x000fe20000000042 */
[C---:B------:R-:W-:Y:S01]  /*b160*/  FFMA R86, R62.reuse, R69, R85 ;  /* 0x000000453e567223 */ /* 0x040fe20000000055 */
[----:B------:R-:W-:Y:S01]  /*b170*/  FFMA R102, R62, -R67, R87 ;  /* 0x800000433e667223 */ /* 0x000fe20000000057 */
[----:B------:R-:W-:Y:S01]  /*b180*/  FADD R90, R65, R65 ;  /* 0x00000041415a7221 */ /* 0x000fe20000000000 */
[----:B------:R-:W-:Y:S01]  /*b190*/  FFMA R100, R61, -R69, R66 ;  /* 0x800000453d647223 */ /* 0x000fe20000000042 */
[----:B------:R-:W-:Y:S01]  /*b1a0*/  FFMA R108, R63, -R72, R86 ;  /* 0x800000483f6c7223 */ /* 0x000fe20000000056 */
[----:B------:R-:W-:Y:S01]  /*b1b0*/  FMUL R85, R57, -R102 ;  /* 0x8000006639557220 */ /* 0x000fe20000400000 */
[----:B------:R-:W-:Y:S01]  /*b1c0*/  FMUL R98, R65, 4 ;  /* 0x4080000041627820 */ /* 0x000fe20000400000 */
[C---:B------:R-:W-:Y:S01]  /*b1d0*/  FMUL R103, R57.reuse, -R100 ;  /* 0x8000006439677220 */ /* 0x040fe20000400000 */
[-C--:B------:R-:W-:Y:S01]  /*b1e0*/  FMUL R66, R57, -R108.reuse ;  /* 0x8000006c39427220 */ /* 0x080fe20000400000 */
[-C--:B------:R-:W-:Y:S01]  /*b1f0*/  FMUL R57, R52, -R108.reuse ;  /* 0x8000006c34397220 */ /* 0x080fe20000400000 */
[-C--:B------:R-:W-:Y:S01]  /*b200*/  FMUL R87, R102, R108.reuse ;  /* 0x0000006c66577220 */ /* 0x080fe20000400000 */
[-C--:B------:R-:W-:Y:S01]  /*b210*/  FMUL R89, R108, R108.reuse ;  /* 0x0000006c6c597220 */ /* 0x080fe20000400000 */
[-C--:B------:R-:W-:Y:S01]  /*b220*/  FMUL R65, R100, R108.reuse ;  /* 0x0000006c64417220 */ /* 0x080fe20000400000 */
[----:B------:R-:W-:Y:S01]  /*b230*/  FFMA R104, R52, -R108, R57 ;  /* 0x8000006c34687223 */ /* 0x000fe20000000039 */
[----:B------:R-:W-:Y:S01]  /*b240*/  FMUL R57, R100, -R52 ;  /* 0x8000003464397220 */ /* 0x000fe20000400000 */
[-C--:B------:R-:W-:Y:S01]  /*b250*/  FFMA R110, R102, R108.reuse, R87 ;  /* 0x0000006c666e7223 */ /* 0x080fe20000000057 */
[-C--:B------:R-:W-:Y:S01]  /*b260*/  FFMA R111, R108, R108.reuse, R89 ;  /* 0x0000006c6c6f7223 */ /* 0x080fe20000000059 */
[----:B------:R-:W-:Y:S01]  /*b270*/  FFMA R109, R100, R108, R65 ;  /* 0x0000006c646d7223 */ /* 0x000fe20000000041 */
[C---:B------:R-:W-:Y:S01]  /*b280*/  FMUL R89, R102.reuse, R100 ;  /* 0x0000006466597220 */ /* 0x040fe20000400000 */
[----:B------:R-:W-:Y:S01]  /*b290*/  FMUL R87, R102, -R52 ;  /* 0x8000003466577220 */ /* 0x000fe20000400000 */
[C---:B------:R-:W-:Y:S01]  /*b2a0*/  FMUL R115, R100.reuse, R100 ;  /* 0x0000006464737220 */ /* 0x040fe20000400000 */
[----:B------:R-:W-:Y:S01]  /*b2b0*/  FFMA R105, -R100, R52, R57 ;  /* 0x0000003464697223 */ /* 0x000fe20000000139 */
[----:B------:R-:W-:Y:S01]  /*b2c0*/  FMUL R65, R59, -R108 ;  /* 0x8000006c3b417220 */ /* 0x000fe20000400000 */
[C---:B------:R-:W-:Y:S01]  /*b2d0*/  FMUL R57, R55.reuse, -R100 ;  /* 0x8000006437397220 */ /* 0x040fe20000400000 */
[----:B------:R-:W-:Y:S01]  /*b2e0*/  FMUL R86, R55, -R108 ;  /* 0x8000006c37567220 */ /* 0x000fe20000400000 */
[----:B------:R-:W-:Y:S01]  /*b2f0*/  FMUL R112, R59, -R100 ;  /* 0x800000643b707220 */ /* 0x000fe20000400000 */
[C---:B------:R-:W-:Y:S01]  /*b300*/  FMUL R91, R102.reuse, R102 ;  /* 0x00000066665b7220 */ /* 0x040fe20000400000 */
[-C--:B------:R-:W-:Y:S01]  /*b310*/  FFMA R113, R102, R100.reuse, R89 ;  /* 0x0000006466717223 */ /* 0x080fe20000000059 */
[----:B------:R-:W-:Y:S01]  /*b320*/  FFMA R117, R100, R100, R115 ;  /* 0x0000006464757223 */ /* 0x000fe20000000073 */
[CC--:B------:R-:W-:Y:S01]  /*b330*/  FFMA R108, -R102.reuse, R52.reuse, R87 ;  /* 0x00000034666c7223 */ /* 0x0c0fe20000000157 */
[----:B------:R-:W-:Y:S01]  /*b340*/  FADD R87, R65, R65 ;  /* 0x0000004141577221 */ /* 0x000fe20000000000 */
[----:B------:R-:W-:Y:S01]  /*b350*/  FFMA R100, R57, 2, R98 ;  /* 0x4000000039647823 */ /* 0x000fe20000000062 */
[C---:B------:R-:W-:Y:S01]  /*b360*/  FMUL R70, R59.reuse, R52 ;  /* 0x000000343b467220 */ /* 0x040fe20000400000 */
[-C--:B------:R-:W-:Y:S01]  /*b370*/  FFMA R115, R102, R102.reuse, R91 ;  /* 0x0000006666737223 */ /* 0x080fe2000000005b */
[-C--:B------:R-:W-:Y:S01]  /*b380*/  FMUL R59, R59, -R102.reuse ;  /* 0x800000663b3b7220 */ /* 0x080fe20000400000 */
[----:B------:R-:W-:Y:S01]  /*b390*/  FADD R89, R90, -R87 ;  /* 0x800000575a597221 */ /* 0x000fe20000000000 */
[----:B------:R-:W-:Y:S01]  /*b3a0*/  FADD R91, -R87, R100 ;  /* 0x00000064575b7221 */ /* 0x000fe20000000100 */
[C---:B------:R-:W-:Y:S01]  /*b3b0*/  FMUL R102, R55.reuse, -R102 ;  /* 0x8000006637667220 */ /* 0x040fe20000400000 */
[C---:B------:R-:W-:Y:S01]  /*b3c0*/  FMUL R87, R70.reuse, 4 ;  /* 0x4080000046577820 */ /* 0x040fe20000400000 */
[----:B------:R-:W-:Y:S01]  /*b3d0*/  FMUL R65, R55, R52 ;  /* 0x0000003437417220 */ /* 0x000fe20000400000 */
[----:B------:R-:W-:Y:S01]  /*b3e0*/  FFMA R98, R57, 2, R90 ;  /* 0x4000000039627823 */ /* 0x000fe2000000005a */
[----:B------:R-:W-:Y:S01]  /*b3f0*/  FADD R55, R70, R70 ;  /* 0x0000004646377221 */ /* 0x000fe20000000000 */
[----:B------:R-:W-:Y:S01]  /*b400*/  FADD R100, R102, R102 ;  /* 0x0000006666647221 */ /* 0x000fe20000000000 */
[C---:B------:R-:W-:Y:S01]  /*b410*/  FFMA R87, R66.reuse, 2, R87 ;  /* 0x4000000042577823 */ /* 0x040fe20000000057 */
[----:B------:R-:W-:Y:S01]  /*b420*/  FADD R57, R65, R65 ;  /* 0x0000004141397221 */ /* 0x000fe20000000000 */
[----:B------:R-:W-:Y:S01]  /*b430*/  FADD R70, R103, R103 ;  /* 0x0000006767467221 */ /* 0x000fe20000000000 */
[----:B------:R-:W-:Y:S01]  /*b440*/  FADD R59, R59, R59 ;  /* 0x0000003b3b3b7221 */ /* 0x000fe20000000000 */
[----:B------:R-:W-:Y:S01]  /*b450*/  FFMA R90, R66, 2, R55 ;  /* 0x40000000425a7823 */ /* 0x000fe20000000037 */
[----:B------:R-:W-:Y:S01]  /*b460*/  FADD R102, R55, -R100 ;  /* 0x8000006437667221 */ /* 0x000fe20000000000 */
[----:B------:R-:W-:Y:S01]  /*b470*/  FADD R103, -R100, R87 ;  /* 0x0000005764677221 */ /* 0x000fe20000000100 */
[----:B------:R-:W-:Y:S01]  /*b480*/  FADD R55, -R57, R70 ;  /* 0x0000004639377221 */ /* 0x000fe20000000100 */
[--C-:B------:R-:W-:Y:S01]  /*b490*/  FADD R100, -R70, R59.reuse ;  /* 0x0000003b46647221 */ /* 0x100fe20000000100 */
[-C--:B------:R-:W-:Y:S01]  /*b4a0*/  FMUL R66, R95, R68.reuse ;  /* 0x000000445f427220 */ /* 0x080fe20000400000 */
[-C--:B------:R-:W-:Y:S01]  /*b4b0*/  FMUL R93, R93, R68.reuse ;  /* 0x000000445d5d7220 */ /* 0x080fe20000400000 */
[----:B------:R-:W-:Y:S01]  /*b4c0*/  FMUL R70, R99, R68 ;  /* 0x0000004463467220 */ /* 0x000fe20000400000 */
[----:B------:R-:W-:Y:S01]  /*b4d0*/  FADD R87, R57, R59 ;  /* 0x0000003b39577221 */ /* 0x000fe20000000000 */
[----:B------:R-:W-:Y:S01]  /*b4e0*/  FADD R57, R85, R85 ;  /* 0x0000005555397221 */ /* 0x000fe20000000000 */
[----:B------:R-:W-:Y:S01]  /*b4f0*/  FFMA R97, R66, 2, R97 ;  /* 0x4000000042617823 */ /* 0x000fe20000000061 */
[----:B------:R-:W-:Y:S01]  /*b500*/  FFMA R93, R93, 2, R88 ;  /* 0x400000005d5d7823 */ /* 0x000fe20000000058 */
[----:B------:R-:W-:Y:S01]  /*b510*/  FFMA R101, R70, 2, R101 ;  /* 0x4000000046657823 */ /* 0x000fe20000000065 */
[----:B------:R-:W-:Y:S01]  /*b520*/  FMUL R114, R52, R52 ;  /* 0x0000003434727220 */ /* 0x000fe20000400000 */
[----:B------:R-:W-:Y:S01]  /*b530*/  FADD R66, R112, R112 ;  /* 0x0000007070427221 */ /* 0x000fe20000000000 */
[C-C-:B------:R-:W-:Y:S01]  /*b540*/  FADD R88, R113.reuse, R104.reuse ;  /* 0x0000006871587221 */ /* 0x140fe20000000000 */
[----:B------:R-:W-:Y:S01]  /*b550*/  FADD R99, -R113, R104 ;  /* 0x0000006871637221 */ /* 0x000fe20000000100 */
[----:B------:R-:W-:Y:S01]  /*b560*/  FFMA R57, R86, 2, R57 ;  /* 0x4000000056397823 */ /* 0x000fe20000000039 */
[----:B------:R-:W-:Y:S01]  /*b570*/  FADD R104, R108, R109 ;  /* 0x0000006d6c687221 */ /* 0x000fe20000000000 */
[----:B------:R-:W-:Y:S01]  /*b580*/  FADD R97, R97, R60 ;  /* 0x0000003c61617221 */ /* 0x000fe20000000000 */
[----:B------:R-:W-:Y:S01]  /*b590*/  FADD R93, R93, R56 ;  /* 0x000000385d5d7221 */ /* 0x000fe20000000000 */
[----:B------:R-:W-:Y:S01]  /*b5a0*/  FADD R101, R101, R58 ;  /* 0x0000003a65657221 */ /* 0x000fe20000000000 */
[----:B------:R-:W-:Y:S01]  /*b5b0*/  FFMA R111, R114, 2, R111 ;  /* 0x40000000726f7823 */ /* 0x000fe2000000006f */
[----:B------:R-:W-:Y:S01]  /*b5c0*/  FADD R108, R108, -R109 ;  /* 0x8000006d6c6c7221 */ /* 0x000fe20000000000 */
[--C-:B------:R-:W-:Y:S01]  /*b5d0*/  FFMA R70, R86, 2, R66.reuse ;  /* 0x4000000056467823 */ /* 0x100fe20000000042 */
[----:B------:R-:W-:Y:S01]  /*b5e0*/  FFMA R59, R85, 2, R66 ;  /* 0x40000000553b7823 */ /* 0x000fe20000000042 */
[----:B------:R-:W-:Y:S01]  /*b5f0*/  FFMA R66, R112, 4, R57 ;  /* 0x4080000070427823 */ /* 0x000fe20000000039 */
[----:B------:R-:W-:Y:S01]  /*b600*/  FADD R60, RZ, R23 ;  /* 0x00000017ff3c7221 */ /* 0x000fe20000000000 */
[-C--:B------:R-:W-:Y:S01]  /*b610*/  FMUL R57, R99, R22.reuse ;  /* 0x0000001663397220 */ /* 0x080fe20000400000 */
[C---:B------:R-:W-:Y:S01]  /*b620*/  FMUL R97, R52.reuse, R97 ;  /* 0x0000006134617220 */ /* 0x040fe20000400000 */
[C---:B------:R-:W-:Y:S01]  /*b630*/  FMUL R101, R52.reuse, R101 ;  /* 0x0000006534657220 */ /* 0x040fe20000400000 */
[----:B------:R-:W-:Y:S01]  /*b640*/  FMUL R93, R52, R93 ;  /* 0x0000005d345d7220 */ /* 0x000fe20000400000 */
[----:B------:R-:W-:Y:S01]  /*b650*/  FADD R111, R111, -1 ;  /* 0xbf8000006f6f7421 */ /* 0x000fe20000000000 */
[----:B------:R-:W-:Y:S01]  /*b660*/  FMUL R52, R108, R21 ;  /* 0x000000156c347220 */ /* 0x000fe20000400000 */
[----:B------:R-:W-:Y:S01]  /*b670*/  FFMA R115, R114, 2, R115 ;  /* 0x4000000072737823 */ /* 0x000fe20000000073 */
[----:B------:R-:W-:Y:S01]  /*b680*/  FFMA R85, R85, 4, R70 ;  /* 0x4080000055557823 */ /* 0x000fe20000000046 */
[----:B------:R-:W-:Y:S01]  /*b690*/  FMUL R56, R91, R22 ;  /* 0x000000165b387220 */ /* 0x000fe20000400000 */
[C---:B------:R-:W-:Y:S01]  /*b6a0*/  FMUL R70, R104.reuse, R60 ;  /* 0x0000003c68467220 */ /* 0x040fe20000400000 */
[C-C-:B------:R-:W-:Y:S01]  /*b6b0*/  FADD R95, R105.reuse, -R110.reuse ;  /* 0x8000006e695f7221 */ /* 0x140fe20000000000 */
[----:B------:R-:W-:Y:S01]  /*b6c0*/  FFMA R104, R104, R23, -R57 ;  /* 0x0000001768687223 */ /* 0x000fe20000000839 */
[----:B------:R-:W-:Y:S01]  /*b6d0*/  FADD R110, R105, R110 ;  /* 0x0000006e696e7221 */ /* 0x000fe20000000000 */
[----:B------:R-:W-:Y:S01]  /*b6e0*/  FFMA R59, R86, 4, R59 ;  /* 0x40800000563b7823 */ /* 0x000fe2000000003b */
[----:B------:R-:W-:Y:S01]  /*b6f0*/  FMUL R98, R98, R21 ;  /* 0x0000001562627220 */ /* 0x000fe20000400000 */
[----:B------:R-:W-:Y:S01]  /*b700*/  FFMA R57, R111, R23, -R52 ;  /* 0x000000176f397223 */ /* 0x000fe20000000834 */
[----:B------:R-:W-:Y:S01]  /*b710*/  FFMA R65, R65, 4, R100 ;  /* 0x4080000041417823 */ /* 0x000fe20000000064 */
[----:B------:R-:W-:Y:S01]  /*b720*/  FFMA R56, R103, R21, R56 ;  /* 0x0000001567387223 */ /* 0x000fe20000000038 */
[----:B------:R-:W-:Y:S01]  /*b730*/  FADD R58, RZ, R22 ;  /* 0x00000016ff3a7221 */ /* 0x000fe20000000000 */
[----:B------:R-:W-:Y:S01]  /*b740*/  FADD R115, R115, -1 ;  /* 0xbf80000073737421 */ /* 0x000fe20000000000 */
[----:B------:R-:W-:Y:S01]  /*b750*/  FADD R52, R46, R46 ;  /* 0x0000002e2e347221 */ /* 0x000fe20000000000 */
[-C--:B------:R-:W-:Y:S01]  /*b760*/  FFMA R59, R59, R23.reuse, R98 ;  /* 0x000000173b3b7223 */ /* 0x080fe20000000062 */
[----:B------:R-:W-:Y:S01]  /*b770*/  FFMA R46, R110, R22, R57 ;  /* 0x000000166e2e7223 */ /* 0x000fe20000000039 */
[----:B------:R-:W-:Y:S01]  /*b780*/  FFMA R86, R99, R58, -R70 ;  /* 0x0000003a63567223 */ /* 0x000fe20000000846 */
[----:B------:R-:W-:Y:S01]  /*b790*/  FFMA R56, R65, R23, R56 ;  /* 0x0000001741387223 */ /* 0x000fe20000000038 */
[C---:B------:R-:W-:Y:S01]  /*b7a0*/  FMUL R57, R115.reuse, R22 ;  /* 0x0000001673397220 */ /* 0x040fe20000400000 */
[----:B------:R-:W-:Y:S01]  /*b7b0*/  FADD R65, RZ, R21 ;  /* 0x00000015ff417221 */ /* 0x000fe20000000000 */
[----:B------:R-:W-:Y:S01]  /*b7c0*/  FMUL R70, R115, R58 ;  /* 0x0000003a73467220 */ /* 0x000fe20000400000 */
[----:B------:R-:W-:Y:S01]  /*b7d0*/  FFMA R117, R114, 2, R117 ;  /* 0x4000000072757823 */ /* 0x000fe20000000075 */
[-C--:B------:R-:W-:Y:S01]  /*b7e0*/  FMUL R85, R85, R22.reuse ;  /* 0x0000001655557220 */ /* 0x080fe20000400000 */
[----:B------:R-:W-:Y:S01]  /*b7f0*/  FADD R51, R51, R51 ;  /* 0x0000003333337221 */ /* 0x000fe20000000000 */
[-C--:B------:R-:W-:Y:S01]  /*b800*/  FMUL R87, R87, R22.reuse ;  /* 0x0000001657577220 */ /* 0x080fe20000400000 */
[----:B------:R-:W-:Y:S01]  /*b810*/  FFMA R59, -R102, R22, R59 ;  /* 0x00000016663b7223 */ /* 0x000fe2000000013b */
[C---:B------:R-:W-:Y:S01]  /*b820*/  FFMA R22, R88.reuse, R21, R57 ;  /* 0x0000001558167223 */ /* 0x040fe20000000039 */
[----:B------:R-:W-:Y:S01]  /*b830*/  FFMA R57, R88, -R65, -R70 ;  /* 0x8000004158397223 */ /* 0x000fe20000000846 */
[----:B------:R-:W-:Y:S01]  /*b840*/  FFMA R90, R90, R23, R85 ;  /* 0x000000175a5a7223 */ /* 0x000fe20000000055 */
[----:B------:R-:W-:Y:S01]  /*b850*/  FADD R117, R117, -1 ;  /* 0xbf80000075757421 */ /* 0x000fe20000000000 */
[----:B------:R-:W-:Y:S01]  /*b860*/  FADD R70, -R52, R51 ;  /* 0x0000003334467221 */ /* 0x000fe20000000100 */
[-C--:B------:R-:W-:Y:S01]  /*b870*/  FFMA R66, R66, R21.reuse, R87 ;  /* 0x0000001542427223 */ /* 0x080fe20000000057 */
[-C--:B------:R-:W-:Y:S01]  /*b880*/  FFMA R55, R55, R21.reuse, R90 ;  /* 0x0000001537377223 */ /* 0x080fe2000000005a */
[----:B------:R-:W-:Y:S01]  /*b890*/  FFMA R104, R117, R21, R104 ;  /* 0x0000001575687223 */ /* 0x000fe20000000068 */
[C---:B------:R-:W-:Y:S01]  /*b8a0*/  FFMA R85, R93.reuse, 4, R70 ;  /* 0x408000005d557823 */ /* 0x040fe20000000046 */
[----:B------:R-:W-:Y:S01]  /*b8b0*/  FADD R93, R93, R93 ;  /* 0x0000005d5d5d7221 */ /* 0x000fe20000000000 */
[C---:B------:R-:W-:Y:S01]  /*b8c0*/  FMUL R21, R101.reuse, 4 ;  /* 0x4080000065157820 */ /* 0x040fe20000400000 */
[----:B------:R-:W-:Y:S01]  /*b8d0*/  FADD R101, R101, R101 ;  /* 0x0000006565657221 */ /* 0x000fe20000000000 */
[-C--:B------:R-:W-:Y:S01]  /*b8e0*/  FFMA R22, -R95, R23.reuse, R22 ;  /* 0x000000175f167223 */ /* 0x080fe20000000116 */
[----:B------:R-:W-:Y:S01]  /*b8f0*/  FFMA R66, -R89, R23, R66 ;  /* 0x0000001759427223 */ /* 0x000fe20000000142 */
[-C--:B------:R-:W-:Y:S01]  /*b900*/  FFMA R95, R95, R60.reuse, R57 ;  /* 0x0000003c5f5f7223 */ /* 0x080fe20000000039 */
[----:B------:R-:W-:Y:S01]  /*b910*/  FADD R23, -R93, R52 ;  /* 0x000000345d177221 */ /* 0x000fe20000000100 */
[----:B------:R-:W-:Y:S01]  /*b920*/  FMUL R70, R97, 4 ;  /* 0x4080000061467820 */ /* 0x000fe20000400000 */
[----:B------:R-:W-:Y:S01]  /*b930*/  FFMA R57, R48, 2, R21 ;  /* 0x4000000030397823 */ /* 0x000fe20000000015 */
[----:B------:R-:W-:Y:S01]  /*b940*/  FADD R51, R93, R51 ;  /* 0x000000335d337221 */ /* 0x000fe20000000000 */
[----:B------:R-:W-:Y:S01]  /*b950*/  FMUL R81, R58, R81 ;  /* 0x000000513a517220 */ /* 0x000fe20000400000 */
[----:B------:R-:W-:Y:S01]  /*b960*/  FADD R52, R97, R97 ;  /* 0x0000006161347221 */ /* 0x000fe20000000000 */
[----:B------:R-:W-:Y:S01]  /*b970*/  FFMA R21, R48, 2, R101 ;  /* 0x4000000030157823 */ /* 0x000fe20000000065 */
[----:B------:R-:W-:Y:S01]  /*b980*/  FADD R88, R47, R47 ;  /* 0x0000002f2f587221 */ /* 0x000fe20000000000 */
[----:B------:R-:W-:Y:S01]  /*b990*/  FFMA R87, -R117, R65, R86 ;  /* 0x0000004175577223 */ /* 0x000fe20000000156 */
[----:B------:R-:W-:Y:S01]  /*b9a0*/  FFMA R90, R49, 2, R70 ;  /* 0x40000000315a7823 */ /* 0x000fe20000000046 */
[----:B------:R-:W-:Y:S01]  /*b9b0*/  FMUL R111, R111, R60 ;  /* 0x0000003c6f6f7220 */ /* 0x000fe20000400000 */
[----:B------:R-:W-:Y:S01]  /*b9c0*/  FMUL R86, R60, R83 ;  /* 0x000000533c567220 */ /* 0x000fe20000400000 */
[----:B------:R-:W-:Y:S01]  /*b9d0*/  FFMA R70, R49, 2, R52 ;  /* 0x4000000031467823 */ /* 0x000fe20000000034 */
[----:B------:R-:W-:Y:S01]  /*b9e0*/  FADD R47, R50, R50 ;  /* 0x00000032322f7221 */ /* 0x000fe20000000000 */
[----:B------:R-:W-:Y:S01]  /*b9f0*/  FFMA R48, -R60, R21, -R81 ;  /* 0x000000153c307223 */ /* 0x000fe20000000951 */
[----:B------:R-:W-:Y:S01]  /*ba00*/  FADD R101, R101, -R88 ;  /* 0x8000005865657221 */ /* 0x000fe20000000000 */
[----:B------:R-:W-:Y:S01]  /*ba10*/  FMUL R51, R58, R51 ;  /* 0x000000333a337220 */ /* 0x000fe20000400000 */
[----:B------:R-:W-:Y:S01]  /*ba20*/  FADD R88, -R88, R57 ;  /* 0x0000003958587221 */ /* 0x000fe20000000100 */
[----:B------:R-:W-:Y:S01]  /*ba30*/  FFMA R111, R108, R65, -R111 ;  /* 0x000000416c6f7223 */ /* 0x000fe2000000086f */
[C---:B------:R-:W-:Y:S01]  /*ba40*/  FFMA R21, -R65.reuse, R70, -R86 ;  /* 0x0000004641157223 */ /* 0x040fe20000000956 */
[----:B------:R-:W-:Y:S01]  /*ba50*/  FADD R52, R52, -R47 ;  /* 0x8000002f34347221 */ /* 0x000fe20000000000 */
[C---:B------:R-:W-:Y:S01]  /*ba60*/  FFMA R48, R65.reuse, -R23, R48 ;  /* 0x8000001741307223 */ /* 0x040fe20000000030 */
[----:B------:R-:W-:Y:S01]  /*ba70*/  FFMA R51, -R65, R82, -R51 ;  /* 0x0000005241337223 */ /* 0x000fe20000000933 */
[----:B------:R-:W-:Y:S01]  /*ba80*/  FADD R47, -R47, R90 ;  /* 0x0000005a2f2f7221 */ /* 0x000fe20000000100 */
[----:B------:R-:W-:Y:S01]  /*ba90*/  FMUL R65, R65, R88 ;  /* 0x0000005841417220 */ /* 0x000fe20000400000 */
[----:B------:R-:W-:Y:S01]  /*baa0*/  FADD R87, RZ, R87 ;  /* 0x00000057ff577221 */ /* 0x000fe20000000000 */
[----:B------:R-:W-:Y:S01]  /*bab0*/  FFMA R111, -R110, R58, R111 ;  /* 0x0000003a6e6f7223 */ /* 0x000fe2000000016f */
[C---:B------:R-:W-:Y:S01]  /*bac0*/  FFMA R50, R58.reuse, R101, R21 ;  /* 0x000000653a327223 */ /* 0x040fe20000000015 */
[----:B------:R-:W-:Y:S01]  /*bad0*/  FFMA R47, -R58, R47, -R65 ;  /* 0x0000002f3a2f7223 */ /* 0x000fe20000000941 */
[----:B------:R-:W-:Y:S01]  /*bae0*/  FADD R70, RZ, R95 ;  /* 0x0000005fff467221 */ /* 0x000fe20000000000 */
[----:B------:R-:W-:Y:S01]  /*baf0*/  FADD R59, RZ, R59 ;  /* 0x0000003bff3b7221 */ /* 0x000fe20000000000 */
[----:B------:R-:W-:Y:S01]  /*bb00*/  FMUL R38, R87, R38 ;  /* 0x0000002657267220 */ /* 0x000fe20000400000 */
[----:B------:R-:W-:Y:S01]  /*bb10*/  FADD R111, RZ, R111 ;  /* 0x0000006fff6f7221 */ /* 0x000fe20000000000 */
[C---:B------:R-:W-:Y:S01]  /*bb20*/  FFMA R47, R60.reuse, -R85, R47 ;  /* 0x800000553c2f7223 */ /* 0x040fe2000000002f */
[----:B------:R-:W-:Y:S01]  /*bb30*/  FADD R56, RZ, R56 ;  /* 0x00000038ff387221 */ /* 0x000fe20000000000 */
[----:B------:R-:W-:Y:S01]  /*bb40*/  FADD R59, R59, R50 ;  /* 0x000000323b3b7221 */ /* 0x000fe20000000000 */
[----:B------:R-:W-:Y:S01]  /*bb50*/  FFMA R51, R60, R52, R51 ;  /* 0x000000343c337223 */ /* 0x000fe20000000033 */
[C---:B------:R-:W-:Y:S01]  /*bb60*/  FMUL R5, R70.reuse, R5 ;  /* 0x0000000546057220 */ /* 0x040fe20000400000 */
[----:B------:R-:W-:Y:S01]  /*bb70*/  FADD R66, RZ, R66 ;  /* 0x00000042ff427221 */ /* 0x000fe20000000000 */
[----:B------:R-:W-:Y:S01]  /*bb80*/  FFMA R13, R70, R13, R38 ;  /* 0x0000000d460d7223 */ /* 0x000fe20000000026 */
[----:B------:R-:W-:Y:S01]  /*bb90*/  FADD R38, R25, -1 ;  /* 0xbf80000019267421 */ /* 0x000fe20000000000 */
[----:B------:R-:W-:Y:S01]  /*bba0*/  FMUL R15, R87, R15 ;  /* 0x0000000f570f7220 */ /* 0x000fe20000400000 */
[C---:B------:R-:W-:Y:S01]  /*bbb0*/  FMUL R10, R111.reuse, R10 ;  /* 0x0000000a6f0a7220 */ /* 0x040fe20000400000 */
[----:B------:R-:W-:Y:S01]  /*bbc0*/  FADD R47, R56, R47 ;  /* 0x0000002f382f7221 */ /* 0x000fe20000000000 */
[----:B------:R-:W-:Y:S01]  /*bbd0*/  FADD R55, RZ, R55 ;  /* 0x00000037ff377221 */ /* 0x000fe20000000000 */
[----:B------:R-:W-:Y:S01]  /*bbe0*/  FFMA R5, R111, R8, -R5 ;  /* 0x000000086f057223 */ /* 0x000fe20000000805 */
[----:B------:R-:W-:Y:S01]  /*bbf0*/  FADD R59, -R59, R92 ;  /* 0x0000005c3b3b7221 */ /* 0x000fe20000000100 */
[----:B------:R-:W-:Y:S01]  /*bc00*/  FADD R66, R66, R51 ;  /* 0x0000003342427221 */ /* 0x000fe20000000000 */
[----:B------:R-:W-:Y:S01]  /*bc10*/  FADD R2, R2, -1 ;  /* 0xbf80000002027421 */ /* 0x000fe20000000000 */
[----:B------:R-:W-:Y:S01]  /*bc20*/  FFMA R38, R70, R38, R15 ;  /* 0x0000002646267223 */ /* 0x000fe2000000000f */
[----:B------:R-:W-:Y:S01]  /*bc30*/  FMUL R40, R111, R40 ;  /* 0x000000286f287220 */ /* 0x000fe20000400000 */
[----:B------:R-:W-:Y:S01]  /*bc40*/  FFMA R11, R87, R11, R10 ;  /* 0x0000000b570b7223 */ /* 0x000fe2000000000a */
[----:B------:R-:W-:Y:S01]  /*bc50*/  FADD R47, R47, R94 ;  /* 0x0000005e2f2f7221 */ /* 0x000fe20000000000 */
[----:B------:R-:W-:Y:S01]  /*bc60*/  FADD R55, R55, R48 ;  /* 0x0000003037377221 */ /* 0x000fe20000000000 */
[----:B------:R-:W-:Y:S01]  /*bc70*/  FFMA R5, R87, R2, R5 ;  /* 0x0000000257057223 */ /* 0x000fe20000000005 */
[----:B------:R-:W-:Y:S01]  /*bc80*/  FADD R39, -R66, R39 ;  /* 0x0000002742277221 */ /* 0x000fe20000000100 */
[----:B------:R-:W-:Y:S01]  /*bc90*/  FMUL R10, R64, R59 ;  /* 0x0000003b400a7220 */ /* 0x000fe20000400000 */
[----:B------:R-:W-:Y:S01]  /*bca0*/  FFMA R38, R111, -R7, R38 ;  /* 0x800000076f267223 */ /* 0x000fe20000000026 */
[----:B------:R-:W-:Y:S01]  /*bcb0*/  FFMA R40, R70, R9, R40 ;  /* 0x0000000946287223 */ /* 0x000fe20000000028 */
[-C--:B------:R-:W-:Y:S01]  /*bcc0*/  FMUL R7, R62, R47.reuse ;  /* 0x0000002f3e077220 */ /* 0x080fe20000400000 */
[----:B------:R-:W-:Y:S01]  /*bcd0*/  FADD R23, R26, -1 ;  /* 0xbf8000001a177421 */ /* 0x000fe20000000000 */
[----:B------:R-:W-:Y:S01]  /*bce0*/  FMUL R24, R87, R24 ;  /* 0x0000001857187220 */ /* 0x000fe20000400000 */
[----:B------:R-:W-:Y:S01]  /*bcf0*/  FADD R55, -R55, R96 ;  /* 0x0000006037377221 */ /* 0x000fe20000000100 */
[----:B------:R-:W-:Y:S01]  /*bd00*/  FADD R5, R5, R36 ;  /* 0x0000002405057221 */ /* 0x000fe20000000000 */
[C---:B------:R-:W-:Y:S01]  /*bd10*/  FMUL R2, R63.reuse, R47 ;  /* 0x0000002f3f027220 */ /* 0x040fe20000400000 */
[----:B------:R-:W-:Y:S01]  /*bd20*/  FFMA R9, R63, R39, R10 ;  /* 0x000000273f097223 */ /* 0x000fe2000000000a */
[-C--:B------:R-:W-:Y:S01]  /*bd30*/  FMUL R36, R39, R69.reuse ;  /* 0x0000004527247220 */ /* 0x080fe20000400000 */
[C---:B------:R-:W-:Y:S01]  /*bd40*/  FMUL R10, R47.reuse, R69 ;  /* 0x000000452f0a7220 */ /* 0x040fe20000400000 */
[----:B------:R-:W-:Y:S01]  /*bd50*/  FMUL R26, R47, R72 ;  /* 0x000000482f1a7220 */ /* 0x000fe20000400000 */
[----:B------:R-:W-:Y:S01]  /*bd60*/  FFMA R8, R64, R39, -R7 ;  /* 0x0000002740087223 */ /* 0x000fe20000000807 */
[----:B------:R-:W-:Y:S01]  /*bd70*/  FFMA R23, R111, R23, -R24 ;  /* 0x000000176f177223 */ /* 0x000fe20000000818 */
[----:B------:R-:W-:Y:S01]  /*bd80*/  FFMA R6, R70, -R6, R11 ;  /* 0x8000000646067223 */ /* 0x000fe2000000000b */
[C---:B------:R-:W-:Y:S01]  /*bd90*/  FFMA R7, R64.reuse, R55, -R2 ;  /* 0x0000003740077223 */ /* 0x040fe20000000802 */
[----:B------:R-:W-:Y:S01]  /*bda0*/  FMUL R24, R64, R47 ;  /* 0x0000002f40187220 */ /* 0x000fe20000400000 */
[CC--:B------:R-:W-:Y:S01]  /*bdb0*/  FFMA R2, -R62.reuse, R55.reuse, R9 ;  /* 0x000000373e027223 */ /* 0x0c0fe20000000109 */
[-C--:B------:R-:W-:Y:S01]  /*bdc0*/  FFMA R36, R59, R68.reuse, -R36 ;  /* 0x000000443b247223 */ /* 0x080fe20000000824 */
[-C--:B------:R-:W-:Y:S01]  /*bdd0*/  FFMA R11, R55, R68.reuse, -R10 ;  /* 0x00000044370b7223 */ /* 0x080fe2000000080a */
[-C--:B------:R-:W-:Y:S01]  /*bde0*/  FFMA R26, R39, R68.reuse, -R26 ;  /* 0x00000044271a7223 */ /* 0x080fe2000000081a */
[----:B------:R-:W-:Y:S01]  /*bdf0*/  FMUL R68, R47, R68 ;  /* 0x000000442f447220 */ /* 0x000fe20000400000 */
[----:B------:R-:W-:Y:S01]  /*be00*/  ISETP.NE.U32.AND P0, PT, RZ, c[0x0][0x628], PT ;  /* 0x00018a00ff007a0c */ /* 0x000fe20003f05070 */
[----:B------:R-:W-:Y:S01]  /*be10*/  FFMA R24, R63, R55, R24 ;  /* 0x000000373f187223 */ /* 0x000fe20000000018 */
[----:B------:R-:W-:Y:S01]  /*be20*/  FADD R6, RZ, R6 ;  /* 0x00000006ff067221 */ /* 0x000fe20000000000 */
[----:B------:R-:W-:Y:S01]  /*be30*/  FFMA R9, -R61, R47, R2 ;  /* 0x0000002f3d097223 */ /* 0x000fe20000000102 */
[----:B------:R-:W-:Y:S01]  /*be40*/  FMUL R21, R87, R84 ;  /* 0x0000005457157220 */ /* 0x000fe20000400000 */
[C---:B------:R-:W-:Y:S01]  /*be50*/  FFMA R68, R55.reuse, R69, R68 ;  /* 0x0000004537447223 */ /* 0x040fe20000000044 */
[----:B------:R-:W-:Y:S01]  /*be60*/  ISETP.NE.AND.EX P0, PT, RZ, c[0x0][0x62c], PT, P0 ;  /* 0x00018b00ff007a0c */ /* 0x000fe20003f05300 */
[----:B------:R-:W-:Y:S01]  /*be70*/  FFMA R24, R62, R39, R24 ;  /* 0x000000273e187223 */ /* 0x000fe20000000018 */
[----:B------:R-:W-:Y:S01]  /*be80*/  FADD R10, R6, R9 ;  /* 0x00000009060a7221 */ /* 0x000fe20000000000 */
[----:B------:R-:W-:Y:S01]  /*be90*/  FFMA R80, R70, R80, R21 ;  /* 0x0000005046507223 */ /* 0x000fe20000000015 */
[-C--:B------:R-:W-:Y:S01]  /*bea0*/  FFMA R36, R55, R72.reuse, R36 ;  /* 0x0000004837247223 */ /* 0x080fe20000000024 */
[C---:B------:R-:W-:Y:S01]  /*beb0*/  FFMA R26, R59.reuse, R69, R26 ;  /* 0x000000453b1a7223 */ /* 0x040fe2000000001a */
[-C--:B------:R-:W-:Y:S01]  /*bec0*/  FFMA R6, R59, -R72.reuse, R11 ;  /* 0x800000483b067223 */ /* 0x080fe2000000000b */
[----:B------:R-:W-:Y:S01]  /*bed0*/  FFMA R68, R39, R72, R68 ;  /* 0x0000004827447223 */ /* 0x000fe20000000044 */
[----:B------:R-:W-:Y:S01]  /*bee0*/  FFMA R12, R111, -R12, R13 ;  /* 0x8000000c6f0c7223 */ /* 0x000fe2000000000d */
[-C--:B------:R-:W-:Y:S01]  /*bef0*/  FFMA R8, -R63, R59.reuse, R8 ;  /* 0x0000003b3f087223 */ /* 0x080fe20000000108 */
[-C--:B------:R-:W-:Y:S01]  /*bf00*/  FFMA R2, R62, R59.reuse, R7 ;  /* 0x0000003b3e027223 */ /* 0x080fe20000000007 */
[----:B------:R-:W-:Y:S01]  /*bf10*/  FFMA R24, R61, R59, R24 ;  /* 0x0000003b3d187223 */ /* 0x000fe20000000018 */
[----:B------:R-:W-:Y:S01]  /*bf20*/  FFMA R27, R111, R27, R80 ;  /* 0x0000001b6f1b7223 */ /* 0x000fe20000000050 */
[----:B------:R-:W-:Y:S01]  /*bf30*/  FFMA R4, R70, R4, R23 ;  /* 0x0000000446047223 */ /* 0x000fe20000000017 */
[----:B------:R-:W-:Y:S01]  /*bf40*/  FFMA R3, R87, R3, R40 ;  /* 0x0000000357037223 */ /* 0x000fe20000000028 */
[-C--:B------:R-:W-:Y:S01]  /*bf50*/  FFMA R47, R47, -R67.reuse, R36 ;  /* 0x800000432f2f7223 */ /* 0x080fe20000000024 */
[-C--:B------:R-:W-:Y:S01]  /*bf60*/  FFMA R6, R39, R67.reuse, R6 ;  /* 0x0000004327067223 */ /* 0x080fe20000000006 */
[-C--:B------:R-:W-:Y:S01]  /*bf70*/  FFMA R26, R55, -R67.reuse, R26 ;  /* 0x80000043371a7223 */ /* 0x080fe2000000001a */
[----:B------:R-:W-:Y:S01]  /*bf80*/  FFMA R59, R59, R67, R68 ;  /* 0x000000433b3b7223 */ /* 0x000fe20000000044 */
[C---:B------:R-:W-:Y:S01]  /*bf90*/  FFMA R7, R61.reuse, R55, R8 ;  /* 0x000000373d077223 */ /* 0x040fe20000000008 */
[----:B------:R-:W-:Y:S01]  /*bfa0*/  FADD R12, RZ, R12 ;  /* 0x0000000cff0c7221 */ /* 0x000fe20000000000 */
[----:B------:R-:W-:Y:S01]  /*bfb0*/  FADD R37, R38, R37 ;  /* 0x0000002526257221 */ /* 0x000fe20000000000 */
[----:B------:R-:W-:Y:S01]  /*bfc0*/  FADD R4, R4, R41 ;  /* 0x0000002904047221 */ /* 0x000fe20000000000 */
[----:B------:R-:W-:Y:S01]  /*bfd0*/  FFMA R2, -R61, R39, R2 ;  /* 0x000000273d027223 */ /* 0x000fe20000000102 */
[----:B------:R-:W-:Y:S01]  /*bfe0*/  FADD R3, RZ, R3 ;  /* 0x00000003ff037221 */ /* 0x000fe20000000000 */
[----:B------:R-:W-:Y:S01]  /*bff0*/  FADD R27, RZ, R27 ;  /* 0x0000001bff1b7221 */ /* 0x000fe20000000000 */
[----:B------:R-:W-:Y:S01]  /*c000*/  FADD R18, R47, R18 ;  /* 0x000000122f127221 */ /* 0x000fe20000000000 */
[----:B------:R-:W-:Y:S01]  /*c010*/  FADD R6, R6, R19 ;  /* 0x0000001306067221 */ /* 0x000fe20000000000 */
[----:B------:R-:W-:Y:S01]  /*c020*/  FADD R17, R26, R17 ;  /* 0x000000111a117221 */ /* 0x000fe20000000000 */
[----:B------:R-:W-:Y:S01]  /*c030*/  FADD R20, R59, R20 ;  /* 0x000000143b147221 */ /* 0x000fe20000000000 */
[----:B------:R-:W-:Y:S01]  /*c040*/  FADD R12, R12, R7 ;  /* 0x000000070c0c7221 */ /* 0x000fe20000000000 */
[----:B------:R-:W-:Y:S01]  /*c050*/  FADD R8, R3, R2 ;  /* 0x0000000203087221 */ /* 0x000fe20000000000 */
[----:B------:R-:W-:Y:S01]  /*c060*/  FADD R24, R27, R24 ;  /* 0x000000181b187221 */ /* 0x000fe20000000000 */
        /* <DEDUP_REMOVED lines=10> */
[----:B------:R-:W-:Y:S05]  /*c110*/  @!P0 BRA `(.L_x_225) ;  /* 0x000000e000008947 */ /* 0x000fea0003800000 */
[----:B------:R-:W-:Y:S02]  /*c120*/  SHF.R.S32.HI R5, RZ, 0x1f, R76 ;  /* 0x0000001fff057819 */ /* 0x000fe4000001144c */
[----:B------:R-:W-:-:S03]  /*c130*/  MOV R3, c[0x0][0x648] ;  /* 0x0001920000037a02 */ /* 0x000fc60000000f00 */
[----:B------:R-:W-:Y:S02]  /*c140*/  IMAD R5, R5, c[0x0][0x648], RZ ;  /* 0x0001920005057a24 */ /* 0x000fe400078e02ff */
[----:B------:R-:W-:-:S04]  /*c150*/  IMAD.WIDE.U32 R2, R76, R3, c[0x0][0x628] ;  /* 0x00018a004c027625 */ /* 0x000fc800078e0003 */
[----:B------:R-:W-:-:S05]  /*c160*/  IMAD R5, R76, UR12, R5 ;  /* 0x0000000c4c057c24 */ /* 0x000fca000f8e0205 */
[----:B------:R-:W-:-:S05]  /*c170*/  IADD3 R3, R3, R5, RZ ;  /* 0x0000000503037210 */ /* 0x000fca0007ffe0ff */
[----:B------:R0:W-:Y:S04]  /*c180*/  RED.E.ADD.F32.FTZ.RN.STRONG.GPU [R2.64], R37 ;  /* 0x000000250200798e */ /* 0x0001e8000c10e790 */
[----:B------:R0:W-:Y:S04]  /*c190*/  RED.E.ADD.F32.FTZ.RN.STRONG.GPU [R2.64+0x4], R13 ;  /* 0x0000040d0200798e */ /* 0x0001e8000c10e790 */
[----:B------:R0:W-:Y:S04]  /*c1a0*/  RED.E.ADD.F32.FTZ.RN.STRONG.GPU [R2.64+0x8], R15 ;  /* 0x0000080f0200798e */ /* 0x0001e8000c10e790 */
[----:B------:R0:W-:Y:S04]  /*c1b0*/  RED.E.ADD.F32.FTZ.RN.STRONG.GPU [R2.64+0xc], R19 ;  /* 0x00000c130200798e */ /* 0x0001e8000c10e790 */
[----:B------:R0:W-:Y:S04]  /*c1c0*/  RED.E.ADD.F32.FTZ.RN.STRONG.GPU [R2.64+0x10], R17 ;  /* 0x000010110200798e */ /* 0x0001e8000c10e790 */
[----:B------:R0:W-:Y:S04]  /*c1d0*/  RED.E.ADD.F32.FTZ.RN.STRONG.GPU [R2.64+0x14], R21 ;  /* 0x000014150200798e */ /* 0x0001e8000c10e790 */
[----:B------:R0:W-:Y:S01]  /*c1e0*/  RED.E.ADD.F32.FTZ.RN.STRONG.GPU [R2.64+0x18], R23 ;  /* 0x000018170200798e */ /* 0x0001e2000c10e790 */
[----:B------:R-:W-:Y:S05]  /*c1f0*/  BRA `(.L_x_226) ;  /* 0x000000c000007947 */ /* 0x000fea0003800000 */
.L_x_225:
[----:B------:R-:W-:-:S04]  /*c200*/  ISETP.NE.U32.AND P0, PT, RZ, c[0x0][0x268], PT ;  /* 0x00009a00ff007a0c */ /* 0x000fc80003f05070 */
[----:B------:R-:W-:-:S13]  /*c210*/  ISETP.NE.AND.EX P0, PT, RZ, c[0x0][0x26c], PT, P0 ;  /* 0x00009b00ff007a0c */ /* 0x000fda0003f05300 */
[----:B------:R-:W-:Y:S05]  /*c220*/  @!P0 BRA `(.L_x_226) ;  /* 0x0000009000008947 */ /* 0x000fea0003800000 */
[----:B------:R-:W-:-:S04]  /*c230*/  IADD3 R28, P0, R28, c[0x0][0x268], RZ ;  /* 0x00009a001c1c7a10 */ /* 0x000fc80007f1e0ff */
[----:B------:R-:W-:-:S05]  /*c240*/  IADD3.X R29, R71, c[0x0][0x26c], RZ, P0, !PT ;  /* 0x00009b00471d7a10 */ /* 0x000fca00007fe4ff */
[----:B------:R0:W-:Y:S04]  /*c250*/  RED.E.ADD.F32.FTZ.RN.STRONG.GPU [R28.64], R37 ;  /* 0x000000251c00798e */ /* 0x0001e8000c10e790 */
[----:B------:R0:W-:Y:S04]  /*c260*/  RED.E.ADD.F32.FTZ.RN.STRONG.GPU [R28.64+0x4], R13 ;  /* 0x0000040d1c00798e */ /* 0x0001e8000c10e790 */
[----:B------:R0:W-:Y:S04]  /*c270*/  RED.E.ADD.F32.FTZ.RN.STRONG.GPU [R28.64+0x8], R15 ;  /* 0x0000080f1c00798e */ /* 0x0001e8000c10e790 */
[----:B------:R0:W-:Y:S04]  /*c280*/  RED.E.ADD.F32.FTZ.RN.STRONG.GPU [R28.64+0xc], R19 ;  /* 0x00000c131c00798e */ /* 0x0001e8000c10e790 */
[----:B------:R0:W-:Y:S04]  /*c290*/  RED.E.ADD.F32.FTZ.RN.STRONG.GPU [R28.64+0x10], R17 ;  /* 0x000010111c00798e */ /* 0x0001e8000c10e790 */
[----:B------:R0:W-:Y:S04]  /*c2a0*/  RED.E.ADD.F32.FTZ.RN.STRONG.GPU [R28.64+0x14], R21 ;  /* 0x000014151c00798e */ /* 0x0001e8000c10e790 */
[----:B------:R0:W-:Y:S02]  /*c2b0*/  RED.E.ADD.F32.FTZ.RN.STRONG.GPU [R28.64+0x18], R23 ;  /* 0x000018171c00798e */ /* 0x0001e4000c10e790 */
.L_x_226:
[----:B------:R-:W-:Y:S01]  /*c2c0*/  ISETP.GE.AND P0, PT, R74, RZ, PT ;  /* 0x000000ff4a00720c */ /* 0x000fe20003f06270 */
[----:B------:R-:W-:-:S12]  /*c2d0*/  BSSY B2, `(.L_x_227) ;  /* 0x0000025000027945 */ /* 0x000fd80003800000 */
[----:B------:R-:W-:Y:S05]  /*c2e0*/  @!P0 BRA `(.L_x_228) ;  /* 0x0000023000008947 */ /* 0x000fea0003800000 */
[----:B------:R-:W-:Y:S01]  /*c2f0*/  ISETP.NE.U32.AND P0, PT, RZ, c[0x0][0x5f0], PT ;  /* 0x00017c00ff007a0c */ /* 0x000fe20003f05070 */
[----:B------:R-:W-:Y:S01]  /*c300*/  FADD R5, RZ, R8 ;  /* 0x00000008ff057221 */ /* 0x000fe20000000000 */
[----:B0-----:R-:W-:Y:S01]  /*c310*/  FADD R13, RZ, R12 ;  /* 0x0000000cff0d7221 */ /* 0x001fe20000000000 */
[----:B------:R-:W-:Y:S01]  /*c320*/  FADD R15, RZ, R10 ;  /* 0x0000000aff0f7221 */ /* 0x000fe20000000000 */
[----:B------:R-:W-:Y:S01]  /*c330*/  ISETP.NE.AND.EX P0, PT, RZ, c[0x0][0x5f4], PT, P0 ;  /* 0x00017d00ff007a0c */ /* 0x000fe20003f05300 */
[----:B------:R-:W-:-:S12]  /*c340*/  FADD R17, RZ, R24 ;  /* 0x00000018ff117221 */ /* 0x000fd80000000000 */
[----:B------:R-:W-:Y:S05]  /*c350*/  @!P0 BRA `(.L_x_229) ;  /* 0x000000d000008947 */ /* 0x000fea0003800000 */
[----:B------:R-:W-:Y:S01]  /*c360*/  MOV R3, c[0x0][0x610] ;  /* 0x0001840000037a02 */ /* 0x000fe20000000f00 */
[----:B------:R-:W-:-:S04]  /*c370*/  IMAD R73, R73, c[0x0][0x610], RZ ;  /* 0x0001840049497a24 */ /* 0x000fc800078e02ff */
[C---:B------:R-:W-:Y:S02]  /*c380*/  IMAD R73, R74.reuse, UR14, R73 ;  /* 0x0000000e4a497c24 */ /* 0x040fe4000f8e0249 */
[----:B------:R-:W-:-:S05]  /*c390*/  IMAD.WIDE.U32 R2, R74, R3, c[0x0][0x5f0] ;  /* 0x00017c004a027625 */ /* 0x000fca00078e0003 */
        /* <DEDUP_REMOVED lines=9> */
.L_x_229:
[----:B------:R-:W-:-:S04]  /*c430*/  ISETP.NE.U32.AND P0, PT, RZ, c[0x0][0x230], PT ;  /* 0x00008c00ff007a0c */ /* 0x000fc80003f05070 */
[----:B------:R-:W-:-:S13]  /*c440*/  ISETP.NE.AND.EX P0, PT, RZ, c[0x0][0x234], PT, P0 ;  /* 0x00008d00ff007a0c */ /* 0x000fda0003f05300 */
        /* <DEDUP_REMOVED lines=12> */
[----:B------:R0:W-:Y:S02]  /*c510*/  RED.E.ADD.F32.FTZ.RN.STRONG.GPU [R2.64+0x18], R17 ;  /* 0x000018110200798e */ /* 0x0001e4000c10e790 */
.L_x_228:
[----:B------:R-:W-:Y:S05]  /*c520*/  BSYNC B2 ;  /* 0x0000000000027941 */ /* 0x000fea0003800000 */
.L_x_227:
[----:B------:R-:W-:-:S04]  /*c530*/  ISETP.NE.U32.AND P0, PT, RZ, c[0x0][0x580], PT ;  /* 0x00016000ff007a0c */ /* 0x000fc80003f05070 */
[----:B------:R-:W-:-:S13]  /*c540*/  ISETP.NE.AND.EX P0, PT, RZ, c[0x0][0x584], PT, P0 ;  /* 0x00016100ff007a0c */ /* 0x000fda0003f05300 */
[----:B------:R-:W-:Y:S05]  /*c550*/  @!P0 BRA `(.L_x_230) ;  /* 0x0000007000008947 */ /* 0x000fea0003800000 */
[----:B0-----:R-:W-:Y:S01]  /*c560*/  IMAD R2, R75, c[0x0][0x5a0], RZ ;  /* 0x000168004b027a24 */ /* 0x001fe200078e02ff */
[----:B------:R-:W-:-:S03]  /*c570*/  MOV R4, c[0x0][0x5a0] ;  /* 0x0001680000047a02 */ /* 0x000fc60000000f00 */
[C---:B------:R-:W-:Y:S02]  /*c580*/  IMAD R5, R77.reuse, UR13, R2 ;  /* 0x0000000d4d057c24 */ /* 0x040fe4000f8e0202 */
[----:B------:R-:W-:-:S05]  /*c590*/  IMAD.WIDE.U32 R2, R77, R4, c[0x0][0x580] ;  /* 0x000160004d027625 */ /* 0x000fca00078e0004 */
[----:B------:R-:W-:-:S05]  /*c5a0*/  IADD3 R3, R3, R5, RZ ;  /* 0x0000000503037210 */ /* 0x000fca0007ffe0ff */
[----:B------:R0:W-:Y:S01]  /*c5b0*/  RED.E.ADD.F32.FTZ.RN.STRONG.GPU [R2.64], RZ ;  /* 0x000000ff0200798e */ /* 0x0001e2000c10e790 */
[----:B------:R-:W-:Y:S05]  /*c5c0*/  BRA `(.L_x_231) ;  /* 0x0000006000007947 */ /* 0x000fea0003800000 */
.L_x_230:
[----:B------:R-:W-:-:S04]  /*c5d0*/  ISETP.NE.U32.AND P0, PT, RZ, c[0x0][0x1c0], PT ;  /* 0x00007000ff007a0c */ /* 0x000fc80003f05070 */
[----:B------:R-:W-:-:S13]  /*c5e0*/  ISETP.NE.AND.EX P0, PT, RZ, c[0x0][0x1c4], PT, P0 ;  /* 0x00007100ff007a0c */ /* 0x000fda0003f05300 */
[----:B------:R-:W-:Y:S05]  /*c5f0*/  @!P0 BRA `(.L_x_231) ;  /* 0x0000003000008947 */ /* 0x000fea0003800000 */
[----:B------:R-:W-:-:S04]  /*c600*/  IADD3 R32, P0, R32, c[0x0][0x1c0], RZ ;  /* 0x0000700020207a10 */ /* 0x000fc80007f1e0ff */
[----:B------:R-:W-:-:S05]  /*c610*/  IADD3.X R33, R53, c[0x0][0x1c4], RZ, P0, !PT ;  /* 0x0000710035217a10 */ /* 0x000fca00007fe4ff */
[----:B------:R1:W-:Y:S04]  /*c620*/  RED.E.ADD.F32.FTZ.RN.STRONG.GPU [R32.64], RZ ;  /* 0x000000ff2000798e */ /* 0x0003e8000c10e790 */
.L_x_231:
        /* <DEDUP_REMOVED lines=8> */
[----:B------:R0:W-:Y:S04]  /*c6b0*/  RED.E.ADD.F32.FTZ.RN.STRONG.GPU [R2.64], R9 ;  /* 0x000000090200798e */ /* 0x0001e8000c10e790 */
[----:B------:R0:W-:Y:S04]  /*c6c0*/  RED.E.ADD.F32.FTZ.RN.STRONG.GPU [R2.64+0x4], R11 ;  /* 0x0000040b0200798e */ /* 0x0001e8000c10e790 */
[----:B------:R0:W-:Y:S01]  /*c6d0*/  RED.E.ADD.F32.FTZ.RN.STRONG.GPU [R2.64+0x8], R7 ;  /* 0x000008070200798e */ /* 0x0001e2000c10e790 */
[----:B------:R-:W-:Y:S05]  /*c6e0*/  BRA `(.L_x_5) ;  /* 0x0000008000007947 */ /* 0x000fea0003800000 */
.L_x_232:
[----:B------:R-:W-:-:S04]  /*c6f0*/  ISETP.NE.U32.AND P0, PT, RZ, c[0x0][0x188], PT ;  /* 0x00006200ff007a0c */ /* 0x000fc80003f05070 */
[----:B------:R-:W-:-:S13]  /*c700*/  ISETP.NE.AND.EX P0, PT, RZ, c[0x0][0x18c], PT, P0 ;  /* 0x00006300ff007a0c */ /* 0x000fda0003f05300 */
[----:B------:R-:W-:Y:S05]  /*c710*/  @!P0 BRA `(.L_x_5) ;  /* 0x0000005000008947 */ /* 0x000fea0003800000 */
[----:B------:R-:W-:-:S04]  /*c720*/  IADD3 R30, P0, R30, c[0x0][0x188], RZ ;  /* 0x000062001e1e7a10 */ /* 0x000fc80007f1e0ff */
[----:B------:R-:W-:-:S05]  /*c730*/  IADD3.X R31, R54, c[0x0][0x18c], RZ, P0, !PT ;  /* 0x00006300361f7a10 */ /* 0x000fca00007fe4ff */
[----:B------:R2:W-:Y:S04]  /*c740*/  RED.E.ADD.F32.FTZ.RN.STRONG.GPU [R30.64], R9 ;  /* 0x000000091e00798e */ /* 0x0005e8000c10e790 */
[----:B------:R2:W-:Y:S04]  /*c750*/  RED.E.ADD.F32.FTZ.RN.STRONG.GPU [R30.64+0x4], R11 ;  /* 0x0000040b1e00798e */ /* 0x0005e8000c10e790 */
[----:B------:R2:W-:Y:S02]  /*c760*/  RED.E.ADD.F32.FTZ.RN.STRONG.GPU [R30.64+0x8], R7 ;  /* 0x000008071e00798e */ /* 0x0005e4000c10e790 */
.L_x_5:
[----:B------:R-:W-:Y:S05]  /*c770*/  BSYNC B0 ;  /* 0x0000000000007941 */ /* 0x000fea0003800000 */
.L_x_4:
[----:B0-----:R-:W-:-:S05]  /*c780*/  MOV R3, c[0x0][0x0] ;  /* 0x0000000000037a02 */ /* 0x001fca0000000f00 */
[----:B------:R-:W-:-:S05]  /*c790*/  IMAD.WIDE.U32 R78, R3, c[0x0][0xc], R78 ;  /* 0x00000300034e7a25 */ /* 0x000fca00078e004e */
[----:B------:R-:W-:-:S04]  /*c7a0*/  ISETP.GE.U32.AND P0, PT, R78, c[0x0][0x178], PT ;  /* 0x00005e004e007a0c */ /* 0x000fc80003f06070 */
[----:B------:R-:W-:-:S13]  /*c7b0*/  ISETP.GE.U32.AND.EX P0, PT, R79, c[0x0][0x17c], PT, P0 ;  /* 0x00005f004f007a0c */ /* 0x000fda0003f06100 */
[----:B------:R-:W-:Y:S01]  /*c7c0*/  @P0 CALL.REL.NOINC `(.L_x_233) ;  /* 0x0000001000000944 */ /* 0x000fe20003c00000 */
[----:B------:R-:W-:Y:S05]  /*c7d0*/  BRA `(.L_x_234) ;  /* 0xffff3a3000007947 */ /* 0x000fea000383ffff */
.L_x_233:
[----:B------:R-:W-:Y:S05]  /*c7e0*/  BSYNC B1 ;  /* 0x0000000000017941 */ /* 0x000fea0003800000 */
.L_x_0:
[----:B------:R-:W-:Y:S05]  /*c7f0*/  EXIT ;  /* 0x000000000000794d */ /* 0x000fea0003800000 */
        .weak           $__internal_0_$__cuda_sm20_div_u64
        .type           $__internal_0_$__cuda_sm20_div_u64,@function
        .size           $__internal_0_$__cuda_sm20_div_u64,($__internal_1_$__cuda_sm20_rcp_rn_f32_slowpath - $__internal_0_$__cuda_sm20_div_u64)
$__internal_0_$__cuda_sm20_div_u64:
[----:B------:R-:W-:Y:S02]  /*c800*/  ULDC UR4, c[0x0][0x164] ;  /* 0x0000590000047ab9 */ /* 0x000fe40000000800 */
[----:B------:R-:W0:Y:S08]  /*c810*/  I2F.U64.RP R6, UR4 ;  /* 0x0000000400067d12 */ /* 0x000e300008309000 */
[----:B0-----:R-:W0:Y:S02]  /*c820*/  MUFU.RCP R6, R6 ;  /* 0x0000000600067308 */ /* 0x001e240000001000 */
[----:B0-----:R-:W-:-:S06]  /*c830*/  IADD3 R2, R6, 0x1ffffffe, RZ ;  /* 0x1ffffffe06027810 */ /* 0x001fcc0007ffe0ff */
[----:B------:R-:W0:Y:S02]  /*c840*/  F2I.U64.TRUNC R2, R2 ;  /* 0x0000000200027311 */ /* 0x000e24000020d800 */
[----:B0-----:R-:W-:-:S04]  /*c850*/  IMAD.WIDE.U32 R4, R2, c[0x0][0x164], RZ ;  /* 0x0000590002047a25 */ /* 0x001fc800078e00ff */
[----:B------:R-:W-:Y:S01]  /*c860*/  IMAD R5, R2, UR5, R5 ;  /* 0x0000000502057c24 */ /* 0x000fe2000f8e0205 */
[----:B------:R-:W-:-:S03]  /*c870*/  IADD3 R7, P0, RZ, -R4, RZ ;  /* 0x80000004ff077210 */ /* 0x000fc60007f1e0ff */
[----:B------:R-:W-:Y:S02]  /*c880*/  IMAD R5, R3, c[0x0][0x164], R5 ;  /* 0x0000590003057a24 */ /* 0x000fe400078e0205 */
[----:B------:R-:W-:-:S03]  /*c890*/  IMAD.HI.U32 R4, R2, R7, RZ ;  /* 0x0000000702047227 */ /* 0x000fc600078e00ff */
[----:B------:R-:W-:Y:S02]  /*c8a0*/  IADD3.X R9, RZ, ~R5, RZ, P0, !PT ;  /* 0x80000005ff097210 */ /* 0x000fe400007fe4ff */
[----:B------:R-:W-:-:S03]  /*c8b0*/  MOV R5, R2 ;  /* 0x0000000200057202 */ /* 0x000fc60000000f00 */
[-C--:B------:R-:W-:Y:S02]  /*c8c0*/  IMAD R11, R3, R9.reuse, RZ ;  /* 0x00000009030b7224 */ /* 0x080fe400078e02ff */
[----:B------:R-:W-:-:S04]  /*c8d0*/  IMAD.WIDE.U32 R4, P0, R2, R9, R4 ;  /* 0x0000000902047225 */ /* 0x000fc80007800004 */
[----:B------:R-:W-:-:S04]  /*c8e0*/  IMAD.HI.U32 R9, R3, R9, RZ ;  /* 0x0000000903097227 */ /* 0x000fc800078e00ff */
[----:B------:R-:W-:-:S05]  /*c8f0*/  IMAD.HI.U32 R4, P1, R3, R7, R4 ;  /* 0x0000000703047227 */ /* 0x000fca0007820004 */
[----:B------:R-:W-:Y:S02]  /*c900*/  IADD3 R5, P2, R11, R4, RZ ;  /* 0x000000040b057210 */ /* 0x000fe40007f5e0ff */
[----:B------:R-:W-:-:S03]  /*c910*/  IADD3.X R4, R9, R3, RZ, P0, !PT ;  /* 0x0000000309047210 */ /* 0x000fc600007fe4ff */
[----:B------:R-:W-:Y:S01]  /*c920*/  IMAD.WIDE.U32 R2, R5, c[0x0][0x164], RZ ;  /* 0x0000590005027a25 */ /* 0x000fe200078e00ff */
[----:B------:R-:W-:-:S03]  /*c930*/  IADD3.X R7, RZ, RZ, R4, P2, P1 ;  /* 0x000000ffff077210 */ /* 0x000fc600017e2404 */
[----:B------:R-:W-:Y:S01]  /*c940*/  IMAD R4, R5, UR5, R3 ;  /* 0x0000000505047c24 */ /* 0x000fe2000f8e0203 */
[----:B------:R-:W-:-:S03]  /*c950*/  IADD3 R3, P0, RZ, -R2, RZ ;  /* 0x80000002ff037210 */ /* 0x000fc60007f1e0ff */
[----:B------:R-:W-:Y:S02]  /*c960*/  IMAD R2, R7, c[0x0][0x164], R4 ;  /* 0x0000590007027a24 */ /* 0x000fe400078e0204 */
[----:B------:R-:W-:-:S03]  /*c970*/  IMAD.HI.U32 R4, R5, R3, RZ ;  /* 0x0000000305047227 */ /* 0x000fc600078e00ff */
[----:B------:R-:W-:-:S05]  /*c980*/  IADD3.X R2, RZ, ~R2, RZ, P0, !PT ;  /* 0x80000002ff027210 */ /* 0x000fca00007fe4ff */
[----:B------:R-:W-:-:S04]  /*c990*/  IMAD.WIDE.U32 R4, P0, R5, R2, R4 ;  /* 0x0000000205047225 */ /* 0x000fc80007800004 */
[C---:B------:R-:W-:Y:S02]  /*c9a0*/  IMAD R6, R7.reuse, R2, RZ ;  /* 0x0000000207067224 */ /* 0x040fe400078e02ff */
[----:B------:R-:W-:Y:S01]  /*c9b0*/  IMAD.HI.U32 R5, P1, R7, R3, R4 ;  /* 0x0000000307057227 */ /* 0x000fe20007820004 */
[----:B------:R-:W-:-:S03]  /*c9c0*/  MOV R3, RZ ;  /* 0x000000ff00037202 */ /* 0x000fc60000000f00 */
[----:B------:R-:W-:Y:S01]  /*c9d0*/  IMAD.HI.U32 R2, R7, R2, RZ ;  /* 0x0000000207027227 */ /* 0x000fe200078e00ff */
[----:B------:R-:W-:-:S04]  /*c9e0*/  IADD3 R5, P2, R6, R5, RZ ;  /* 0x0000000506057210 */ /* 0x000fc80007f5e0ff */
[----:B------:R-:W-:Y:S01]  /*c9f0*/  IADD3.X R7, R2, R7, RZ, P0, !PT ;  /* 0x0000000702077210 */ /* 0x000fe200007fe4ff */
[----:B------:R-:W-:-:S03]  /*ca00*/  IMAD.HI.U32 R2, R5, R78, RZ ;  /* 0x0000004e05027227 */ /* 0x000fc600078e00ff */
[----:B------:R-:W-:-:S03]  /*ca10*/  IADD3.X R7, RZ, RZ, R7, P2, P1 ;  /* 0x000000ffff077210 */ /* 0x000fc600017e2407 */
[----:B------:R-:W-:-:S04]  /*ca20*/  IMAD.WIDE.U32 R2, R5, R79, R2 ;  /* 0x0000004f05027225 */ /* 0x000fc800078e0002 */
[C---:B------:R-:W-:Y:S02]  /*ca30*/  IMAD R5, R7.reuse, R79, RZ ;  /* 0x0000004f07057224 */ /* 0x040fe400078e02ff */
[----:B------:R-:W-:-:S04]  /*ca40*/  IMAD.HI.U32 R2, P0, R7, R78, R2 ;  /* 0x0000004e07027227 */ /* 0x000fc80007800002 */
[----:B------:R-:W-:Y:S01]  /*ca50*/  IMAD.HI.U32 R4, R7, R79, RZ ;  /* 0x0000004f07047227 */ /* 0x000fe200078e00ff */
[----:B------:R-:W-:-:S04]  /*ca60*/  IADD3 R5, P1, R5, R2, RZ ;  /* 0x0000000205057210 */ /* 0x000fc80007f3e0ff */
[----:B------:R-:W-:Y:S01]  /*ca70*/  IADD3.X R4, R4, RZ, RZ, P0, !PT ;  /* 0x000000ff04047210 */ /* 0x000fe200007fe4ff */
[----:B------:R-:W-:-:S03]  /*ca80*/  IMAD.WIDE.U32 R2, R5, c[0x0][0x164], RZ ;  /* 0x0000590005027a25 */ /* 0x000fc600078e00ff */
[----:B------:R-:W-:Y:S01]  /*ca90*/  IADD3.X R4, RZ, R4, RZ, P1, !PT ;  /* 0x00000004ff047210 */ /* 0x000fe20000ffe4ff */
[C---:B------:R-:W-:Y:S01]  /*caa0*/  IMAD R3, R5.reuse, UR5, R3 ;  /* 0x0000000505037c24 */ /* 0x040fe2000f8e0203 */
[----:B------:R-:W-:Y:S02]  /*cab0*/  IADD3 R6, P1, -R2, R78, RZ ;  /* 0x0000004e02067210 */ /* 0x000fe40007f3e1ff */
[----:B------:R-:W-:Y:S01]  /*cac0*/  IADD3 R2, R5, 0x1, RZ ;  /* 0x0000000105027810 */ /* 0x000fe20007ffe0ff */
[----:B------:R-:W-:Y:S01]  /*cad0*/  IMAD R3, R4, c[0x0][0x164], R3 ;  /* 0x0000590004037a24 */ /* 0x000fe200078e0203 */
[----:B------:R-:W-:-:S04]  /*cae0*/  ISETP.GE.U32.AND P0, PT, R6, c[0x0][0x164], PT ;  /* 0x0000590006007a0c */ /* 0x000fc80003f06070 */
[----:B------:R-:W-:Y:S02]  /*caf0*/  IADD3.X R7, ~R3, R79, RZ, P1, !PT ;  /* 0x0000004f03077210 */ /* 0x000fe40000ffe5ff */
[----:B------:R-:W-:Y:S02]  /*cb00*/  IADD3 R3, P1, R6, -c[0x0][0x164], RZ ;  /* 0x8000590006037a10 */ /* 0x000fe40007f3e0ff */
[C---:B------:R-:W-:Y:S02]  /*cb10*/  ISETP.GE.U32.AND.EX P0, PT, R7.reuse, UR5, PT, P0 ;  /* 0x0000000507007c0c */ /* 0x040fe4000bf06100 */
[----:B------:R-:W-:Y:S02]  /*cb20*/  IADD3.X R4, R7, ~UR5, RZ, P1, !PT ;  /* 0x8000000507047c10 */ /* 0x000fe40008ffe4ff */
[----:B------:R-:W-:Y:S02]  /*cb30*/  SEL R3, R3, R6, P0 ;  /* 0x0000000603037207 */ /* 0x000fe40000000000 */
[----:B------:R-:W-:-:S02]  /*cb40*/  SEL R4, R4, R7, P0 ;  /* 0x0000000704047207 */ /* 0x000fc40000000000 */
[----:B------:R-:W-:Y:S02]  /*cb50*/  SEL R2, R2, R5, P0 ;  /* 0x0000000502027207 */ /* 0x000fe40000000000 */
[----:B------:R-:W-:Y:S02]  /*cb60*/  ISETP.GE.U32.AND P0, PT, R3, c[0x0][0x164], PT ;  /* 0x0000590003007a0c */ /* 0x000fe40003f06070 */
[----:B------:R-:W-:Y:S02]  /*cb70*/  IADD3 R77, R2, 0x1, RZ ;  /* 0x00000001024d7810 */ /* 0x000fe40007ffe0ff */
[----:B------:R-:W-:Y:S02]  /*cb80*/  ISETP.GE.U32.AND.EX P0, PT, R4, UR5, PT, P0 ;  /* 0x0000000504007c0c */ /* 0x000fe4000bf06100 */
[----:B------:R-:W-:Y:S02]  /*cb90*/  ISETP.NE.U32.AND P1, PT, RZ, c[0x0][0x164], PT ;  /* 0x00005900ff007a0c */ /* 0x000fe40003f25070 */
[----:B------:R-:W-:-:S02]  /*cba0*/  SEL R77, R77, R2, P0 ;  /* 0x000000024d4d7207 */ /* 0x000fc40000000000 */
[----:B------:R-:W-:Y:S02]  /*cbb0*/  MOV R2, R8 ;  /* 0x0000000800027202 */ /* 0x000fe40000000f00 */
[----:B------:R-:W-:Y:S02]  /*cbc0*/  MOV R3, 0x0 ;  /* 0x0000000000037802 */ /* 0x000fe40000000f00 */
[----:B------:R-:W-:-:S04]  /*cbd0*/  ISETP.NE.AND.EX P1, PT, RZ, UR5, PT, P1 ;  /* 0x00000005ff007c0c */ /* 0x000fc8000bf25310 */
[----:B------:R-:W-:Y:S01]  /*cbe0*/  SEL R77, R77, 0xffffffff, P1 ;  /* 0xffffffff4d4d7807 */ /* 0x000fe20000800000 */
[----:B------:R-:W-:Y:S08]  /*cbf0*/  RET.REL.NODEC R2 `(my_create_soft_contacts_cuda_kernel_backward) ;  /* 0xffff340002007950 */ /* 0x000ff00003c3ffff */
        .weak           $__internal_1_$__cuda_sm20_rcp_rn_f32_slowpath
        .type           $__internal_1_$__cuda_sm20_rcp_rn_f32_slowpath,@function
        .size           $__internal_1_$__cuda_sm20_rcp_rn_f32_slowpath,($__internal_2_$__cuda_sm20_sqrt_rn_f32_slowpath - $__internal_1_$__cuda_sm20_rcp_rn_f32_slowpath)
$__internal_1_$__cuda_sm20_rcp_rn_f32_slowpath:
[----:B------:R-:W-:Y:S01]  /*cc00*/  SHF.L.U32 R25, R26, 0x1, RZ ;  /* 0x000000011a197819 */ /* 0x000fe200000006ff */
[----:B------:R-:W-:Y:S03]  /*cc10*/  BSSY B2, `(.L_x_235) ;  /* 0x0000030000027945 */ /* 0x000fe60003800000 */
[----:B------:R-:W-:-:S04]  /*cc20*/  SHF.R.U32.HI R113, RZ, 0x18, R25 ;  /* 0x00000018ff717819 */ /* 0x000fc80000011619 */
[----:B------:R-:W-:-:S13]  /*cc30*/  ISETP.NE.U32.AND P0, PT, R113, RZ, PT ;  /* 0x000000ff7100720c */ /* 0x000fda0003f05070 */
[----:B------:R-:W-:Y:S05]  /*cc40*/  @P0 BRA `(.L_x_236) ;  /* 0x000000a000000947 */ /* 0x000fea0003800000 */
[----:B------:R-:W-:-:S04]  /*cc50*/  SHF.L.U32 R25, R26, 0x1, RZ ;  /* 0x000000011a197819 */ /* 0x000fc800000006ff */
[----:B------:R-:W-:-:S13]  /*cc60*/  ISETP.NE.AND P0, PT, R25, RZ, PT ;  /* 0x000000ff1900720c */ /* 0x000fda0003f05270 */
[----:B------:R-:W-:Y:S01]  /*cc70*/  @P0 FFMA R109, R26, 1.84467440737095516160e+19, RZ ;  /* 0x5f8000001a6d0823 */ /* 0x000fe200000000ff */
[----:B------:R-:W-:Y:S08]  /*cc80*/  @!P0 MUFU.RCP R27, R26 ;  /* 0x0000001a001b8308 */ /* 0x000ff00000001000 */
[----:B------:R-:W0:Y:S02]  /*cc90*/  @P0 MUFU.RCP R112, R109 ;  /* 0x0000006d00700308 */ /* 0x000e240000001000 */
[----:B0-----:R-:W-:-:S04]  /*cca0*/  @P0 FFMA R25, R109, R112, -1 ;  /* 0xbf8000006d190423 */ /* 0x001fc80000000070 */
[----:B------:R-:W-:-:S04]  /*ccb0*/  @P0 FADD.FTZ R25, -R25, -RZ ;  /* 0x800000ff19190221 */ /* 0x000fc80000010100 */
[----:B------:R-:W-:-:S04]  /*ccc0*/  @P0 FFMA R25, R112, R25, R112 ;  /* 0x0000001970190223 */ /* 0x000fc80000000070 */
[----:B------:R-:W-:Y:S01]  /*ccd0*/  @P0 FFMA R27, R25, 1.84467440737095516160e+19, RZ ;  /* 0x5f800000191b0823 */ /* 0x000fe200000000ff */
[----:B------:R-:W-:Y:S05]  /*cce0*/  BRA `(.L_x_237) ;  /* 0x0000022000007947 */ /* 0x000fea0003800000 */
.L_x_236:
[----:B------:R-:W-:-:S04]  /*ccf0*/  IADD3 R115, R113, -0xfd, RZ ;  /* 0xffffff0371737810 */ /* 0x000fc80007ffe0ff */
[----:B------:R-:W-:-:S13]  /*cd00*/  ISETP.GT.U32.AND P0, PT, R115, 0x1, PT ;  /* 0x000000017300780c */ /* 0x000fda0003f04070 */
[----:B------:R-:W-:Y:S05]  /*cd10*/  @P0 BRA `(.L_x_238) ;  /* 0x000001e000000947 */ /* 0x000fea0003800000 */
[----:B------:R-:W-:Y:S02]  /*cd20*/  LOP3.LUT R25, R26, 0x7fffff, RZ, 0xc0, !PT ;  /* 0x007fffff1a197812 */ /* 0x000fe400078ec0ff */
[----:B------:R-:W-:Y:S02]  /*cd30*/  MOV R114, 0x3 ;  /* 0x0000000300727802 */ /* 0x000fe40000000f00 */
[----:B------:R-:W-:Y:S02]  /*cd40*/  LOP3.LUT R25, R25, 0x3f800000, RZ, 0xfc, !PT ;  /* 0x3f80000019197812 */ /* 0x000fe400078efcff */
[----:B------:R-:W-:Y:S02]  /*cd50*/  SHF.L.U32 R114, R114, R115, RZ ;  /* 0x0000007372727219 */ /* 0x000fe400000006ff */
[----:B------:R-:W0:Y:S02]  /*cd60*/  MUFU.RCP R112, R25 ;  /* 0x0000001900707308 */ /* 0x000e240000001000 */
[----:B0-----:R-:W-:-:S04]  /*cd70*/  FFMA R27, R25, R112, -1 ;  /* 0xbf800000191b7423 */ /* 0x001fc80000000070 */
[----:B------:R-:W-:-:S04]  /*cd80*/  FADD.FTZ R27, -R27, -RZ ;  /* 0x800000ff1b1b7221 */ /* 0x000fc80000010100 */
[CCC-:B------:R-:W-:Y:S01]  /*cd90*/  FFMA.RM R109, R112.reuse, R27.reuse, R112.reuse ;  /* 0x0000001b706d7223 */ /* 0x1c0fe20000004070 */
[----:B------:R-:W-:-:S04]  /*cda0*/  FFMA.RP R112, R112, R27, R112 ;  /* 0x0000001b70707223 */ /* 0x000fc80000008070 */
[C---:B------:R-:W-:Y:S02]  /*cdb0*/  LOP3.LUT R27, R109.reuse, 0x7fffff, RZ, 0xc0, !PT ;  /* 0x007fffff6d1b7812 */ /* 0x040fe400078ec0ff */
[----:B------:R-:W-:Y:S02]  /*cdc0*/  FSETP.NEU.FTZ.AND P0, PT, R109, R112, PT ;  /* 0x000000706d00720b */ /* 0x000fe40003f1d000 */
[----:B------:R-:W-:Y:S02]  /*cdd0*/  LOP3.LUT R27, R27, 0x800000, RZ, 0xfc, !PT ;  /* 0x008000001b1b7812 */ /* 0x000fe400078efcff */
[----:B------:R-:W-:Y:S02]  /*cde0*/  SEL R109, RZ, 0xffffffff, !P0 ;  /* 0xffffffffff6d7807 */ /* 0x000fe40004000000 */
[----:B------:R-:W-:Y:S02]  /*cdf0*/  LOP3.LUT R114, R114, R27, RZ, 0xc0, !PT ;  /* 0x0000001b72727212 */ /* 0x000fe400078ec0ff */
[----:B------:R-:W-:-:S02]  /*ce00*/  IADD3 R112, -R109, RZ, RZ ;  /* 0x000000ff6d707210 */ /* 0x000fc40007ffe1ff */
[-C--:B------:R-:W-:Y:S02]  /*ce10*/  SHF.R.U32.HI R114, RZ, R115.reuse, R114 ;  /* 0x00000073ff727219 */ /* 0x080fe40000011672 */
[----:B------:R-:W-:Y:S02]  /*ce20*/  LOP3.LUT P1, RZ, R112, R115, R27, 0xf8, !PT ;  /* 0x0000007370ff7212 */ /* 0x000fe4000782f81b */
[C---:B------:R-:W-:Y:S02]  /*ce30*/  LOP3.LUT P0, RZ, R114.reuse, 0x1, RZ, 0xc0, !PT ;  /* 0x0000000172ff7812 */ /* 0x040fe4000780c0ff */
[----:B------:R-:W-:Y:S02]  /*ce40*/  LOP3.LUT P2, RZ, R114, 0x2, RZ, 0xc0, !PT ;  /* 0x0000000272ff7812 */ /* 0x000fe4000784c0ff */
[----:B------:R-:W-:Y:S02]  /*ce50*/  IADD3 R112, R113, -0xfc, RZ ;  /* 0xffffff0471707810 */ /* 0x000fe40007ffe0ff */
[----:B------:R-:W-:-:S02]  /*ce60*/  PLOP3.LUT P0, PT, P0, P1, P2, 0xe0, 0x0 ;  /* 0x000000000000781c */ /* 0x000fc40000703c20 */
[----:B------:R-:W-:Y:S02]  /*ce70*/  LOP3.LUT P1, RZ, R26, 0x7fffff, RZ, 0xc0, !PT ;  /* 0x007fffff1aff7812 */ /* 0x000fe4000782c0ff */
[----:B------:R-:W-:Y:S02]  /*ce80*/  SEL R25, RZ, 0x1, !P0 ;  /* 0x00000001ff197807 */ /* 0x000fe40004000000 */
[----:B------:R-:W-:Y:S02]  /*ce90*/  SHF.R.U32.HI R27, RZ, R112, R27 ;  /* 0x00000070ff1b7219 */ /* 0x000fe4000001161b */
[----:B------:R-:W-:-:S04]  /*cea0*/  IADD3 R25, -R25, RZ, RZ ;  /* 0x000000ff19197210 */ /* 0x000fc80007ffe1ff */
[----:B------:R-:W-:-:S13]  /*ceb0*/  ISETP.GE.AND P0, PT, R25, RZ, PT ;  /* 0x000000ff1900720c */ /* 0x000fda0003f06270 */
[----:B------:R-:W-:-:S04]  /*cec0*/  @!P0 IADD3 R27, R27, 0x1, RZ ;  /* 0x000000011b1b8810 */ /* 0x000fc80007ffe0ff */
[----:B------:R-:W-:-:S04]  /*ced0*/  @!P1 SHF.L.U32 R27, R27, 0x1, RZ ;  /* 0x000000011b1b9819 */ /* 0x000fc800000006ff */
[----:B------:R-:W-:Y:S01]  /*cee0*/  LOP3.LUT R27, R27, 0x80000000, R26, 0xf8, !PT ;  /* 0x800000001b1b7812 */ /* 0x000fe200078ef81a */
[----:B------:R-:W-:Y:S05]  /*cef0*/  BRA `(.L_x_237) ;  /* 0x0000001000007947 */ /* 0x000fea0003800000 */
.L_x_238:
[----:B------:R0:W1:Y:S02]  /*cf00*/  MUFU.RCP R27, R26 ;  /* 0x0000001a001b7308 */ /* 0x0000640000001000 */
.L_x_237:
[----:B------:R-:W-:Y:S05]  /*cf10*/  BSYNC B2 ;  /* 0x0000000000027941 */ /* 0x000fea0003800000 */
.L_x_235:
[----:B-1----:R-:W-:Y:S02]  /*cf20*/  MOV R25, R27 ;  /* 0x0000001b00197202 */ /* 0x002fe40000000f00 */
[----:B0-----:R-:W-:Y:S02]  /*cf30*/  MOV R26, R111 ;  /* 0x0000006f001a7202 */ /* 0x001fe40000000f00 */
[----:B------:R-:W-:-:S04]  /*cf40*/  MOV R27, 0x0 ;  /* 0x00000000001b7802 */ /* 0x000fc80000000f00 */
[----:B------:R-:W-:Y:S05]  /*cf50*/  RET.REL.NODEC R26 `(my_create_soft_contacts_cuda_kernel_backward) ;  /* 0xffff30a01a007950 */ /* 0x000fea0003c3ffff */
        .weak           $__internal_2_$__cuda_sm20_sqrt_rn_f32_slowpath
        .type           $__internal_2_$__cuda_sm20_sqrt_rn_f32_slowpath,@function
        .size           $__internal_2_$__cuda_sm20_sqrt_rn_f32_slowpath,($__internal_3_$__cuda_sm3x_div_rn_noftz_f32_slowpath - $__internal_2_$__cuda_sm20_sqrt_rn_f32_slowpath)
$__internal_2_$__cuda_sm20_sqrt_rn_f32_slowpath:
[----:B------:R-:W-:-:S13]  /*cf60*/  LOP3.LUT P0, RZ, R25, 0x7fffffff, RZ, 0xc0, !PT ;  /* 0x7fffffff19ff7812 */ /* 0x000fda000780c0ff */
[----:B------:R-:W-:Y:S01]  /*cf70*/  @!P0 MOV R26, R25 ;  /* 0x00000019001a8202 */ /* 0x000fe20000000f00 */
[----:B------:R-:W-:Y:S05]  /*cf80*/  @!P0 BRA `(.L_x_239) ;  /* 0x0000010000008947 */ /* 0x000fea0003800000 */
[----:B------:R-:W-:-:S13]  /*cf90*/  FSETP.GEU.FTZ.AND P0, PT, R25, RZ, PT ;  /* 0x000000ff1900720b */ /* 0x000fda0003f1e000 */
[----:B------:R-:W-:Y:S01]  /*cfa0*/  @!P0 MOV R26, 0x7fffffff ;  /* 0x7fffffff001a8802 */ /* 0x000fe20000000f00 */
[----:B------:R-:W-:Y:S05]  /*cfb0*/  @!P0 BRA `(.L_x_239) ;  /* 0x000000d000008947 */ /* 0x000fea0003800000 */
[----:B------:R-:W-:-:S13]  /*cfc0*/  FSETP.GTU.FTZ.AND P0, PT, |R25|, +INF , PT ;  /* 0x7f8000001900780b */ /* 0x000fda0003f1c200 */
[----:B------:R-:W-:Y:S01]  /*cfd0*/  @P0 FADD.FTZ R26, R25, 1 ;  /* 0x3f800000191a0421 */ /* 0x000fe20000010000 */
[----:B------:R-:W-:Y:S05]  /*cfe0*/  @P0 BRA `(.L_x_239) ;  /* 0x000000a000000947 */ /* 0x000fea0003800000 */
[----:B------:R-:W-:-:S13]  /*cff0*/  FSETP.NEU.FTZ.AND P0, PT, |R25|, +INF , PT ;  /* 0x7f8000001900780b */ /* 0x000fda0003f1d200 */
[----:B------:R-:W-:-:S04]  /*d000*/  @P0 FFMA R27, R25, 1.84467440737095516160e+19, RZ ;  /* 0x5f800000191b0823 */ /* 0x000fc800000000ff */
[----:B------:R-:W0:Y:S02]  /*d010*/  @P0 MUFU.RSQ R26, R27 ;  /* 0x0000001b001a0308 */ /* 0x000e240000001400 */
[----:B0-----:R-:W-:Y:S01]  /*d020*/  @P0 FMUL.FTZ R112, R27, R26 ;  /* 0x0000001a1b700220 */ /* 0x001fe20000410000 */
[----:B------:R-:W-:-:S03]  /*d030*/  @P0 FMUL.FTZ R26, R26, 0.5 ;  /* 0x3f0000001a1a0820 */ /* 0x000fc60000410000 */
[----:B------:R-:W-:-:S04]  /*d040*/  @P0 FADD.FTZ R109, -R112, -RZ ;  /* 0x800000ff706d0221 */ /* 0x000fc80000010100 */
[----:B------:R-:W-:-:S04]  /*d050*/  @P0 FFMA R109, R112, R109, R27 ;  /* 0x0000006d706d0223 */ /* 0x000fc8000000001b */
[----:B------:R-:W-:Y:S01]  /*d060*/  @P0 FFMA R109, R109, R26, R112 ;  /* 0x0000001a6d6d0223 */ /* 0x000fe20000000070 */
[----:B------:R-:W-:-:S03]  /*d070*/  @!P0 MOV R26, R25 ;  /* 0x00000019001a8202 */ /* 0x000fc60000000f00 */
[----:B------:R-:W-:-:S05]  /*d080*/  @P0 FMUL.FTZ R26, R109, 2.3283064365386962891e-10 ;  /* 0x2f8000006d1a0820 */ /* 0x000fca0000410000 */
.L_x_239:
[----:B------:R-:W-:Y:S02]  /*d090*/  MOV R25, R26 ;  /* 0x0000001a00197202 */ /* 0x000fe40000000f00 */
[----:B------:R-:W-:Y:S02]  /*d0a0*/  MOV R26, R111 ;  /* 0x0000006f001a7202 */ /* 0x000fe40000000f00 */
[----:B------:R-:W-:-:S04]  /*d0b0*/  MOV R27, 0x0 ;  /* 0x00000000001b7802 */ /* 0x000fc80000000f00 */
[----:B------:R-:W-:Y:S05]  /*d0c0*/  RET.REL.NODEC R26 `(my_create_soft_contacts_cuda_kernel_backward) ;  /* 0xffff2f301a007950 */ /* 0x000fea0003c3ffff */
        .weak           $__internal_3_$__cuda_sm3x_div_rn_noftz_f32_slowpath
        .type           $__internal_3_$__cuda_sm3x_div_rn_noftz_f32_slowpath,@function
        .size           $__internal_3_$__cuda_sm3x_div_rn_noftz_f32_slowpath,(.L_x_1175 - $__internal_3_$__cuda_sm3x_div_rn_noftz_f32_slowpath)
$__internal_3_$__cuda_sm3x_div_rn_noftz_f32_slowpath:
[----:B------:R-:W-:Y:S01]  /*d0d0*/  SHF.R.U32.HI R111, RZ, 0x17, R26 ;  /* 0x00000017ff6f7819 */ /* 0x000fe2000001161a */
[----:B------:R-:W-:Y:S01]  /*d0e0*/  BSSY B2, `(.L_x_240) ;  /* 0x0000062000027945 */ /* 0x000fe20003800000 */
[----:B------:R-:W-:Y:S02]  /*d0f0*/  SHF.R.U32.HI R27, RZ, 0x17, R25 ;  /* 0x00000017ff1b7819 */ /* 0x000fe40000011619 */
[----:B------:R-:W-:Y:S02]  /*d100*/  LOP3.LUT R111, R111, 0xff, RZ, 0xc0, !PT ;  /* 0x000000ff6f6f7812 */ /* 0x000fe400078ec0ff */
[----:B------:R-:W-:Y:S02]  /*d110*/  LOP3.LUT R115, R27, 0xff, RZ, 0xc0, !PT ;  /* 0x000000ff1b737812 */ /* 0x000fe400078ec0ff */
[----:B------:R-:W-:Y:S02]  /*d120*/  IADD3 R113, R111, -0x1, RZ ;  /* 0xffffffff6f717810 */ /* 0x000fe40007ffe0ff */
[----:B------:R-:W-:-:S02]  /*d130*/  IADD3 R112, R115, -0x1, RZ ;  /* 0xffffffff73707810 */ /* 0x000fc40007ffe0ff */
[----:B------:R-:W-:-:S04]  /*d140*/  ISETP.GT.U32.AND P0, PT, R113, 0xfd, PT ;  /* 0x000000fd7100780c */ /* 0x000fc80003f04070 */
[----:B------:R-:W-:-:S13]  /*d150*/  ISETP.GT.U32.OR P0, PT, R112, 0xfd, P0 ;  /* 0x000000fd7000780c */ /* 0x000fda0000704470 */
[----:B------:R-:W-:Y:S01]  /*d160*/  @!P0 MOV R27, RZ ;  /* 0x000000ff001b8202 */ /* 0x000fe20000000f00 */
[----:B------:R-:W-:Y:S05]  /*d170*/  @!P0 BRA `(.L_x_241) ;  /* 0x0000017000008947 */ /* 0x000fea0003800000 */
[----:B------:R-:W-:Y:S02]  /*d180*/  FSETP.GTU.FTZ.AND P0, PT, |R25|, +INF , PT ;  /* 0x7f8000001900780b */ /* 0x000fe40003f1c200 */
[----:B------:R-:W-:-:S04]  /*d190*/  FSETP.GTU.FTZ.AND P1, PT, |R26|, +INF , PT ;  /* 0x7f8000001a00780b */ /* 0x000fc80003f3c200 */
[----:B------:R-:W-:-:S13]  /*d1a0*/  PLOP3.LUT P0, PT, P0, P1, PT, 0xa8, 0x0 ;  /* 0x000000000000781c */ /* 0x000fda0000703570 */
[----:B------:R-:W-:Y:S05]  /*d1b0*/  @P0 BRA `(.L_x_242) ;  /* 0x0000053000000947 */ /* 0x000fea0003800000 */
[----:B------:R-:W-:-:S13]  /*d1c0*/  LOP3.LUT P0, RZ, R26, 0x7fffffff, R25, 0xc8, !PT ;  /* 0x7fffffff1aff7812 */ /* 0x000fda000780c819 */
[----:B------:R-:W-:Y:S05]  /*d1d0*/  @!P0 BRA `(.L_x_243) ;  /* 0x000004f000008947 */ /* 0x000fea0003800000 */
[C---:B------:R-:W-:Y:S02]  /*d1e0*/  FSETP.NEU.FTZ.AND P3, PT, |R25|.reuse, +INF , PT ;  /* 0x7f8000001900780b */ /* 0x040fe40003f7d200 */
[----:B------:R-:W-:Y:S02]  /*d1f0*/  FSETP.NEU.FTZ.AND P1, PT, |R26|, +INF , PT ;  /* 0x7f8000001a00780b */ /* 0x000fe40003f3d200 */
[----:B------:R-:W-:-:S11]  /*d200*/  FSETP.NEU.FTZ.AND P0, PT, |R25|, +INF , PT ;  /* 0x7f8000001900780b */ /* 0x000fd60003f1d200 */
[----:B------:R-:W-:Y:S05]  /*d210*/  @!P1 BRA !P3, `(.L_x_243) ;  /* 0x000004b000009947 */ /* 0x000fea0005800000 */
[----:B------:R-:W-:-:S04]  /*d220*/  LOP3.LUT P3, RZ, R25, 0x7fffffff, RZ, 0xc0, !PT ;  /* 0x7fffffff19ff7812 */ /* 0x000fc8000786c0ff */
[----:B------:R-:W-:-:S13]  /*d230*/  PLOP3.LUT P1, PT, P1, P3, PT, 0x2a, 0x0 ;  /* 0x000000000000781c */ /* 0x000fda0000f26572 */
[----:B------:R-:W-:Y:S05]  /*d240*/  @P1 BRA `(.L_x_244) ;  /* 0x0000046000001947 */ /* 0x000fea0003800000 */
[----:B------:R-:W-:-:S04]  /*d250*/  LOP3.LUT P1, RZ, R26, 0x7fffffff, RZ, 0xc0, !PT ;  /* 0x7fffffff1aff7812 */ /* 0x000fc8000782c0ff */
[----:B------:R-:W-:-:S13]  /*d260*/  PLOP3.LUT P0, PT, P0, P1, PT, 0x2a, 0x0 ;  /* 0x000000000000781c */ /* 0x000fda0000702572 */
[----:B------:R-:W-:Y:S05]  /*d270*/  @P0 BRA `(.L_x_245) ;  /* 0x0000040000000947 */ /* 0x000fea0003800000 */
[----:B------:R-:W-:Y:S02]  /*d280*/  ISETP.GE.AND P0, PT, R112, RZ, PT ;  /* 0x000000ff7000720c */ /* 0x000fe40003f06270 */
[----:B------:R-:W-:-:S11]  /*d290*/  ISETP.GE.AND P1, PT, R113, RZ, PT ;  /* 0x000000ff7100720c */ /* 0x000fd60003f26270 */
[----:B------:R-:W-:Y:S01]  /*d2a0*/  @P0 MOV R27, RZ ;  /* 0x000000ff001b0202 */ /* 0x000fe20000000f00 */
[----:B------:R-:W-:Y:S01]  /*d2b0*/  @!P0 FFMA R25, R25, 1.84467440737095516160e+19, RZ ;  /* 0x5f80000019198823 */ /* 0x000fe200000000ff */
[----:B------:R-:W-:Y:S01]  /*d2c0*/  @!P0 MOV R27, 0xffffffc0 ;  /* 0xffffffc0001b8802 */ /* 0x000fe20000000f00 */
[----:B------:R-:W-:-:S03]  /*d2d0*/  @!P1 FFMA R26, R26, 1.84467440737095516160e+19, RZ ;  /* 0x5f8000001a1a9823 */ /* 0x000fc600000000ff */
[----:B------:R-:W-:Y:S02]  /*d2e0*/  @!P1 IADD3 R27, R27, 0x40, RZ ;  /* 0x000000401b1b9810 */ /* 0x000fe40007ffe0ff */
.L_x_241:
[----:B------:R-:W-:Y:S01]  /*d2f0*/  LEA R113, R111, 0xc0800000, 0x17 ;  /* 0xc08000006f717811 */ /* 0x000fe200078eb8ff */
[----:B------:R-:W-:Y:S03]  /*d300*/  BSSY B3, `(.L_x_246) ;  /* 0x0000036000037945 */ /* 0x000fe60003800000 */
[----:B------:R-:W-:Y:S02]  /*d310*/  IADD3 R113, -R113, R26, RZ ;  /* 0x0000001a71717210 */ /* 0x000fe40007ffe1ff */
[----:B------:R-:W-:Y:S02]  /*d320*/  IADD3 R26, R115, -0x7f, RZ ;  /* 0xffffff81731a7810 */ /* 0x000fe40007ffe0ff */
[----:B------:R-:W0:Y:S01]  /*d330*/  MUFU.RCP R112, R113 ;  /* 0x0000007100707308 */ /* 0x000e220000001000 */
[----:B------:R-:W-:Y:S02]  /*d340*/  FADD.FTZ R114, -R113, -RZ ;  /* 0x800000ff71727221 */ /* 0x000fe40000010100 */
[----:B------:R-:W-:-:S02]  /*d350*/  IMAD R25, R26, -0x800000, R25 ;  /* 0xff8000001a197824 */ /* 0x000fc400078e0219 */
[----:B0-----:R-:W-:-:S04]  /*d360*/  FFMA R115, R112, R114, 1 ;  /* 0x3f80000070737423 */ /* 0x001fc80000000072 */
[----:B------:R-:W-:-:S04]  /*d370*/  FFMA R117, R112, R115, R112 ;  /* 0x0000007370757223 */ /* 0x000fc80000000070 */
[----:B------:R-:W-:-:S04]  /*d380*/  FFMA R112, R25, R117, RZ ;  /* 0x0000007519707223 */ /* 0x000fc800000000ff */
[----:B------:R-:W-:-:S04]  /*d390*/  FFMA R115, R114, R112, R25 ;  /* 0x0000007072737223 */ /* 0x000fc80000000019 */
[----:B------:R-:W-:Y:S01]  /*d3a0*/  FFMA R116, R117, R115, R112 ;  /* 0x0000007375747223 */ /* 0x000fe20000000070 */
[----:B------:R-:W-:-:S03]  /*d3b0*/  IADD3 R112, R26, 0x7f, -R111 ;  /* 0x0000007f1a707810 */ /* 0x000fc60007ffe86f */
[----:B------:R-:W-:Y:S01]  /*d3c0*/  FFMA R115, R114, R116, R25 ;  /* 0x0000007472737223 */ /* 0x000fe20000000019 */
[----:B------:R-:W-:-:S03]  /*d3d0*/  IADD3 R112, R112, R27, RZ ;  /* 0x0000001b70707210 */ /* 0x000fc60007ffe0ff */
[----:B------:R-:W-:-:S05]  /*d3e0*/  FFMA R25, R117, R115, R116 ;  /* 0x0000007375197223 */ /* 0x000fca0000000074 */
[----:B------:R-:W-:-:S04]  /*d3f0*/  SHF.R.U32.HI R26, RZ, 0x17, R25 ;  /* 0x00000017ff1a7819 */ /* 0x000fc80000011619 */
[----:B------:R-:W-:-:S04]  /*d400*/  LOP3.LUT R26, R26, 0xff, RZ, 0xc0, !PT ;  /* 0x000000ff1a1a7812 */ /* 0x000fc800078ec0ff */
[----:B------:R-:W-:-:S04]  /*d410*/  IADD3 R113, R26, R112, RZ ;  /* 0x000000701a717210 */ /* 0x000fc80007ffe0ff */
[----:B------:R-:W-:-:S04]  /*d420*/  IADD3 R26, R113, -0x1, RZ ;  /* 0xffffffff711a7810 */ /* 0x000fc80007ffe0ff */
[----:B------:R-:W-:-:S13]  /*d430*/  ISETP.GE.U32.AND P0, PT, R26, 0xfe, PT ;  /* 0x000000fe1a00780c */ /* 0x000fda0003f06070 */
[----:B------:R-:W-:Y:S05]  /*d440*/  @!P0 BRA `(.L_x_247) ;  /* 0x0000020000008947 */ /* 0x000fea0003800000 */
[----:B------:R-:W-:-:S13]  /*d450*/  ISETP.GT.AND P0, PT, R113, 0xfe, PT ;  /* 0x000000fe7100780c */ /* 0x000fda0003f04270 */
[----:B------:R-:W-:Y:S05]  /*d460*/  @P0 BRA `(.L_x_248) ;  /* 0x000001b000000947 */ /* 0x000fea0003800000 */
[----:B------:R-:W-:-:S13]  /*d470*/  ISETP.GE.AND P0, PT, R113, 0x1, PT ;  /* 0x000000017100780c */ /* 0x000fda0003f06270 */
[----:B------:R-:W-:Y:S05]  /*d480*/  @P0 BRA `(.L_x_249) ;  /* 0x000001d000000947 */ /* 0x000fea0003800000 */
[----:B------:R-:W-:Y:S02]  /*d490*/  ISETP.GE.AND P0, PT, R113, -0x18, PT ;  /* 0xffffffe87100780c */ /* 0x000fe40003f06270 */
[----:B------:R-:W-:-:S11]  /*d4a0*/  LOP3.LUT R25, R25, 0x80000000, RZ, 0xc0, !PT ;  /* 0x8000000019197812 */ /* 0x000fd600078ec0ff */
[----:B------:R-:W-:Y:S05]  /*d4b0*/  @!P0 BRA `(.L_x_249) ;  /* 0x000001a000008947 */ /* 0x000fea0003800000 */
[-CC-:B------:R-:W-:Y:S01]  /*d4c0*/  FFMA.RZ R26, R117, R115.reuse, R116.reuse ;  /* 0x00000073751a7223 */ /* 0x180fe2000000c074 */
[----:B------:R-:W-:Y:S01]  /*d4d0*/  IADD3 R112, R113, 0x20, RZ ;  /* 0x0000002071707810 */ /* 0x000fe20007ffe0ff */
[-CC-:B------:R-:W-:Y:S01]  /*d4e0*/  FFMA.RM R27, R117, R115.reuse, R116.reuse ;  /* 0x00000073751b7223 */ /* 0x180fe20000004074 */
[----:B------:R-:W-:Y:S02]  /*d4f0*/  ISETP.NE.AND P3, PT, R113, RZ, PT ;  /* 0x000000ff7100720c */ /* 0x000fe40003f65270 */
[----:B------:R-:W-:Y:S01]  /*d500*/  LOP3.LUT R111, R26, 0x7fffff, RZ, 0xc0, !PT ;  /* 0x007fffff1a6f7812 */ /* 0x000fe200078ec0ff */
[----:B------:R-:W-:Y:S01]  /*d510*/  FFMA.RP R26, R117, R115, R116 ;  /* 0x00000073751a7223 */ /* 0x000fe20000008074 */
[----:B------:R-:W-:Y:S02]  /*d520*/  ISETP.NE.AND P1, PT, R113, RZ, PT ;  /* 0x000000ff7100720c */ /* 0x000fe40003f25270 */
[----:B------:R-:W-:Y:S02]  /*d530*/  LOP3.LUT R111, R111, 0x800000, RZ, 0xfc, !PT ;  /* 0x008000006f6f7812 */ /* 0x000fe400078efcff */
[----:B------:R-:W-:-:S02]  /*d540*/  IADD3 R113, -R113, RZ, RZ ;  /* 0x000000ff71717210 */ /* 0x000fc40007ffe1ff */
[----:B------:R-:W-:Y:S02]  /*d550*/  SHF.L.U32 R112, R111, R112, RZ ;  /* 0x000000706f707219 */ /* 0x000fe400000006ff */
[----:B------:R-:W-:Y:S02]  /*d560*/  FSETP.NEU.FTZ.AND P0, PT, R26, R27, PT ;  /* 0x0000001b1a00720b */ /* 0x000fe40003f1d000 */
[----:B------:R-:W-:Y:S02]  /*d570*/  SEL R26, R113, RZ, P3 ;  /* 0x000000ff711a7207 */ /* 0x000fe40001800000 */
[----:B------:R-:W-:Y:S02]  /*d580*/  ISETP.NE.AND P1, PT, R112, RZ, P1 ;  /* 0x000000ff7000720c */ /* 0x000fe40000f25270 */
[----:B------:R-:W-:Y:S02]  /*d590*/  SHF.R.U32.HI R26, RZ, R26, R111 ;  /* 0x0000001aff1a7219 */ /* 0x000fe4000001166f */
[----:B------:R-:W-:-:S02]  /*d5a0*/  PLOP3.LUT P0, PT, P0, P1, PT, 0xa8, 0x0 ;  /* 0x000000000000781c */ /* 0x000fc40000703570 */
[----:B------:R-:W-:Y:S02]  /*d5b0*/  SHF.R.U32.HI R112, RZ, 0x1, R26 ;  /* 0x00000001ff707819 */ /* 0x000fe4000001161a */
[----:B------:R-:W-:-:S04]  /*d5c0*/  SEL R27, RZ, 0x1, !P0 ;  /* 0x00000001ff1b7807 */ /* 0x000fc80004000000 */
[----:B------:R-:W-:-:S04]  /*d5d0*/  LOP3.LUT R27, R27, 0x1, R112, 0xf8, !PT ;  /* 0x000000011b1b7812 */ /* 0x000fc800078ef870 */
[----:B------:R-:W-:-:S04]  /*d5e0*/  LOP3.LUT R27, R27, R26, RZ, 0xc0, !PT ;  /* 0x0000001a1b1b7212 */ /* 0x000fc800078ec0ff */
[----:B------:R-:W-:-:S04]  /*d5f0*/  IADD3 R112, R112, R27, RZ ;  /* 0x0000001b70707210 */ /* 0x000fc80007ffe0ff */
[----:B------:R-:W-:Y:S01]  /*d600*/  LOP3.LUT R25, R112, R25, RZ, 0xfc, !PT ;  /* 0x0000001970197212 */ /* 0x000fe200078efcff */
[----:B------:R-:W-:Y:S05]  /*d610*/  BRA `(.L_x_249) ;  /* 0x0000004000007947 */ /* 0x000fea0003800000 */
.L_x_248:
[----:B------:R-:W-:-:S04]  /*d620*/  LOP3.LUT R25, R25, 0x80000000, RZ, 0xc0, !PT ;  /* 0x8000000019197812 */ /* 0x000fc800078ec0ff */
[----:B------:R-:W-:Y:S01]  /*d630*/  LOP3.LUT R25, R25, 0x7f800000, RZ, 0xfc, !PT ;  /* 0x7f80000019197812 */ /* 0x000fe200078efcff */
[----:B------:R-:W-:Y:S05]  /*d640*/  BRA `(.L_x_249) ;  /* 0x0000001000007947 */ /* 0x000fea0003800000 */
.L_x_247:
[----:B------:R-:W-:Y:S02]  /*d650*/  LEA R25, R112, R25, 0x17 ;  /* 0x0000001970197211 */ /* 0x000fe400078eb8ff */
.L_x_249:
[----:B------:R-:W-:Y:S05]  /*d660*/  BSYNC B3 ;  /* 0x0000000000037941 */ /* 0x000fea0003800000 */
.L_x_246:
[----:B------:R-:W-:Y:S05]  /*d670*/  BRA `(.L_x_250) ;  /* 0x0000008000007947 */ /* 0x000fea0003800000 */
.L_x_245:
[----:B------:R-:W-:-:S04]  /*d680*/  LOP3.LUT R25, R26, 0x80000000, R25, 0x48, !PT ;  /* 0x800000001a197812 */ /* 0x000fc800078e4819 */
[----:B------:R-:W-:Y:S01]  /*d690*/  LOP3.LUT R25, R25, 0x7f800000, RZ, 0xfc, !PT ;  /* 0x7f80000019197812 */ /* 0x000fe200078efcff */
[----:B------:R-:W-:Y:S05]  /*d6a0*/  BRA `(.L_x_250) ;  /* 0x0000005000007947 */ /* 0x000fea0003800000 */
.L_x_244:
[----:B------:R-:W-:Y:S01]  /*d6b0*/  LOP3.LUT R25, R26, 0x80000000, R25, 0x48, !PT ;  /* 0x800000001a197812 */ /* 0x000fe200078e4819 */
[----:B------:R-:W-:Y:S05]  /*d6c0*/  BRA `(.L_x_250) ;  /* 0x0000003000007947 */ /* 0x000fea0003800000 */
.L_x_243:
[----:B------:R-:W0:Y:S01]  /*d6d0*/  MUFU.RSQ R25, -QNAN ;  /* 0xffc0000000197908 */ /* 0x000e220000001400 */
[----:B------:R-:W-:Y:S05]  /*d6e0*/  BRA `(.L_x_250) ;  /* 0x0000001000007947 */ /* 0x000fea0003800000 */
.L_x_242:
[----:B------:R-:W-:Y:S02]  /*d6f0*/  FADD.FTZ R25, R25, R26 ;  /* 0x0000001a19197221 */ /* 0x000fe40000010000 */
.L_x_250:
[----:B------:R-:W-:Y:S05]  /*d700*/  BSYNC B2 ;  /* 0x0000000000027941 */ /* 0x000fea0003800000 */
.L_x_240:
[----:B------:R-:W-:Y:S02]  /*d710*/  MOV R26, R109 ;  /* 0x0000006d001a7202 */ /* 0x000fe40000000f00 */
[----:B------:R-:W-:-:S04]  /*d720*/  MOV R27, 0x0 ;  /* 0x00000000001b7802 */ /* 0x000fc80000000f00 */
[----:B------:R-:W-:Y:S05]  /*d730*/  RET.REL.NODEC R26 `(my_create_soft_contacts_cuda_kernel_backward) ;  /* 0xffff28c01a007950 */ /* 0x000fea0003c3ffff */
.L_x_251:
[----:B------:R-:W-:-:S00]  /*d740*/  BRA `(.L_x_251) ;  /* 0xfffffff000007947 */ /* 0x000fc0000383ffff */
[----:B------:R-:W-:-:S00]  /*d750*/  NOP ;  /* 0x0000000000007918 */ /* 0x000fc00000000000 */
        /* <DEDUP_REMOVED lines=10> */
.L_x_1175:


//--------------------- .text.my_create_soft_contacts_cuda_kernel_forward --------------------------
	.section	.text.my_create_soft_contacts_cuda_kernel_forward,"ax",@progbits
	.sectioninfo	@"SHI_REGISTERS=88"
	.align	128
        .global         my_create_soft_contacts_cuda_kernel_forward
        .type           my_create_soft_contacts_cuda_kernel_forward,@function
        .size           my_create_soft_contacts_cuda_kernel_forward,(.L_x_1179 - my_create_soft_contacts_cuda_kernel_forward)
        .other          my_create_soft_contacts_cuda_kernel_forward,@"STO_CUDA_ENTRY STV_DEFAULT"
my_create_soft_contacts_cuda_kernel_forward:
.text.my_create_soft_contacts_cuda_kernel_forward:
        /* <DEDUP_REMOVED lines=9> */
[----:B------:R-:W-:Y:S01]  /*0090*/  ULDC UR6, c[0x0][0x0] ;  /* 0x0000000000067ab9 */ /* 0x000fe20000000800 */
[----:B------:R-:W-:Y:S01]  /*00a0*/  BSSY B0, `(.L_x_252) ;  /* 0x00006b9000007945 */ /* 0x000fe20003800000 */
[----:B------:R-:W-:Y:S01]  /*00b0*/  ULDC UR7, c[0x0][0xc] ;  /* 0x0000030000077ab9 */ /* 0x000fe20000000800 */
[----:B------:R-:W-:Y:S01]  /*00c0*/  MOV R34, R20 ;  /* 0x0000001400227202 */ /* 0x000fe20000000f00 */
[----:B------:R-:W-:Y:S02]  /*00d0*/  UIMAD.WIDE.U32 UR6, UR6, UR7, URZ ;  /* 0x00000007060672a5 */ /* 0x000fe4000f8e003f */
        /* <DEDUP_REMOVED lines=11> */
[----:B------:R-:W-:Y:S02]  /*0190*/  UMOV UR4, URZ ;  /* 0x0000003f00047c82 */ /* 0x000fe40008000000 */
[----:B------:R-:W-:Y:S02]  /*01a0*/  ULDC UR5, c[0x0][0x164] ;  /* 0x0000590000057ab9 */ /* 0x000fe40000000800 */
[----:B------:R-:W-:Y:S02]  /*01b0*/  USHF.R.S32.HI UR8, URZ, 0x1f, UR8 ;  /* 0x0000001f3f087899 */ /* 0x000fe40008011408 */
        /* <DEDUP_REMOVED lines=11> */
[----:B------:R-:W-:Y:S02]  /*0270*/  UIADD3 UR19, UR7, UR4, URZ ;  /* 0x0000000407137290 */ /* 0x000fe4000fffe03f */
[----:B------:R-:W-:-:S02]  /*0280*/  ULDC.64 UR20, c[0x0][0x118] ;  /* 0x0000460000147ab9 */ /* 0x000fc40000000a00 */
.L_x_395:
[----:B------:R-:W-:Y:S01]  /*0290*/  LOP3.LUT R0, R21, UR5, RZ, 0xfc, !PT ;  /* 0x0000000515007c12 */ /* 0x000fe2000f8efcff */
[----:B------:R-:W-:Y:S01]  /*02a0*/  YIELD ;  /* 0x0000000000007946 */ /* 0x000fe20003800000 */
[----:B------:R-:W-:Y:S02]  /*02b0*/  BSSY B1, `(.L_x_253) ;  /* 0x000001c000017945 */ /* 0x000fe40003800000 */
[----:B------:R-:W-:-:S13]  /*02c0*/  ISETP.NE.U32.AND P0, PT, R0, RZ, PT ;  /* 0x000000ff0000720c */ /* 0x000fda0003f05070 */
[----:B01----:R-:W-:Y:S05]  /*02d0*/  @!P0 BRA `(.L_x_254) ;  /* 0x0000005000008947 */ /* 0x003fea0003800000 */
[----:B------:R-:W-:Y:S02]  /*02e0*/  MOV R6, 0x300 ;  /* 0x0000030000067802 */ /* 0x000fe40000000f00 */
[----:B------:R-:W-:Y:S05]  /*02f0*/  CALL.REL.NOINC `($__internal_4_$__cuda_sm20_div_u64) ;  /* 0x0000695000007944 */ /* 0x000fea0003c00000 */
[----:B------:R-:W-:-:S05]  /*0300*/  IADD3 R39, -R38, RZ, RZ ;  /* 0x000000ff26277210 */ /* 0x000fca0007ffe1ff */
[----:B------:R-:W-:Y:S01]  /*0310*/  IMAD R39, R39, c[0x0][0x164], R34 ;  /* 0x0000590027277a24 */ /* 0x000fe200078e0222 */
[----:B------:R-:W-:Y:S05]  /*0320*/  BRA `(.L_x_255) ;  /* 0x0000014000007947 */ /* 0x000fea0003800000 */
.L_x_254:
        /* <DEDUP_REMOVED lines=20> */
.L_x_255:
[----:B------:R-:W-:Y:S05]  /*0470*/  BSYNC B1 ;  /* 0x0000000000017941 */ /* 0x000fea0003800000 */
.L_x_253:
[----:B------:R-:W-:Y:S02]  /*0480*/  SHF.R.S32.HI R22, RZ, 0x1f, R38 ;  /* 0x0000001fff167819 */ /* 0x000fe40000011426 */
[----:B------:R-:W-:-:S03]  /*0490*/  MOV R3, c[0x0][0x210] ;  /* 0x0000840000037a02 */ /* 0x000fc60000000f00 */
[----:B------:R-:W-:Y:S02]  /*04a0*/  IMAD R5, R22, c[0x0][0x210], RZ ;  /* 0x0000840016057a24 */ /* 0x000fe400078e02ff */
[----:B------:R-:W-:-:S04]  /*04b0*/  IMAD.WIDE.U32 R2, R38, R3, c[0x0][0x1f0] ;  /* 0x00007c0026027625 */ /* 0x000fc800078e0003 */
[----:B------:R-:W-:-:S05]  /*04c0*/  IMAD R5, R38, UR8, R5 ;  /* 0x0000000826057c24 */ /* 0x000fca000f8e0205 */
[----:B------:R-:W-:-:S05]  /*04d0*/  IADD3 R3, R3, R5, RZ ;  /* 0x0000000503037210 */ /* 0x000fca0007ffe0ff */
[----:B------:R-:W2:Y:S02]  /*04e0*/  LDG.E R2, [R2.64] ;  /* 0x0000001402027981 */ /* 0x000ea4000c1e1900 */
[----:B--2---:R-:W-:-:S04]  /*04f0*/  LOP3.LUT R0, R2, 0x1, RZ, 0xc0, !PT ;  /* 0x0000000102007812 */ /* 0x004fc800078ec0ff */
[----:B------:R-:W-:-:S13]  /*0500*/  ISETP.NE.U32.AND P0, PT, R0, 0x1, PT ;  /* 0x000000010000780c */ /* 0x000fda0003f05070 */
[----:B------:R-:W-:Y:S05]  /*0510*/  @P0 EXIT ;  /* 0x000000000000094d */ /* 0x000fea0003800000 */
[----:B------:R-:W-:Y:S02]  /*0520*/  SHF.R.S32.HI R5, RZ, 0x1f, R39 ;  /* 0x0000001fff057819 */ /* 0x000fe40000011427 */
[----:B------:R-:W-:-:S03]  /*0530*/  MOV R2, c[0x0][0x2b8] ;  /* 0x0000ae0000027a02 */ /* 0x000fc60000000f00 */
[----:B------:R-:W-:Y:S02]  /*0540*/  IMAD R0, R5, c[0x0][0x2b8], RZ ;  /* 0x0000ae0005007a24 */ /* 0x000fe400078e02ff */
[----:B------:R-:W-:-:S04]  /*0550*/  IMAD.WIDE.U32 R2, R39, R2, c[0x0][0x298] ;  /* 0x0000a60027027625 */ /* 0x000fc800078e0002 */
[----:B------:R-:W-:-:S05]  /*0560*/  IMAD R7, R39, UR9, R0 ;  /* 0x0000000927077c24 */ /* 0x000fca000f8e0200 */
[----:B------:R-:W-:-:S06]  /*0570*/  IADD3 R3, R3, R7, RZ ;  /* 0x0000000703037210 */ /* 0x000fcc0007ffe0ff */
[----:B------:R0:W2:Y:S01]  /*0580*/  LDG.E R3, [R2.64] ;  /* 0x0000001402037981 */ /* 0x0000a2000c1e1900 */
[----:B------:R-:W-:Y:S01]  /*0590*/  MOV R8, c[0x0][0x280] ;  /* 0x0000a00000087a02 */ /* 0x000fe20000000f00 */
[----:B------:R-:W-:Y:S01]  /*05a0*/  IMAD R4, R5, c[0x0][0x280], RZ ;  /* 0x0000a00005047a24 */ /* 0x000fe200078e02ff */
[----:B------:R-:W-:Y:S02]  /*05b0*/  MOV R52, RZ ;  /* 0x000000ff00347202 */ /* 0x000fe40000000f00 */
[----:B------:R-:W-:Y:S01]  /*05c0*/  MOV R16, RZ ;  /* 0x000000ff00107202 */ /* 0x000fe20000000f00 */
[----:B------:R-:W-:-:S04]  /*05d0*/  IMAD.WIDE.U32 R8, R39, R8, c[0x0][0x260] ;  /* 0x0000980027087625 */ /* 0x000fc800078e0008 */
[----:B------:R-:W-:-:S05]  /*05e0*/  IMAD R13, R39, UR12, R4 ;  /* 0x0000000c270d7c24 */ /* 0x000fca000f8e0204 */
[----:B------:R-:W-:Y:S02]  /*05f0*/  IADD3 R9, R9, R13, RZ ;  /* 0x0000000d09097210 */ /* 0x000fe40007ffe0ff */
[----:B------:R-:W-:-:S03]  /*0600*/  MOV R18, RZ ;  /* 0x000000ff00127202 */ /* 0x000fc60000000f00 */
[----:B------:R1:W3:Y:S04]  /*0610*/  LDG.E R41, [R8.64+0x4] ;  /* 0x0000041408297981 */ /* 0x0002e8000c1e1900 */
[----:B------:R1:W4:Y:S04]  /*0620*/  LDG.E R42, [R8.64] ;  /* 0x00000014082a7981 */ /* 0x000328000c1e1900 */
[----:B------:R1:W3:Y:S04]  /*0630*/  LDG.E R43, [R8.64+0x8] ;  /* 0x00000814082b7981 */ /* 0x0002e8000c1e1900 */
[----:B------:R1:W3:Y:S01]  /*0640*/  LDG.E R44, [R8.64+0x18] ;  /* 0x00001814082c7981 */ /* 0x0002e2000c1e1900 */
[----:B------:R-:W-:-:S03]  /*0650*/  CS2R R12, SRZ ;  /* 0x00000000000c7805 */ /* 0x000fc6000001ff00 */
[----:B------:R1:W3:Y:S01]  /*0660*/  LDG.E R45, [R8.64+0x10] ;  /* 0x00001014082d7981 */ /* 0x0002e2000c1e1900 */
[----:B------:R-:W-:-:S03]  /*0670*/  MOV R10, c[0x0][0x2f0] ;  /* 0x0000bc00000a7a02 */ /* 0x000fc60000000f00 */
[----:B------:R1:W3:Y:S01]  /*0680*/  LDG.E R46, [R8.64+0xc] ;  /* 0x00000c14082e7981 */ /* 0x0002e2000c1e1900 */
[----:B0-----:R-:W-:Y:S01]  /*0690*/  SHF.R.S32.HI R2, RZ, 0x1f, R10 ;  /* 0x0000001fff027819 */ /* 0x001fe2000001140a */
[----:B------:R-:W-:Y:S02]  /*06a0*/  IMAD R4, R5, c[0x0][0x2f0], RZ ;  /* 0x0000bc0005047a24 */ /* 0x000fe400078e02ff */
[----:B------:R1:W3:Y:S01]  /*06b0*/  LDG.E R47, [R8.64+0x14] ;  /* 0x00001414082f7981 */ /* 0x0002e2000c1e1900 */
[----:B------:R-:W-:Y:S01]  /*06c0*/  MOV R14, RZ ;  /* 0x000000ff000e7202 */ /* 0x000fe20000000f00 */
[----:B------:R-:W-:Y:S01]  /*06d0*/  IMAD R19, R2, R39, R4 ;  /* 0x0000002702137224 */ /* 0x000fe200078e0204 */
[----:B--2---:R-:W-:-:S13]  /*06e0*/  ISETP.GE.AND P0, PT, R3, RZ, PT ;  /* 0x000000ff0300720c */ /* 0x004fda0003f06270 */
[----:B------:R-:W-:Y:S02]  /*06f0*/  @P0 SHF.R.S32.HI R0, RZ, 0x1f, R3 ;  /* 0x0000001fff000819 */ /* 0x000fe40000011403 */
[----:B------:R-:W-:-:S03]  /*0700*/  @P0 MOV R6, c[0x0][0x248] ;  /* 0x0000920000060a02 */ /* 0x000fc60000000f00 */
[----:B------:R-:W-:Y:S02]  /*0710*/  @P0 IMAD R0, R0, c[0x0][0x248], RZ ;  /* 0x0000920000000a24 */ /* 0x000fe400078e02ff */
[----:B------:R-:W-:-:S04]  /*0720*/  @P0 IMAD.WIDE.U32 R6, R3, R6, c[0x0][0x228] ;  /* 0x00008a0003060625 */ /* 0x000fc800078e0006 */
[----:B------:R-:W-:Y:S01]  /*0730*/  @P0 IMAD R11, R3, UR13, R0 ;  /* 0x0000000d030b0c24 */ /* 0x000fe2000f8e0200 */
[----:B------:R-:W-:-:S04]  /*0740*/  MOV R0, 0x3f800000 ;  /* 0x3f80000000007802 */ /* 0x000fc80000000f00 */
[----:B------:R-:W-:-:S05]  /*0750*/  @P0 IADD3 R7, R7, R11, RZ ;  /* 0x0000000b07070210 */ /* 0x000fca0007ffe0ff */
[----:B------:R0:W3:Y:S04]  /*0760*/  @P0 LDG.E R52, [R6.64+0x10] ;  /* 0x0000101406340981 */ /* 0x0000e8000c1e1900 */
[----:B------:R0:W4:Y:S04]  /*0770*/  @P0 LDG.E R16, [R6.64+0xc] ;  /* 0x00000c1406100981 */ /* 0x000128000c1e1900 */
[----:B------:R0:W2:Y:S04]  /*0780*/  @P0 LDG.E R18, [R6.64+0x14] ;  /* 0x0000141406120981 */ /* 0x0000a8000c1e1900 */
[----:B------:R0:W2:Y:S01]  /*0790*/  @P0 LDG.E R0, [R6.64+0x18] ;  /* 0x0000181406000981 */ /* 0x0000a2000c1e1900 */
[----:B------:R-:W-:Y:S01]  /*07a0*/  IMAD R3, R22, c[0x0][0x1a0], RZ ;  /* 0x0000680016037a24 */ /* 0x000fe200078e02ff */
[----:B------:R-:W-:-:S02]  /*07b0*/  MOV R11, c[0x0][0x1a0] ;  /* 0x00006800000b7a02 */ /* 0x000fc40000000f00 */
[----:B------:R0:W2:Y:S01]  /*07c0*/  @P0 LDG.E R13, [R6.64+0x4] ;  /* 0x00000414060d0981 */ /* 0x0000a2000c1e1900 */
[C---:B------:R-:W-:Y:S02]  /*07d0*/  IMAD R15, R38.reuse, UR10, R3 ;  /* 0x0000000a260f7c24 */ /* 0x040fe4000f8e0203 */
[----:B------:R-:W-:Y:S01]  /*07e0*/  IMAD.WIDE.U32 R2, R38, R11, c[0x0][0x180] ;  /* 0x0000600026027625 */ /* 0x000fe200078e000b */
[----:B------:R0:W2:Y:S04]  /*07f0*/  @P0 LDG.E R12, [R6.64] ;  /* 0x00000014060c0981 */ /* 0x0000a8000c1e1900 */
[----:B------:R0:W2:Y:S01]  /*0800*/  @P0 LDG.E R14, [R6.64+0x8] ;  /* 0x00000814060e0981 */ /* 0x0000a2000c1e1900 */
[----:B------:R-:W-:-:S05]  /*0810*/  IADD3 R3, R3, R15, RZ ;  /* 0x0000000f03037210 */ /* 0x000fca0007ffe0ff */
[----:B------:R0:W2:Y:S04]  /*0820*/  LDG.E R23, [R2.64+0x4] ;  /* 0x0000041402177981 */ /* 0x0000a8000c1e1900 */
[----:B------:R0:W2:Y:S04]  /*0830*/  LDG.E R24, [R2.64] ;  /* 0x0000001402187981 */ /* 0x0000a8000c1e1900 */
[----:B------:R0:W2:Y:S01]  /*0840*/  LDG.E R26, [R2.64+0x8] ;  /* 0x00000814021a7981 */ /* 0x0000a2000c1e1900 */
[----:B------:R-:W-:-:S05]  /*0850*/  IMAD.WIDE.U32 R10, R39, R10, c[0x0][0x2d0] ;  /* 0x0000b400270a7625 */ /* 0x000fca00078e000a */
[----:B------:R-:W-:-:S05]  /*0860*/  IADD3 R11, R11, R19, RZ ;  /* 0x000000130b0b7210 */ /* 0x000fca0007ffe0ff */
[----:B------:R0:W2:Y:S01]  /*0870*/  LDG.E R19, [R10.64] ;  /* 0x000000140a137981 */ /* 0x0000a2000c1e1900 */
[----:B------:R-:W-:Y:S01]  /*0880*/  MOV R20, c[0x0][0x3d0] ;  /* 0x0000f40000147a02 */ /* 0x000fe20000000f00 */
[----:B-1----:R-:W-:Y:S02]  /*0890*/  IMAD R9, R22, c[0x0][0x1d8], RZ ;  /* 0x0000760016097a24 */ /* 0x002fe400078e02ff */
[----:B------:R-:W-:Y:S01]  /*08a0*/  IMAD R8, R5, c[0x0][0x3d0], RZ ;  /* 0x0000f40005087a24 */ /* 0x000fe200078e02ff */
[----:B------:R-:W-:Y:S01]  /*08b0*/  SHF.R.S32.HI R4, RZ, 0x1f, R20 ;  /* 0x0000001fff047819 */ /* 0x000fe20000011414 */
[----:B------:R-:W-:Y:S01]  /*08c0*/  IMAD R15, R38, UR11, R9 ;  /* 0x0000000b260f7c24 */ /* 0x000fe2000f8e0209 */
[----:B0-----:R-:W-:-:S03]  /*08d0*/  MOV R7, c[0x0][0x1d8] ;  /* 0x0000760000077a02 */ /* 0x001fc60000000f00 */
[----:B------:R-:W-:Y:S02]  /*08e0*/  IMAD R11, R4, R39, R8 ;  /* 0x00000027040b7224 */ /* 0x000fe400078e0208 */
[----:B------:R-:W-:-:S05]  /*08f0*/  IMAD.WIDE.U32 R8, R39, R20, c[0x0][0x3b0] ;  /* 0x0000ec0027087625 */ /* 0x000fca00078e0014 */
[----:B------:R-:W-:Y:S01]  /*0900*/  IADD3 R3, R9, R11, RZ ;  /* 0x0000000b09037210 */ /* 0x000fe20007ffe0ff */
[----:B------:R-:W-:Y:S01]  /*0910*/  IMAD.WIDE.U32 R6, R38, R7, c[0x0][0x1b8] ;  /* 0x00006e0026067625 */ /* 0x000fe200078e0007 */
[----:B------:R-:W-:-:S04]  /*0920*/  MOV R2, R8 ;  /* 0x0000000800027202 */ /* 0x000fc80000000f00 */
[----:B------:R-:W-:Y:S01]  /*0930*/  IADD3 R7, R7, R15, RZ ;  /* 0x0000000f07077210 */ /* 0x000fe20007ffe0ff */
[----:B------:R0:W5:Y:S04]  /*0940*/  LDG.E R49, [R2.64] ;  /* 0x0000001402317981 */ /* 0x000168000c1e1900 */
[----:B------:R1:W5:Y:S04]  /*0950*/  LDG.E R4, [R6.64] ;  /* 0x0000001406047981 */ /* 0x000368000c1e1900 */
[----:B------:R0:W5:Y:S04]  /*0960*/  LDG.E R51, [R2.64+0x4] ;  /* 0x0000041402337981 */ /* 0x000168000c1e1900 */
[----:B------:R0:W5:Y:S01]  /*0970*/  LDG.E R56, [R2.64+0x8] ;  /* 0x0000081402387981 */ /* 0x000162000c1e1900 */
[----:B------:R-:W-:Y:S01]  /*0980*/  BSSY B1, `(.L_x_256) ;  /* 0x0000599000017945 */ /* 0x000fe20003800000 */
[----:B---3--:R-:W-:-:S04]  /*0990*/  FMUL R9, R41, R52 ;  /* 0x0000003429097220 */ /* 0x008fc80000400000 */
[----:B----4-:R-:W-:-:S04]  /*09a0*/  FFMA R8, R42, R16, R9 ;  /* 0x000000102a087223 */ /* 0x010fc80000000009 */
[-C--:B--2---:R-:W-:Y:S01]  /*09b0*/  FFMA R8, R43, R18.reuse, R8 ;  /* 0x000000122b087223 */ /* 0x084fe20000000008 */
[----:B------:R-:W-:Y:S01]  /*09c0*/  FMUL R10, R41, R18 ;  /* 0x00000012290a7220 */ /* 0x000fe20000400000 */
[----:B------:R-:W-:Y:S02]  /*09d0*/  FADD R9, R0, R0 ;  /* 0x0000000000097221 */ /* 0x000fe40000000000 */
[----:B-1----:R-:W-:Y:S01]  /*09e0*/  FADD R7, R8, R8 ;  /* 0x0000000808077221 */ /* 0x002fe20000000000 */
[----:B------:R-:W-:Y:S01]  /*09f0*/  FMUL R11, R43, R16 ;  /* 0x000000102b0b7220 */ /* 0x000fe20000400000 */
[----:B------:R-:W-:Y:S01]  /*0a00*/  FFMA R6, R9, R0, -1 ;  /* 0xbf80000009067423 */ /* 0x000fe20000000000 */
[----:B------:R-:W-:Y:S01]  /*0a10*/  FFMA R9, R43, R52, -R10 ;  /* 0x000000342b097223 */ /* 0x000fe2000000080a */
[----:B0-----:R-:W-:Y:S01]  /*0a20*/  FMUL R3, R7, R16 ;  /* 0x0000001007037220 */ /* 0x001fe20000400000 */
[----:B------:R-:W-:Y:S02]  /*0a30*/  FFMA R11, R42, R18, -R11 ;  /* 0x000000122a0b7223 */ /* 0x000fe4000000080b */
[----:B------:R-:W-:Y:S01]  /*0a40*/  FMUL R2, R9, R0 ;  /* 0x0000000009027220 */ /* 0x000fe20000400000 */
[----:B------:R-:W-:Y:S01]  /*0a50*/  FFMA R3, R6, R42, R3 ;  /* 0x0000002a06037223 */ /* 0x000fe20000000003 */
[----:B------:R-:W-:Y:S01]  /*0a60*/  FMUL R8, R11, R0 ;  /* 0x000000000b087220 */ /* 0x000fe20000400000 */
[----:B------:R-:W-:-:S02]  /*0a70*/  FMUL R11, R7, R52 ;  /* 0x00000034070b7220 */ /* 0x000fc40000400000 */
[----:B------:R-:W-:Y:S01]  /*0a80*/  FFMA R3, R2, 2, R3 ;  /* 0x4000000002037823 */ /* 0x000fe20000000003 */
[----:B------:R-:W-:Y:S01]  /*0a90*/  FMUL R2, R44, R52 ;  /* 0x000000342c027220 */ /* 0x000fe20000400000 */
[----:B------:R-:W-:Y:S01]  /*0aa0*/  FMUL R10, R7, R18 ;  /* 0x00000012070a7220 */ /* 0x000fe20000400000 */
[----:B------:R-:W-:Y:S01]  /*0ab0*/  FMUL R20, R42, R52 ;  /* 0x000000342a147220 */ /* 0x000fe20000400000 */
[----:B------:R-:W-:Y:S01]  /*0ac0*/  FFMA R11, R6, R41, R11 ;  /* 0x00000029060b7223 */ /* 0x000fe2000000000b */
[C---:B------:R-:W-:Y:S01]  /*0ad0*/  FMUL R7, R44.reuse, R16 ;  /* 0x000000102c077220 */ /* 0x040fe20000400000 */
[----:B------:R-:W-:Y:S01]  /*0ae0*/  FFMA R9, R45, R0, R2 ;  /* 0x000000002d097223 */ /* 0x000fe20000000002 */
[----:B------:R-:W-:Y:S01]  /*0af0*/  FMUL R2, R44, R18 ;  /* 0x000000122c027220 */ /* 0x000fe20000400000 */
[----:B------:R-:W-:Y:S01]  /*0b00*/  FFMA R15, R41, R16, -R20 ;  /* 0x00000010290f7223 */ /* 0x000fe20000000814 */
[----:B------:R-:W-:Y:S01]  /*0b10*/  FFMA R8, R8, 2, R11 ;  /* 0x4000000008087823 */ /* 0x000fe2000000000b */
[C---:B------:R-:W-:Y:S01]  /*0b20*/  FFMA R7, R46.reuse, R0, R7 ;  /* 0x000000002e077223 */ /* 0x040fe20000000007 */
[C---:B------:R-:W-:Y:S01]  /*0b30*/  FFMA R9, R46.reuse, R18, R9 ;  /* 0x000000122e097223 */ /* 0x040fe20000000009 */
[----:B------:R-:W-:Y:S01]  /*0b40*/  FMUL R11, R46, R16 ;  /* 0x000000102e0b7220 */ /* 0x000fe20000400000 */
[-C--:B------:R-:W-:Y:S01]  /*0b50*/  FFMA R2, R47, R0.reuse, R2 ;  /* 0x000000002f027223 */ /* 0x080fe20000000002 */
[----:B------:R-:W-:Y:S01]  /*0b60*/  FFMA R10, R6, R43, R10 ;  /* 0x0000002b060a7223 */ /* 0x000fe2000000000a */
[----:B------:R-:W-:Y:S01]  /*0b70*/  FMUL R15, R15, R0 ;  /* 0x000000000f0f7220 */ /* 0x000fe20000400000 */
[----:B------:R-:W-:Y:S01]  /*0b80*/  FADD R13, R8, R13 ;  /* 0x0000000d080d7221 */ /* 0x000fe20000000000 */
[C---:B------:R-:W-:Y:S01]  /*0b90*/  FFMA R7, R47.reuse, R52, R7 ;  /* 0x000000342f077223 */ /* 0x040fe20000000007 */
[----:B------:R-:W-:Y:S01]  /*0ba0*/  FFMA R48, R47, -R16, R9 ;  /* 0x800000102f307223 */ /* 0x000fe20000000009 */
[----:B------:R-:W-:Y:S01]  /*0bb0*/  FFMA R11, R44, R0, -R11 ;  /* 0x000000002c0b7223 */ /* 0x000fe2000000080b */
[----:B------:R-:W-:Y:S01]  /*0bc0*/  FFMA R9, R45, R16, R2 ;  /* 0x000000102d097223 */ /* 0x000fe20000000002 */
[----:B------:R-:W-:Y:S01]  /*0bd0*/  FFMA R15, R15, 2, R10 ;  /* 0x400000000f0f7823 */ /* 0x000fe2000000000a */
[----:B------:R-:W-:Y:S01]  /*0be0*/  FADD R3, R3, R12 ;  /* 0x0000000c03037221 */ /* 0x000fe20000000000 */
[----:B------:R-:W-:Y:S01]  /*0bf0*/  FFMA R50, R45, -R18, R7 ;  /* 0x800000122d327223 */ /* 0x000fe20000000007 */
[----:B------:R-:W-:Y:S01]  /*0c00*/  FMUL R2, R13, R48 ;  /* 0x000000300d027220 */ /* 0x000fe20000400000 */
[-C--:B------:R-:W-:Y:S01]  /*0c10*/  FFMA R0, R45, -R52.reuse, R11 ;  /* 0x800000342d007223 */ /* 0x080fe2000000000b */
[----:B------:R-:W-:Y:S01]  /*0c20*/  FADD R15, R15, R14 ;  /* 0x0000000e0f0f7221 */ /* 0x000fe20000000000 */
[----:B------:R-:W-:Y:S01]  /*0c30*/  FFMA R52, R46, -R52, R9 ;  /* 0x800000342e347223 */ /* 0x000fe20000000009 */
[----:B------:R-:W-:Y:S01]  /*0c40*/  FFMA R2, R3, -R50, -R2 ;  /* 0x8000003203027223 */ /* 0x000fe20000000802 */
[----:B------:R-:W-:-:S03]  /*0c50*/  FFMA R53, R47, -R18, R0 ;  /* 0x800000122f357223 */ /* 0x000fc60000000000 */
[----:B------:R-:W-:Y:S01]  /*0c60*/  FFMA R2, -R15, R52, R2 ;  /* 0x000000340f027223 */ /* 0x000fe20000000102 */
[----:B------:R-:W-:Y:S01]  /*0c70*/  FMUL R9, R23, R48 ;  /* 0x0000003017097220 */ /* 0x000fe20000400000 */
[----:B------:R-:W-:Y:S02]  /*0c80*/  FADD R54, R53, R53 ;  /* 0x0000003535367221 */ /* 0x000fe40000000000 */
[----:B------:R-:W-:Y:S01]  /*0c90*/  FADD R7, R2, R2 ;  /* 0x0000000202077221 */ /* 0x000fe20000000000 */
[----:B------:R-:W-:Y:S01]  /*0ca0*/  FMUL R2, R13, R50 ;  /* 0x000000320d027220 */ /* 0x000fe20000400000 */
[----:B------:R-:W-:Y:S01]  /*0cb0*/  FMUL R6, R3, R52 ;  /* 0x0000003403067220 */ /* 0x000fe20000400000 */
[----:B------:R-:W-:Y:S01]  /*0cc0*/  FFMA R11, R24, -R50, -R9 ;  /* 0x80000032180b7223 */ /* 0x000fe20000000809 */
[----:B------:R-:W-:Y:S01]  /*0cd0*/  FFMA R54, R53, R54, -1 ;  /* 0xbf80000035367423 */ /* 0x000fe20000000036 */
[-C--:B------:R-:W-:Y:S01]  /*0ce0*/  FMUL R9, R50, R7.reuse ;  /* 0x0000000732097220 */ /* 0x080fe20000400000 */
[----:B------:R-:W-:Y:S01]  /*0cf0*/  FFMA R8, R3, R48, -R2 ;  /* 0x0000003003087223 */ /* 0x000fe20000000802 */
[----:B------:R-:W-:Y:S01]  /*0d00*/  FMUL R2, R48, R7 ;  /* 0x0000000730027220 */ /* 0x000fe20000400000 */
[C---:B------:R-:W-:Y:S01]  /*0d10*/  FFMA R6, R15.reuse, R50, -R6 ;  /* 0x000000320f067223 */ /* 0x040fe20000000806 */
[----:B------:R-:W-:Y:S01]  /*0d20*/  FMUL R0, R15, R48 ;  /* 0x000000300f007220 */ /* 0x000fe20000400000 */
[----:B------:R-:W-:Y:S01]  /*0d30*/  FFMA R11, -R26, R52, R11 ;  /* 0x000000341a0b7223 */ /* 0x000fe2000000010b */
[-C--:B------:R-:W-:Y:S01]  /*0d40*/  FFMA R9, R3, R54.reuse, -R9 ;  /* 0x0000003603097223 */ /* 0x080fe20000000809 */
[----:B------:R-:W-:Y:S01]  /*0d50*/  FFMA R2, R13, R54, -R2 ;  /* 0x000000360d027223 */ /* 0x000fe20000000802 */
[----:B------:R-:W-:Y:S01]  /*0d60*/  FMUL R3, R53, R6 ;  /* 0x0000000635037220 */ /* 0x000fe20000400000 */
[----:B------:R-:W-:Y:S01]  /*0d70*/  FFMA R0, R13, R52, -R0 ;  /* 0x000000340d007223 */ /* 0x000fe20000000800 */
[----:B------:R-:W-:-:S02]  /*0d80*/  FADD R11, R11, R11 ;  /* 0x0000000b0b0b7221 */ /* 0x000fc40000000000 */
[----:B------:R-:W-:Y:S01]  /*0d90*/  FFMA R2, R3, 2, R2 ;  /* 0x4000000003027823 */ /* 0x000fe20000000002 */
[----:B------:R-:W-:Y:S01]  /*0da0*/  FMUL R0, R53, R0 ;  /* 0x0000000035007220 */ /* 0x000fe20000400000 */
[-C--:B------:R-:W-:Y:S01]  /*0db0*/  FMUL R3, R50, R11.reuse ;  /* 0x0000000b32037220 */ /* 0x080fe20000400000 */
[----:B------:R-:W-:Y:S02]  /*0dc0*/  FMUL R13, R23, R50 ;  /* 0x00000032170d7220 */ /* 0x000fe40000400000 */
[----:B------:R-:W-:Y:S01]  /*0dd0*/  FFMA R0, R0, 2, R9 ;  /* 0x4000000000007823 */ /* 0x000fe20000000009 */
[----:B------:R-:W-:Y:S01]  /*0de0*/  FFMA R6, R24, R54, -R3 ;  /* 0x0000003618067223 */ /* 0x000fe20000000803 */
[----:B------:R-:W-:Y:S01]  /*0df0*/  FMUL R9, R26, R48 ;  /* 0x000000301a097220 */ /* 0x000fe20000400000 */
[C---:B------:R-:W-:Y:S01]  /*0e00*/  FMUL R3, R24.reuse, R52 ;  /* 0x0000003418037220 */ /* 0x040fe20000400000 */
[----:B------:R-:W-:Y:S01]  /*0e10*/  ISETP.NE.AND P3, PT, R19, 0x5, PT ;  /* 0x000000051300780c */ /* 0x000fe20003f65270 */
[----:B------:R-:W-:Y:S01]  /*0e20*/  FFMA R14, R24, R48, -R13 ;  /* 0x00000030180e7223 */ /* 0x000fe2000000080d */
[----:B------:R-:W-:Y:S01]  /*0e30*/  FMUL R13, R48, R11 ;  /* 0x0000000b300d7220 */ /* 0x000fe20000400000 */
[C---:B------:R-:W-:Y:S01]  /*0e40*/  FMUL R7, R52.reuse, R7 ;  /* 0x0000000734077220 */ /* 0x040fe20000400000 */
[----:B------:R-:W-:Y:S01]  /*0e50*/  FMUL R11, R52, R11 ;  /* 0x0000000b340b7220 */ /* 0x000fe20000400000 */
[----:B------:R-:W-:Y:S01]  /*0e60*/  FFMA R10, R23, R52, -R9 ;  /* 0x00000034170a7223 */ /* 0x000fe20000000809 */
[C---:B------:R-:W-:Y:S01]  /*0e70*/  FFMA R12, R26.reuse, R50, -R3 ;  /* 0x000000321a0c7223 */ /* 0x040fe20000000803 */
[-C--:B------:R-:W-:Y:S01]  /*0e80*/  FFMA R7, R15, R54.reuse, -R7 ;  /* 0x000000360f077223 */ /* 0x080fe20000000807 */
[-C--:B------:R-:W-:Y:S01]  /*0e90*/  FFMA R13, R23, R54.reuse, -R13 ;  /* 0x00000036170d7223 */ /* 0x080fe2000000080d */
[----:B------:R-:W-:Y:S01]  /*0ea0*/  FFMA R11, R26, R54, -R11 ;  /* 0x000000361a0b7223 */ /* 0x000fe2000000080b */
[C---:B------:R-:W-:Y:S01]  /*0eb0*/  FMUL R8, R53.reuse, R8 ;  /* 0x0000000835087220 */ /* 0x040fe20000400000 */
[C---:B------:R-:W-:Y:S01]  /*0ec0*/  FMUL R9, R53.reuse, R10 ;  /* 0x0000000a35097220 */ /* 0x040fe20000400000 */
[C---:B------:R-:W-:Y:S01]  /*0ed0*/  FMUL R12, R53.reuse, R12 ;  /* 0x0000000c350c7220 */ /* 0x040fe20000400000 */
[----:B------:R-:W-:Y:S01]  /*0ee0*/  FMUL R14, R53, R14 ;  /* 0x0000000e350e7220 */ /* 0x000fe20000400000 */
[----:B------:R-:W-:Y:S01]  /*0ef0*/  FFMA R3, R8, 2, R7 ;  /* 0x4000000008037823 */ /* 0x000fe20000000007 */
[----:B------:R-:W-:Y:S01]  /*0f00*/  FFMA R9, R9, 2, R6 ;  /* 0x4000000009097823 */ /* 0x000fe20000000006 */
[----:B------:R-:W-:Y:S01]  /*0f10*/  FFMA R13, R12, 2, R13 ;  /* 0x400000000c0d7823 */ /* 0x000fe2000000000d */
[----:B------:R-:W-:-:S02]  /*0f20*/  FFMA R14, R14, 2, R11 ;  /* 0x400000000e0e7823 */ /* 0x000fc4000000000b */
[----:B------:R-:W-:Y:S01]  /*0f30*/  FADD R0, -R0, R9 ;  /* 0x0000000900007221 */ /* 0x000fe20000000100 */
[----:B------:R-:W-:Y:S01]  /*0f40*/  FADD R2, -R2, R13 ;  /* 0x0000000d02027221 */ /* 0x000fe20000000100 */
[----:B------:R-:W-:Y:S01]  /*0f50*/  FADD R3, -R3, R14 ;  /* 0x0000000e03037221 */ /* 0x000fe20000000100 */
[----:B------:R-:W-:Y:S05]  /*0f60*/  @!P3 BRA `(.L_x_257) ;  /* 0x000000700000b947 */ /* 0x000fea0003800000 */
[----:B-----5:R-:W-:Y:S01]  /*0f70*/  FADD R4, R4, c[0x0][0x3e8] ;  /* 0x0000fa0004047621 */ /* 0x020fe20000000000 */
[----:B------:R-:W-:Y:S01]  /*0f80*/  MOV R16, RZ ;  /* 0x000000ff00107202 */ /* 0x000fe20000000f00 */
[----:B------:R-:W-:Y:S01]  /*0f90*/  CS2R R10, SRZ ;  /* 0x00000000000a7805 */ /* 0x000fe2000001ff00 */
[----:B------:R-:W-:Y:S02]  /*0fa0*/  MOV R30, RZ ;  /* 0x000000ff001e7202 */ /* 0x000fe40000000f00 */
[----:B------:R-:W-:Y:S02]  /*0fb0*/  MOV R5, RZ ;  /* 0x000000ff00057202 */ /* 0x000fe40000000f00 */
[----:B------:R-:W-:Y:S01]  /*0fc0*/  MOV R13, RZ ;  /* 0x000000ff000d7202 */ /* 0x000fe20000000f00 */
[----:B------:R-:W-:Y:S05]  /*0fd0*/  BRA `(.L_x_258) ;  /* 0x0000533000007947 */ /* 0x000fea0003800000 */
.L_x_257:
[----:B-----5:R-:W0:Y:S01]  /*0fe0*/  MUFU.RCP R6, R49 ;  /* 0x0000003100067308 */ /* 0x020e220000001000 */
[----:B------:R-:W-:Y:S01]  /*0ff0*/  MOV R12, c[0x0][0x398] ;  /* 0x0000e600000c7a02 */ /* 0x000fe20000000f00 */
[----:B------:R-:W-:Y:S01]  /*1000*/  IMAD R5, R5, c[0x0][0x398], RZ ;  /* 0x0000e60005057a24 */ /* 0x000fe200078e02ff */
[----:B------:R-:W-:Y:S02]  /*1010*/  BSSY B4, `(.L_x_259) ;  /* 0x0000011000047945 */ /* 0x000fe40003800000 */
[----:B------:R-:W-:-:S03]  /*1020*/  SHF.R.S32.HI R10, RZ, 0x1f, R12 ;  /* 0x0000001fff0a7819 */ /* 0x000fc6000001140c */
[----:B------:R-:W1:Y:S02]  /*1030*/  FCHK P0, R0, R49 ;  /* 0x0000003100007302 */ /* 0x000e640000000000 */
[----:B------:R-:W-:Y:S01]  /*1040*/  IMAD R9, R10, R39, R5 ;  /* 0x000000270a097224 */ /* 0x000fe200078e0205 */
[----:B0-----:R-:W-:-:S04]  /*1050*/  FFMA R7, -R49, R6, 1 ;  /* 0x3f80000031077423 */ /* 0x001fc80000000106 */
[----:B------:R-:W-:Y:S01]  /*1060*/  FFMA R55, R6, R7, R6 ;  /* 0x0000000706377223 */ /* 0x000fe20000000006 */
[----:B------:R-:W-:-:S03]  /*1070*/  IMAD.WIDE.U32 R6, R39, R12, c[0x0][0x378] ;  /* 0x0000de0027067625 */ /* 0x000fc600078e000c */
[----:B------:R-:W-:Y:S02]  /*1080*/  FFMA R8, R0, R55, RZ ;  /* 0x0000003700087223 */ /* 0x000fe400000000ff */
[----:B------:R-:W-:Y:S02]  /*1090*/  IADD3 R13, R7, R9, RZ ;  /* 0x00000009070d7210 */ /* 0x000fe40007ffe0ff */
[----:B------:R-:W-:-:S04]  /*10a0*/  FFMA R5, -R49, R8, R0 ;  /* 0x0000000831057223 */ /* 0x000fc80000000100 */
[----:B------:R-:W-:Y:S01]  /*10b0*/  FFMA R55, R55, R5, R8 ;  /* 0x0000000537377223 */ /* 0x000fe20000000008 */
[----:B-1----:R-:W-:Y:S05]  /*10c0*/  @!P0 BRA `(.L_x_260) ;  /* 0x0000005000008947 */ /* 0x002fea0003800000 */
[----:B------:R-:W-:Y:S02]  /*10d0*/  MOV R19, R0 ;  /* 0x0000000000137202 */ /* 0x000fe40000000f00 */
[----:B------:R-:W-:Y:S02]  /*10e0*/  MOV R22, R49 ;  /* 0x0000003100167202 */ /* 0x000fe40000000f00 */
[----:B------:R-:W-:Y:S02]  /*10f0*/  MOV R78, 0x1110 ;  /* 0x00001110004e7802 */ /* 0x000fe40000000f00 */
[----:B------:R-:W-:Y:S05]  /*1100*/  CALL.REL.NOINC `($__internal_7_$__cuda_sm3x_div_rn_noftz_f32_slowpath) ;  /* 0x0000642000007944 */ /* 0x000fea0003c00000 */
[----:B------:R-:W-:Y:S02]  /*1110*/  MOV R55, R19 ;  /* 0x0000001300377202 */ /* 0x000fe40000000f00 */
.L_x_260:
[----:B------:R-:W-:Y:S05]  /*1120*/  BSYNC B4 ;  /* 0x0000000000047941 */ /* 0x000fea0003800000 */
.L_x_259:
        /* <DEDUP_REMOVED lines=14> */
.L_x_262:
[----:B------:R-:W-:Y:S05]  /*1210*/  BSYNC B4 ;  /* 0x0000000000047941 */ /* 0x000fea0003800000 */
.L_x_261:
        /* <DEDUP_REMOVED lines=14> */
.L_x_264:
[----:B------:R-:W-:Y:S05]  /*1300*/  BSYNC B4 ;  /* 0x0000000000047941 */ /* 0x000fea0003800000 */
.L_x_263:
[----:B------:R-:W-:-:S06]  /*1310*/  MOV R12, R6 ;  /* 0x00000006000c7202 */ /* 0x000fcc0000000f00 */
[----:B------:R-:W2:Y:S04]  /*1320*/  LDG.E.64 R12, [R12.64] ;  /* 0x000000140c0c7981 */ /* 0x000ea8000c1e1b00 */
[----:B--2---:R-:W2:Y:S04]  /*1330*/  LD.E.64 R10, [R12.64+0xf8] ;  /* 0x0000f8140c0a7980 */ /* 0x004ea8000c101b00 */
        /* <DEDUP_REMOVED lines=10> */
[----:B------:R-:W-:Y:S01]  /*13e0*/  MOV R5, RZ ;  /* 0x000000ff00057202 */ /* 0x000fe20000000f00 */
[----:B------:R-:W-:Y:S01]  /*13f0*/  CS2R R6, SRZ ;  /* 0x0000000000067805 */ /* 0x000fe2000001ff00 */
[----:B------:R-:W-:Y:S01]  /*1400*/  MOV R20, 0x1 ;  /* 0x0000000100147802 */ /* 0x000fe20000000f00 */
[----:B------:R-:W-:Y:S01]  /*1410*/  FMUL R8, R8, R8 ;  /* 0x0000000808087220 */ /* 0x000fe20000400000 */
[----:B------:R-:W-:Y:S01]  /*1420*/  MOV R9, R4 ;  /* 0x0000000400097202 */ /* 0x000fe20000000f00 */
[----:B--2---:R0:W-:Y:S04]  /*1430*/  STL [R1], R10 ;  /* 0x0000000a01007387 */ /* 0x0041e80000100800 */
.L_x_373:
[----:B------:R-:W-:-:S04]  /*1440*/  IADD3 R22, R20, -0x1, RZ ;  /* 0xffffffff14167810 */ /* 0x000fc80007ffe0ff */
[----:B0-----:R-:W-:-:S05]  /*1450*/  LEA R70, R22, R1, 0x2 ;  /* 0x0000000116467211 */ /* 0x001fca00078e10ff */
[----:B0-----:R-:W2:Y:S02]  /*1460*/  LDL R13, [R70] ;  /* 0x00000000460d7983 */ /* 0x001ea40000100800 */
[----:B-12--5:R-:W-:-:S05]  /*1470*/  IMAD.WIDE R10, R13, 0x10, R28 ;  /* 0x000000100d0a7825 */ /* 0x026fca00078e021c */
        /* <DEDUP_REMOVED lines=18> */
[----:B------:R-:W-:Y:S02]  /*15a0*/  FSEL R16, R17, R16, P1 ;  /* 0x0000001011107208 */ /* 0x000fe40000800000 */
[----:B------:R-:W-:Y:S02]  /*15b0*/  FSETP.GT.AND P1, PT, R19, R18, PT ;  /* 0x000000121300720b */ /* 0x000fe40003f24000 */
[----:B------:R-:W-:Y:S01]  /*15c0*/  FSEL R14, R15, R14, P0 ;  /* 0x0000000e0f0e7208 */ /* 0x000fe20000000000 */
[----:B------:R-:W-:Y:S01]  /*15d0*/  FADD R16, -R16, R57 ;  /* 0x0000003910107221 */ /* 0x000fe20000000100 */
[----:B------:R-:W-:-:S03]  /*15e0*/  FSEL R19, R18, R19, P1 ;  /* 0x0000001312137208 */ /* 0x000fc60000800000 */
[----:B------:R-:W-:Y:S01]  /*15f0*/  FADD R14, -R14, R55 ;  /* 0x000000370e0e7221 */ /* 0x000fe20000000100 */
[----:B------:R-:W-:Y:S01]  /*1600*/  FMUL R15, R16, R16 ;  /* 0x00000010100f7220 */ /* 0x000fe20000400000 */
[----:B------:R-:W-:Y:S01]  /*1610*/  FFMA R16, R60, 0.0010000000474974513054, R9 ;  /* 0x3a83126f3c107823 */ /* 0x000fe20000000009 */
[----:B------:R-:W-:Y:S02]  /*1620*/  FADD R19, -R19, R58 ;  /* 0x0000003a13137221 */ /* 0x000fe40000000100 */
[----:B------:R-:W-:Y:S01]  /*1630*/  FFMA R14, R14, R14, R15 ;  /* 0x0000000e0e0e7223 */ /* 0x000fe2000000000f */
[----:B------:R-:W-:-:S03]  /*1640*/  FMUL R71, R16, R16 ;  /* 0x0000001010477220 */ /* 0x000fc60000400000 */
        /* <DEDUP_REMOVED lines=16> */
[----:B------:R-:W-:-:S05]  /*1750*/  IMAD.WIDE R14, R73, 0x10, R28 ;  /* 0x00000010490e7825 */ /* 0x000fca00078e021c */
[----:B------:R-:W2:Y:S01]  /*1760*/  LD.E R64, [R14.64] ;  /* 0x000000140e407980 */ /* 0x000ea2000c101900 */
[----:B------:R-:W-:-:S03]  /*1770*/  IMAD.WIDE.U32 R10, R61, 0x10, R28 ;  /* 0x000000103d0a7825 */ /* 0x000fc600078e001c */
[----:B------:R-:W3:Y:S01]  /*1780*/  LD.E R66, [R14.64+0x4] ;  /* 0x000004140e427980 */ /* 0x000ee2000c101900 */
[----:B------:R-:W-:-:S03]  /*1790*/  IMAD.WIDE R16, R73, 0x10, R30 ;  /* 0x0000001049107825 */ /* 0x000fc600078e021e */
[----:B------:R-:W4:Y:S01]  /*17a0*/  LD.E R20, [R10.64+0x4] ;  /* 0x000004140a147980 */ /* 0x000f22000c101900 */
[----:B------:R-:W-:-:S03]  /*17b0*/  IMAD.WIDE.U32 R12, R61, 0x10, R30 ;  /* 0x000000103d0c7825 */ /* 0x000fc600078e001e */
[----:B------:R-:W5:Y:S04]  /*17c0*/  LD.E R65, [R16.64] ;  /* 0x0000001410417980 */ /* 0x000f68000c101900 */
[----:B------:R-:W5:Y:S04]  /*17d0*/  LD.E R69, [R14.64+0x8] ;  /* 0x000008140e457980 */ /* 0x000f68000c101900 */
[----:B------:R-:W5:Y:S04]  /*17e0*/  LD.E R18, [R10.64] ;  /* 0x000000140a127980 */ /* 0x000f68000c101900 */
[----:B------:R-:W5:Y:S04]  /*17f0*/  LD.E R67, [R16.64+0x4] ;  /* 0x0000041410437980 */ /* 0x000f68000c101900 */
[----:B------:R-:W5:Y:S04]  /*1800*/  LD.E R63, [R10.64+0x8] ;  /* 0x000008140a3f7980 */ /* 0x000f68000c101900 */
[----:B------:R-:W5:Y:S04]  /*1810*/  LD.E R23, [R12.64+0x4] ;  /* 0x000004140c177980 */ /* 0x000f68000c101900 */
[----:B------:R-:W5:Y:S04]  /*1820*/  LD.E R19, [R12.64] ;  /* 0x000000140c137980 */ /* 0x000f68000c101900 */
[----:B------:R-:W5:Y:S04]  /*1830*/  LD.E R68, [R16.64+0x8] ;  /* 0x0000081410447980 */ /* 0x000f68000c101900 */
[----:B------:R-:W5:Y:S01]  /*1840*/  LD.E R62, [R12.64+0x8] ;  /* 0x000008140c3e7980 */ /* 0x000f62000c101900 */
[----:B--2---:R-:W-:-:S04]  /*1850*/  FSETP.GEU.AND P0, PT, R55, R64, PT ;  /* 0x000000403700720b */ /* 0x004fc80003f0e000 */
[----:B------:R-:W-:Y:S02]  /*1860*/  FSEL R64, R64, R55, !P0 ;  /* 0x0000003740407208 */ /* 0x000fe40004000000 */
[C---:B---3--:R-:W-:Y:S02]  /*1870*/  FSETP.GEU.AND P1, PT, R57.reuse, R66, PT ;  /* 0x000000423900720b */ /* 0x048fe40003f2e000 */
[----:B----4-:R-:W-:Y:S02]  /*1880*/  FSETP.GEU.AND P2, PT, R57, R20, PT ;  /* 0x000000143900720b */ /* 0x010fe40003f4e000 */
[----:B------:R-:W-:Y:S02]  /*1890*/  FSEL R66, R66, R57, !P1 ;  /* 0x0000003942427208 */ /* 0x000fe40004800000 */
        /* <DEDUP_REMOVED lines=14> */
[----:B------:R-:W-:Y:S01]  /*1980*/  FSEL R18, R19, R18, P0 ;  /* 0x0000001213127208 */ /* 0x000fe20000000000 */
[--C-:B------:R-:W-:Y:S01]  /*1990*/  FADD R66, -R66, R57.reuse ;  /* 0x0000003942427221 */ /* 0x100fe20000000100 */
[----:B------:R-:W-:Y:S01]  /*19a0*/  FSETP.GT.AND P2, PT, R69, R68, PT ;  /* 0x000000444500720b */ /* 0x000fe20003f44000 */
[----:B------:R-:W-:Y:S01]  /*19b0*/  FADD R20, -R20, R57 ;  /* 0x0000003914147221 */ /* 0x000fe20000000100 */
[----:B------:R-:W-:Y:S01]  /*19c0*/  FSETP.GT.AND P0, PT, R63, R62, PT ;  /* 0x0000003e3f00720b */ /* 0x000fe20003f04000 */
[--C-:B------:R-:W-:Y:S01]  /*19d0*/  FADD R64, -R64, R55.reuse ;  /* 0x0000003740407221 */ /* 0x100fe20000000100 */
[----:B------:R-:W-:Y:S01]  /*19e0*/  FSEL R69, R68, R69, P2 ;  /* 0x0000004544457208 */ /* 0x000fe20001000000 */
[----:B------:R-:W-:Y:S01]  /*19f0*/  FADD R18, -R18, R55 ;  /* 0x0000003712127221 */ /* 0x000fe20000000100 */
[----:B------:R-:W-:Y:S01]  /*1a00*/  FSEL R63, R62, R63, P0 ;  /* 0x0000003f3e3f7208 */ /* 0x000fe20000000000 */
[----:B------:R-:W-:Y:S01]  /*1a10*/  FMUL R13, R66, R66 ;  /* 0x00000042420d7220 */ /* 0x000fe20000400000 */
[----:B------:R-:W-:Y:S01]  /*1a20*/  FMUL R11, R20, R20 ;  /* 0x00000014140b7220 */ /* 0x000fe20000400000 */
[----:B------:R-:W-:-:S02]  /*1a30*/  FADD R69, -R69, R58 ;  /* 0x0000003a45457221 */ /* 0x000fc40000000100 */
[----:B------:R-:W-:Y:S01]  /*1a40*/  FFMA R64, R64, R64, R13 ;  /* 0x0000004040407223 */ /* 0x000fe2000000000d */
[----:B------:R-:W-:Y:S01]  /*1a50*/  FFMA R18, R18, R18, R11 ;  /* 0x0000001212127223 */ /* 0x000fe2000000000b */
[----:B------:R-:W-:Y:S02]  /*1a60*/  FADD R63, -R63, R58 ;  /* 0x0000003a3f3f7221 */ /* 0x000fe40000000100 */
[----:B------:R-:W-:Y:S02]  /*1a70*/  FFMA R64, R69, R69, R64 ;  /* 0x0000004545407223 */ /* 0x000fe40000000040 */
        /* <DEDUP_REMOVED lines=13> */
.L_x_269:
        /* <DEDUP_REMOVED lines=10> */
.L_x_268:
        /* <DEDUP_REMOVED lines=29> */
[----:B------:R-:W-:Y:S01]  /*1dc0*/  FFMA R11, R15, R16, -R12 ;  /* 0x000000100f0b7223 */ /* 0x000fe2000000080c */
[----:B------:R-:W-:Y:S02]  /*1dd0*/  FADD R20, -R67, R64 ;  /* 0x0000004043147221 */ /* 0x000fe40000000100 */
[----:B------:R-:W-:Y:S01]  /*1de0*/  FFMA R12, R13, R18, -R74 ;  /* 0x000000120d0c7223 */ /* 0x000fe2000000084a */
[----:B------:R-:W-:Y:S01]  /*1df0*/  FFMA R23, R11, R11, R72 ;  /* 0x0000000b0b177223 */ /* 0x000fe20000000048 */
[----:B------:R-:W-:Y:S01]  /*1e00*/  FADD R19, -R62, R63 ;  /* 0x0000003f3e137221 */ /* 0x000fe20000000100 */
[----:B------:R-:W-:-:S02]  /*1e10*/  FMUL R72, R20, R20 ;  /* 0x0000001414487220 */ /* 0x000fc40000400000 */
[----:B------:R-:W-:Y:S02]  /*1e20*/  FFMA R76, R12, R12, R23 ;  /* 0x0000000c0c4c7223 */ /* 0x000fe40000000017 */
[----:B------:R-:W-:-:S03]  /*1e30*/  FFMA R74, R19, R19, R72 ;  /* 0x00000013134a7223 */ /* 0x000fc60000000048 */
[----:B------:R-:W-:Y:S01]  /*1e40*/  IADD3 R19, R76, -0xd000000, RZ ;  /* 0xf30000004c137810 */ /* 0x000fe20007ffe0ff */
[----:B------:R0:W1:Y:S03]  /*1e50*/  MUFU.RSQ R23, R76 ;  /* 0x0000004c00177308 */ /* 0x0000660000001400 */
[----:B------:R-:W-:Y:S01]  /*1e60*/  ISETP.GT.U32.AND P0, PT, R19, 0x727fffff, PT ;  /* 0x727fffff1300780c */ /* 0x000fe20003f04070 */
[----:B------:R-:W-:Y:S01]  /*1e70*/  FMUL R20, R15, R15 ;  /* 0x0000000f0f147220 */ /* 0x000fe20000400000 */
[----:B------:R-:W-:Y:S01]  /*1e80*/  FMUL R72, R18, R18 ;  /* 0x0000001212487220 */ /* 0x000fe20000400000 */
[----:B------:R-:W-:Y:S02]  /*1e90*/  FADD R75, -R66, R65 ;  /* 0x00000041424b7221 */ /* 0x000fe40000000100 */
[----:B------:R-:W-:Y:S01]  /*1ea0*/  FFMA R73, R13, R13, R20 ;  /* 0x0000000d0d497223 */ /* 0x000fe20000000014 */
[----:B------:R-:W-:Y:S01]  /*1eb0*/  FFMA R19, R17, R17, R72 ;  /* 0x0000001111137223 */ /* 0x000fe20000000048 */
[----:B------:R-:W-:Y:S01]  /*1ec0*/  FFMA R75, R75, R75, R74 ;  /* 0x0000004b4b4b7223 */ /* 0x000fe2000000004a */
[----:B------:R-:W-:Y:S01]  /*1ed0*/  MOV R20, R22 ;  /* 0x0000001600147202 */ /* 0x000fe20000000f00 */
[----:B------:R-:W-:Y:S01]  /*1ee0*/  FFMA R73, R14, R14, R73 ;  /* 0x0000000e0e497223 */ /* 0x000fe20000000049 */
[----:B------:R-:W-:-:S03]  /*1ef0*/  FFMA R72, R16, R16, R19 ;  /* 0x0000001010487223 */ /* 0x000fc60000000013 */
[----:B------:R-:W-:Y:S05]  /*1f00*/  @!P0 BRA `(.L_x_271) ;  /* 0x0000005000008947 */ /* 0x000fea0003800000 */
[----:B01----:R-:W-:Y:S02]  /*1f10*/  MOV R19, R76 ;  /* 0x0000004c00137202 */ /* 0x003fe40000000f00 */
[----:B------:R-:W-:Y:S02]  /*1f20*/  MOV R81, 0x1f40 ;  /* 0x00001f4000517802 */ /* 0x000fe40000000f00 */
[----:B------:R-:W-:Y:S05]  /*1f30*/  CALL.REL.NOINC `($__internal_6_$__cuda_sm20_sqrt_rn_f32_slowpath) ;  /* 0x0000548000007944 */ /* 0x000fea0003c00000 */
[----:B------:R-:W-:Y:S01]  /*1f40*/  MOV R71, R19 ;  /* 0x0000001300477202 */ /* 0x000fe20000000f00 */
[----:B------:R-:W-:Y:S05]  /*1f50*/  BRA `(.L_x_272) ;  /* 0x0000004000007947 */ /* 0x000fea0003800000 */
.L_x_271:
[----:B01----:R-:W-:Y:S01]  /*1f60*/  FMUL.FTZ R71, R76, R23 ;  /* 0x000000174c477220 */ /* 0x003fe20000410000 */
[----:B------:R-:W-:-:S03]  /*1f70*/  FMUL.FTZ R19, R23, 0.5 ;  /* 0x3f00000017137820 */ /* 0x000fc60000410000 */
[----:B------:R-:W-:-:S04]  /*1f80*/  FFMA R22, -R71, R71, R76 ;  /* 0x0000004747167223 */ /* 0x000fc8000000014c */
[----:B------:R-:W-:Y:S02]  /*1f90*/  FFMA R71, R22, R19, R71 ;  /* 0x0000001316477223 */ /* 0x000fe40000000047 */
.L_x_272:
[----:B------:R-:W-:Y:S05]  /*1fa0*/  BSYNC B2 ;  /* 0x0000000000027941 */ /* 0x000fea0003800000 */
.L_x_270:
        /* <DEDUP_REMOVED lines=15> */
.L_x_274:
[----:B------:R-:W-:Y:S05]  /*20a0*/  BSYNC B6 ;  /* 0x0000000000067941 */ /* 0x000fea0003800000 */
.L_x_273:
[----:B------:R-:W-:-:S13]  /*20b0*/  FSETP.GEU.AND P0, PT, R19, 9.9999999747524270788e-07, PT ;  /* 0x358637bd1300780b */ /* 0x000fda0003f0e000 */
[----:B------:R-:W-:Y:S05]  /*20c0*/  @!P0 BRA `(.L_x_267) ;  /* 0x000034a000008947 */ /* 0x000fea0003800000 */
[----:B------:R-:W-:Y:S01]  /*20d0*/  FADD R19, -R68, R57 ;  /* 0x0000003944137221 */ /* 0x000fe20000000100 */
[----:B------:R-:W-:Y:S01]  /*20e0*/  FADD R20, -R70, R55 ;  /* 0x0000003746147221 */ /* 0x000fe20000000100 */
[----:B------:R-:W-:Y:S01]  /*20f0*/  FADD R23, -R69, R58 ;  /* 0x0000003a45177221 */ /* 0x000fe20000000100 */
[----:B------:R-:W-:Y:S01]  /*2100*/  BSSY B6, `(.L_x_275) ;  /* 0x0000086000067945 */ /* 0x000fe20003800000 */
[-C--:B------:R-:W-:Y:S01]  /*2110*/  FMUL R74, R18, R19.reuse ;  /* 0x00000013124a7220 */ /* 0x080fe20000400000 */
[----:B------:R-:W-:-:S03]  /*2120*/  FMUL R22, R15, R19 ;  /* 0x000000130f167220 */ /* 0x000fc60000400000 */
[-C--:B------:R-:W-:Y:S01]  /*2130*/  FFMA R77, R17, R20.reuse, R74 ;  /* 0x00000014114d7223 */ /* 0x080fe2000000004a */
[----:B------:R-:W-:-:S03]  /*2140*/  FFMA R19, R13, R20, R22 ;  /* 0x000000140d137223 */ /* 0x000fc60000000016 */
[-C--:B------:R-:W-:Y:S01]  /*2150*/  FFMA R20, R16, R23.reuse, R77 ;  /* 0x0000001710147223 */ /* 0x080fe2000000004d */
[----:B------:R-:W-:Y:S01]  /*2160*/  FFMA R19, R14, R23, R19 ;  /* 0x000000170e137223 */ /* 0x000fe20000000013 */
[----:B------:R-:W-:Y:S02]  /*2170*/  MOV R77, RZ ;  /* 0x000000ff004d7202 */ /* 0x000fe40000000f00 */
[----:B------:R-:W-:Y:S02]  /*2180*/  MOV R23, 0x3f800000 ;  /* 0x3f80000000177802 */ /* 0x000fe40000000f00 */
[----:B------:R-:W-:Y:S02]  /*2190*/  FSETP.GTU.AND P0, PT, R20, RZ, PT ;  /* 0x000000ff1400720b */ /* 0x000fe40003f0c000 */
[----:B------:R-:W-:-:S13]  /*21a0*/  FSETP.LE.AND P1, PT, R19, RZ, PT ;  /* 0x000000ff1300720b */ /* 0x000fda0003f23000 */
[----:B------:R-:W-:Y:S05]  /*21b0*/  @!P0 BRA P1, `(.L_x_276) ;  /* 0x000007a000008947 */ /* 0x000fea0000800000 */
[----:B------:R-:W-:Y:S01]  /*21c0*/  FADD R23, -R67, R57 ;  /* 0x0000003943177221 */ /* 0x000fe20000000100 */
[----:B------:R-:W-:Y:S01]  /*21d0*/  FADD R22, -R62, R55 ;  /* 0x000000373e167221 */ /* 0x000fe20000000100 */
[----:B------:R-:W-:Y:S02]  /*21e0*/  FADD R77, -R66, R58 ;  /* 0x0000003a424d7221 */ /* 0x000fe40000000100 */
        /* <DEDUP_REMOVED lines=27> */
[----:B------:R-:W-:Y:S02]  /*23a0*/  MOV R77, RZ ;  /* 0x000000ff004d7202 */ /* 0x000fe40000000f00 */
        /* <DEDUP_REMOVED lines=25> */
[----:B------:R-:W-:Y:S05]  /*2540*/  CALL.REL.NOINC `($__internal_5_$__cuda_sm20_rcp_rn_f32_slowpath) ;  /* 0x00004b0000007944 */ /* 0x000fea0003c00000 */
[----:B------:R-:W-:Y:S01]  /*2550*/  MOV R23, R19 ;  /* 0x0000001300177202 */ /* 0x000fe20000000f00 */
[----:B------:R-:W-:Y:S05]  /*2560*/  BRA `(.L_x_282) ;  /* 0x0000004000007947 */ /* 0x000fea0003800000 */
.L_x_281:
[----:B------:R-:W0:Y:S02]  /*2570*/  MUFU.RCP R23, R22 ;  /* 0x0000001600177308 */ /* 0x000e240000001000 */
[----:B0-----:R-:W-:-:S04]  /*2580*/  FFMA R19, R22, R23, -1 ;  /* 0xbf80000016137423 */ /* 0x001fc80000000017 */
[----:B------:R-:W-:-:S04]  /*2590*/  FADD.FTZ R20, -R19, -RZ ;  /* 0x800000ff13147221 */ /* 0x000fc80000010100 */
[----:B------:R-:W-:Y:S02]  /*25a0*/  FFMA R23, R23, R20, R23 ;  /* 0x0000001417177223 */ /* 0x000fe40000000017 */
.L_x_282:
[----:B------:R-:W-:Y:S05]  /*25b0*/  BSYNC B2 ;  /* 0x0000000000027941 */ /* 0x000fea0003800000 */
.L_x_280:
[----:B------:R-:W-:-:S04]  /*25c0*/  FMUL R77, R82, R23 ;  /* 0x00000017524d7220 */ /* 0x000fc80000400000 */
[----:B------:R-:W-:-:S04]  /*25d0*/  FADD R19, -R77, 1 ;  /* 0x3f8000004d137421 */ /* 0x000fc80000000100 */
[----:B------:R-:W-:Y:S01]  /*25e0*/  FFMA R23, -R74, R23, R19 ;  /* 0x000000174a177223 */ /* 0x000fe20000000113 */
[----:B------:R-:W-:Y:S05]  /*25f0*/  BRA `(.L_x_276) ;  /* 0x0000036000007947 */ /* 0x000fea0003800000 */
.L_x_279:
        /* <DEDUP_REMOVED lines=12> */
[----:B------:R-:W-:Y:S05]  /*26c0*/  CALL.REL.NOINC `($__internal_7_$__cuda_sm3x_div_rn_noftz_f32_slowpath) ;  /* 0x00004e6000007944 */ /* 0x000fea0003c00000 */
[----:B------:R-:W-:Y:S02]  /*26d0*/  MOV R23, R19 ;  /* 0x0000001300177202 */ /* 0x000fe40000000f00 */
.L_x_284:
[----:B------:R-:W-:Y:S05]  /*26e0*/  BSYNC B7 ;  /* 0x0000000000077941 */ /* 0x000fea0003800000 */
.L_x_283:
[----:B------:R-:W-:-:S04]  /*26f0*/  FADD R77, -R23, 1 ;  /* 0x3f800000174d7421 */ /* 0x000fc80000000100 */
[----:B------:R-:W-:-:S04]  /*2700*/  FADD R20, -R77, 1 ;  /* 0x3f8000004d147421 */ /* 0x000fc80000000100 */
[----:B------:R-:W-:Y:S01]  /*2710*/  FADD R23, R20, -R23 ;  /* 0x8000001714177221 */ /* 0x000fe20000000000 */
[----:B------:R-:W-:Y:S05]  /*2720*/  BRA `(.L_x_276) ;  /* 0x0000023000007947 */ /* 0x000fea0003800000 */
.L_x_278:
        /* <DEDUP_REMOVED lines=16> */
.L_x_286:
[----:B------:R-:W-:Y:S05]  /*2830*/  BSYNC B7 ;  /* 0x0000000000077941 */ /* 0x000fea0003800000 */
.L_x_285:
[----:B------:R-:W-:Y:S01]  /*2840*/  FADD R23, -R23, 1 ;  /* 0x3f80000017177421 */ /* 0x000fe20000000100 */
[----:B------:R-:W-:Y:S05]  /*2850*/  BRA `(.L_x_276) ;  /* 0x0000010000007947 */ /* 0x000fea0003800000 */
.L_x_277:
        /* <DEDUP_REMOVED lines=14> */
.L_x_288:
[----:B------:R-:W-:Y:S05]  /*2940*/  BSYNC B7 ;  /* 0x0000000000077941 */ /* 0x000fea0003800000 */
.L_x_287:
[----:B------:R-:W-:Y:S02]  /*2950*/  FADD R23, -R77, 1 ;  /* 0x3f8000004d177421 */ /* 0x000fe40000000100 */
.L_x_276:
[----:B------:R-:W-:Y:S05]  /*2960*/  BSYNC B6 ;  /* 0x0000000000067941 */ /* 0x000fea0003800000 */
.L_x_275:
[----:B------:R-:W-:Y:S01]  /*2970*/  FADD R74, -R23, 1 ;  /* 0x3f800000174a7421 */ /* 0x000fe20000000100 */
[-C--:B------:R-:W-:Y:S01]  /*2980*/  FMUL R79, R67, R77.reuse ;  /* 0x0000004d434f7220 */ /* 0x080fe20000400000 */
[-C--:B------:R-:W-:Y:S01]  /*2990*/  FMUL R19, R62, R77.reuse ;  /* 0x0000004d3e137220 */ /* 0x080fe20000400000 */
[----:B------:R-:W-:Y:S01]  /*29a0*/  FMUL R20, R66, R77 ;  /* 0x0000004d42147220 */ /* 0x000fe20000400000 */
[----:B------:R-:W-:Y:S01]  /*29b0*/  FADD R74, R74, -R77 ;  /* 0x8000004d4a4a7221 */ /* 0x000fe20000000000 */
[-C--:B------:R-:W-:Y:S01]  /*29c0*/  FFMA R79, R68, R23.reuse, R79 ;  /* 0x00000017444f7223 */ /* 0x080fe2000000004f */
[-C--:B------:R-:W-:Y:S01]  /*29d0*/  FFMA R22, R70, R23.reuse, R19 ;  /* 0x0000001746167223 */ /* 0x080fe20000000013 */
[----:B------:R-:W-:Y:S01]  /*29e0*/  FFMA R20, R69, R23, R20 ;  /* 0x0000001745147223 */ /* 0x000fe20000000014 */
[----:B------:R-:W-:Y:S01]  /*29f0*/  BSSY B2, `(.L_x_289) ;  /* 0x0000018000027945 */ /* 0x000fe20003800000 */
[-C--:B------:R-:W-:Y:S01]  /*2a00*/  FFMA R83, R64, R74.reuse, R79 ;  /* 0x0000004a40537223 */ /* 0x080fe2000000004f */
[-C--:B------:R-:W-:Y:S01]  /*2a10*/  FFMA R82, R63, R74.reuse, R22 ;  /* 0x0000004a3f527223 */ /* 0x080fe20000000016 */
[----:B------:R-:W-:Y:S01]  /*2a20*/  FFMA R84, R65, R74, R20 ;  /* 0x0000004a41547223 */ /* 0x000fe20000000014 */
[----:B------:R-:W-:Y:S01]  /*2a30*/  FFMA R85, R60, 0.0010000000474974513054, R9 ;  /* 0x3a83126f3c557823 */ /* 0x000fe20000000009 */
[----:B------:R-:W-:Y:S01]  /*2a40*/  FADD R22, R83, -R57 ;  /* 0x8000003953167221 */ /* 0x000fe20000000000 */
[----:B------:R-:W-:Y:S01]  /*2a50*/  FADD R19, R82, -R55 ;  /* 0x8000003752137221 */ /* 0x000fe20000000000 */
[----:B------:R-:W-:-:S02]  /*2a60*/  FADD R20, R84, -R58 ;  /* 0x8000003a54147221 */ /* 0x000fc40000000000 */
[----:B------:R-:W-:-:S04]  /*2a70*/  FMUL R22, R22, R22 ;  /* 0x0000001616167220 */ /* 0x000fc80000400000 */
[----:B------:R-:W-:-:S04]  /*2a80*/  FFMA R19, R19, R19, R22 ;  /* 0x0000001313137223 */ /* 0x000fc80000000016 */
[----:B------:R-:W-:-:S04]  /*2a90*/  FFMA R19, R20, R20, R19 ;  /* 0x0000001414137223 */ /* 0x000fc80000000013 */
[----:B------:R0:W1:Y:S01]  /*2aa0*/  MUFU.RSQ R22, R19 ;  /* 0x0000001300167308 */ /* 0x0000620000001400 */
[----:B------:R-:W-:-:S04]  /*2ab0*/  IADD3 R20, R19, -0xd000000, RZ ;  /* 0xf300000013147810 */ /* 0x000fc80007ffe0ff */
[----:B------:R-:W-:Y:S02]  /*2ac0*/  ISETP.GT.U32.AND P0, PT, R20, 0x727fffff, PT ;  /* 0x727fffff1400780c */ /* 0x000fe40003f04070 */
[----:B------:R-:W-:-:S11]  /*2ad0*/  IADD3 R20, R59, -0x1, RZ ;  /* 0xffffffff3b147810 */ /* 0x000fd60007ffe0ff */
[----:B------:R-:W-:Y:S05]  /*2ae0*/  @!P0 BRA `(.L_x_290) ;  /* 0x0000004000008947 */ /* 0x000fea0003800000 */
[----:B01----:R-:W-:Y:S02]  /*2af0*/  MOV R81, 0x2b10 ;  /* 0x00002b1000517802 */ /* 0x003fe40000000f00 */
[----:B------:R-:W-:Y:S05]  /*2b00*/  CALL.REL.NOINC `($__internal_6_$__cuda_sm20_sqrt_rn_f32_slowpath) ;  /* 0x000048b000007944 */ /* 0x000fea0003c00000 */
[----:B------:R-:W-:Y:S01]  /*2b10*/  MOV R76, R19 ;  /* 0x00000013004c7202 */ /* 0x000fe20000000f00 */
[----:B------:R-:W-:Y:S05]  /*2b20*/  BRA `(.L_x_291) ;  /* 0x0000004000007947 */ /* 0x000fea0003800000 */
.L_x_290:
[----:B01----:R-:W-:Y:S01]  /*2b30*/  FMUL.FTZ R76, R19, R22 ;  /* 0x00000016134c7220 */ /* 0x003fe20000410000 */
[----:B------:R-:W-:-:S03]  /*2b40*/  FMUL.FTZ R22, R22, 0.5 ;  /* 0x3f00000016167820 */ /* 0x000fc60000410000 */
[----:B------:R-:W-:-:S04]  /*2b50*/  FFMA R19, -R76, R76, R19 ;  /* 0x0000004c4c137223 */ /* 0x000fc80000000113 */
[----:B------:R-:W-:Y:S02]  /*2b60*/  FFMA R76, R19, R22, R76 ;  /* 0x00000016134c7223 */ /* 0x000fe4000000004c */
.L_x_291:
[----:B------:R-:W-:Y:S05]  /*2b70*/  BSYNC B2 ;  /* 0x0000000000027941 */ /* 0x000fea0003800000 */
.L_x_289:
[----:B------:R-:W-:-:S13]  /*2b80*/  FSETP.GEU.AND P0, PT, R76, R85, PT ;  /* 0x000000554c00720b */ /* 0x000fda0003f0e000 */
[----:B------:R-:W-:Y:S05]  /*2b90*/  @P0 BRA `(.L_x_267) ;  /* 0x000029d000000947 */ /* 0x000fea0003800000 */
[--C-:B------:R-:W-:Y:S01]  /*2ba0*/  FADD R68, -R68, R83.reuse ;  /* 0x0000005344447221 */ /* 0x100fe20000000100 */
[----:B------:R-:W-:Y:S01]  /*2bb0*/  FADD R70, -R70, R82 ;  /* 0x0000005246467221 */ /* 0x000fe20000000100 */
[--C-:B------:R-:W-:Y:S01]  /*2bc0*/  FADD R22, -R69, R84.reuse ;  /* 0x0000005445167221 */ /* 0x100fe20000000100 */
[----:B------:R-:W-:Y:S01]  /*2bd0*/  FADD R20, -R64, R83 ;  /* 0x0000005340147221 */ /* 0x000fe20000000100 */
[----:B------:R-:W-:Y:S01]  /*2be0*/  FMUL R19, R68, R68 ;  /* 0x0000004444137220 */ /* 0x000fe20000400000 */
[----:B------:R-:W-:Y:S01]  /*2bf0*/  FADD R23, -R65, R84 ;  /* 0x0000005441177221 */ /* 0x000fe20000000100 */
[----:B------:R-:W-:Y:S01]  /*2c00*/  BSSY B6, `(.L_x_292) ;  /* 0x000021a000067945 */ /* 0x000fe20003800000 */
[----:B------:R-:W-:Y:S01]  /*2c10*/  FMUL R20, R20, R20 ;  /* 0x0000001414147220 */ /* 0x000fe20000400000 */
[----:B------:R-:W-:-:S04]  /*2c20*/  FFMA R19, R70, R70, R19 ;  /* 0x0000004646137223 */ /* 0x000fc80000000013 */
[----:B------:R-:W-:Y:S01]  /*2c30*/  FFMA R69, R22, R22, R19 ;  /* 0x0000001616457223 */ /* 0x000fe20000000013 */
[----:B------:R-:W-:-:S04]  /*2c40*/  FADD R19, -R63, R82 ;  /* 0x000000523f137221 */ /* 0x000fc80000000100 */
[----:B------:R-:W-:Y:S01]  /*2c50*/  FSETP.GEU.AND P0, PT, R69, R8, PT ;  /* 0x000000084500720b */ /* 0x000fe20003f0e000 */
[----:B------:R-:W-:-:S04]  /*2c60*/  FFMA R20, R19, R19, R20 ;  /* 0x0000001313147223 */ /* 0x000fc80000000014 */
[----:B------:R-:W-:-:S08]  /*2c70*/  FFMA R79, R23, R23, R20 ;  /* 0x00000017174f7223 */ /* 0x000fd00000000014 */
        /* <DEDUP_REMOVED lines=13> */
[----:B------:R-:W-:Y:S01]  /*2d50*/  FADD R66, -R66, R65 ;  /* 0x0000004142427221 */ /* 0x000fe20000000100 */
[-C--:B------:R-:W-:Y:S01]  /*2d60*/  FMUL R20, R15, R68.reuse ;  /* 0x000000440f147220 */ /* 0x080fe20000400000 */
[----:B------:R-:W-:Y:S01]  /*2d70*/  FMUL R19, R64, R83 ;  /* 0x0000005340137220 */ /* 0x000fe20000400000 */
[----:B------:R-:W-:Y:S02]  /*2d80*/  FMUL R18, R18, R68 ;  /* 0x0000004412127220 */ /* 0x000fe40000400000 */
[----:B------:R-:W-:Y:S01]  /*2d90*/  FFMA R13, R13, R70, R20 ;  /* 0x000000460d0d7223 */ /* 0x000fe20000000014 */
[----:B------:R-:W-:Y:S01]  /*2da0*/  FFMA R19, R62, R82, R19 ;  /* 0x000000523e137223 */ /* 0x000fe20000000013 */
[----:B------:R-:W-:Y:S02]  /*2db0*/  FFMA R17, R17, R70, R18 ;  /* 0x0000004611117223 */ /* 0x000fe40000000012 */
[----:B------:R-:W-:Y:S01]  /*2dc0*/  FFMA R13, R14, R22, R13 ;  /* 0x000000160e0d7223 */ /* 0x000fe2000000000d */
[----:B------:R-:W-:Y:S01]  /*2dd0*/  FFMA R19, R66, R84, R19 ;  /* 0x0000005442137223 */ /* 0x000fe20000000013 */
[----:B------:R-:W-:-:S02]  /*2de0*/  FFMA R17, R16, R22, R17 ;  /* 0x0000001610117223 */ /* 0x000fc40000000011 */
[----:B------:R-:W-:Y:S01]  /*2df0*/  FMUL R14, R13, R13 ;  /* 0x0000000d0d0e7220 */ /* 0x000fe20000400000 */
[----:B------:R-:W-:Y:S01]  /*2e00*/  FMUL R18, R19, R19 ;  /* 0x0000001313127220 */ /* 0x000fe20000400000 */
[----:B------:R-:W-:Y:S01]  /*2e10*/  FMUL R17, R17, R17 ;  /* 0x0000001111117220 */ /* 0x000fe20000400000 */
[----:B------:R-:W-:Y:S01]  /*2e20*/  MOV R13, 0x40490fdb ;  /* 0x40490fdb000d7802 */ /* 0x000fe20000000f00 */
[----:B------:R-:W-:Y:S01]  /*2e30*/  FFMA R14, R73, R69, -R14 ;  /* 0x00000045490e7223 */ /* 0x000fe2000000080e */
[----:B------:R-:W-:Y:S01]  /*2e40*/  FFMA R18, R75, R23, -R18 ;  /* 0x000000174b127223 */ /* 0x000fe20000000812 */
[C---:B------:R-:W-:Y:S01]  /*2e50*/  FMUL R75, R8.reuse, R75 ;  /* 0x0000004b084b7220 */ /* 0x040fe20000400000 */
[----:B------:R-:W-:Y:S01]  /*2e60*/  FMUL R73, R8, R73 ;  /* 0x0000004908497220 */ /* 0x000fe20000400000 */
[----:B------:R-:W-:Y:S01]  /*2e70*/  FFMA R17, R72, R69, -R17 ;  /* 0x0000004548117223 */ /* 0x000fe20000000811 */
[----:B------:R-:W-:Y:S02]  /*2e80*/  FMUL R72, R8, R72 ;  /* 0x0000004808487220 */ /* 0x000fe40000400000 */
[----:B------:R-:W-:-:S04]  /*2e90*/  FSETP.GEU.AND P0, PT, R18, R75, PT ;  /* 0x0000004b1200720b */ /* 0x000fc80003f0e000 */
[----:B------:R-:W-:-:S04]  /*2ea0*/  FSETP.LT.OR P0, PT, R14, R73, !P0 ;  /* 0x000000490e00720b */ /* 0x000fc80004701400 */
[----:B------:R-:W-:-:S04]  /*2eb0*/  FSETP.LT.OR P0, PT, R17, R72, P0 ;  /* 0x000000481100720b */ /* 0x000fc80000701400 */
[----:B------:R-:W-:Y:S01]  /*2ec0*/  FSEL R13, R13, 6.2831854820251464844, P0 ;  /* 0x40c90fdb0d0d7808 */ /* 0x000fe20000000000 */
[----:B------:R-:W-:Y:S05]  /*2ed0*/  BRA `(.L_x_296) ;  /* 0x00001ec000007947 */ /* 0x000fea0003800000 */
.L_x_295:
[----:B------:R-:W-:Y:S01]  /*2ee0*/  IADD3 R13, R72, -0xd000000, RZ ;  /* 0xf3000000480d7810 */ /* 0x000fe20007ffe0ff */
[----:B------:R0:W1:Y:S01]  /*2ef0*/  MUFU.RSQ R15, R72 ;  /* 0x00000048000f7308 */ /* 0x0000620000001400 */
[----:B------:R-:W-:Y:S02]  /*2f00*/  BSSY B2, `(.L_x_297) ;  /* 0x000000c000027945 */ /* 0x000fe40003800000 */
[----:B------:R-:W-:-:S13]  /*2f10*/  ISETP.GT.U32.AND P0, PT, R13, 0x727fffff, PT ;  /* 0x727fffff0d00780c */ /* 0x000fda0003f04070 */
[----:B------:R-:W-:Y:S05]  /*2f20*/  @!P0 BRA `(.L_x_298) ;  /* 0x0000005000008947 */ /* 0x000fea0003800000 */
[----:B01----:R-:W-:Y:S02]  /*2f30*/  MOV R19, R72 ;  /* 0x0000004800137202 */ /* 0x003fe40000000f00 */
[----:B------:R-:W-:Y:S02]  /*2f40*/  MOV R81, 0x2f60 ;  /* 0x00002f6000517802 */ /* 0x000fe40000000f00 */
[----:B------:R-:W-:Y:S05]  /*2f50*/  CALL.REL.NOINC `($__internal_6_$__cuda_sm20_sqrt_rn_f32_slowpath) ;  /* 0x0000446000007944 */ /* 0x000fea0003c00000 */
[----:B------:R-:W-:Y:S01]  /*2f60*/  MOV R13, R19 ;  /* 0x00000013000d7202 */ /* 0x000fe20000000f00 */
[----:B------:R-:W-:Y:S05]  /*2f70*/  BRA `(.L_x_299) ;  /* 0x0000004000007947 */ /* 0x000fea0003800000 */
.L_x_298:
[----:B01----:R-:W-:Y:S01]  /*2f80*/  FMUL.FTZ R13, R72, R15 ;  /* 0x0000000f480d7220 */ /* 0x003fe20000410000 */
[----:B------:R-:W-:-:S03]  /*2f90*/  FMUL.FTZ R14, R15, 0.5 ;  /* 0x3f0000000f0e7820 */ /* 0x000fc60000410000 */
[----:B------:R-:W-:-:S04]  /*2fa0*/  FFMA R72, -R13, R13, R72 ;  /* 0x0000000d0d487223 */ /* 0x000fc80000000148 */
[----:B------:R-:W-:Y:S02]  /*2fb0*/  FFMA R13, R72, R14, R13 ;  /* 0x0000000e480d7223 */ /* 0x000fe4000000000d */
.L_x_299:
[----:B------:R-:W-:Y:S05]  /*2fc0*/  BSYNC B2 ;  /* 0x0000000000027941 */ /* 0x000fea0003800000 */
.L_x_297:
[----:B------:R-:W-:Y:S01]  /*2fd0*/  FSETP.GT.AND P0, PT, R13, RZ, PT ;  /* 0x000000ff0d00720b */ /* 0x000fe20003f04000 */
[----:B------:R-:W-:Y:S01]  /*2fe0*/  BSSY B7, `(.L_x_300) ;  /* 0x0000032000077945 */ /* 0x000fe20003800000 */
[----:B------:R-:W-:Y:S01]  /*2ff0*/  CS2R R68, SRZ ;  /* 0x0000000000447805 */ /* 0x000fe2000001ff00 */
[----:B------:R-:W-:Y:S02]  /*3000*/  MOV R20, RZ ;  /* 0x000000ff00147202 */ /* 0x000fe40000000f00 */
[----:B------:R-:W-:-:S08]  /*3010*/  MOV R15, RZ ;  /* 0x000000ff000f7202 */ /* 0x000fd00000000f00 */
        /* <DEDUP_REMOVED lines=13> */
[----:B------:R-:W-:Y:S05]  /*30f0*/  CALL.REL.NOINC `($__internal_7_$__cuda_sm3x_div_rn_noftz_f32_slowpath) ;  /* 0x0000443000007944 */ /* 0x000fea0003c00000 */
[----:B------:R-:W-:Y:S02]  /*3100*/  MOV R15, R19 ;  /* 0x00000013000f7202 */ /* 0x000fe40000000f00 */
.L_x_303:
[----:B------:R-:W-:Y:S05]  /*3110*/  BSYNC B8 ;  /* 0x0000000000087941 */ /* 0x000fea0003800000 */
.L_x_302:
        /* <DEDUP_REMOVED lines=14> */
.L_x_305:
[----:B------:R-:W-:Y:S05]  /*3200*/  BSYNC B8 ;  /* 0x0000000000087941 */ /* 0x000fea0003800000 */
.L_x_304:
        /* <DEDUP_REMOVED lines=14> */
.L_x_306:
[----:B------:R-:W-:Y:S05]  /*32f0*/  BSYNC B8 ;  /* 0x0000000000087941 */ /* 0x000fea0003800000 */
.L_x_301:
[----:B------:R-:W-:Y:S05]  /*3300*/  BSYNC B7 ;  /* 0x0000000000077941 */ /* 0x000fea0003800000 */
.L_x_300:
        /* <DEDUP_REMOVED lines=10> */
.L_x_308:
[----:B01----:R-:W-:Y:S01]  /*33b0*/  FMUL.FTZ R16, R75, R14 ;  /* 0x0000000e4b107220 */ /* 0x003fe20000410000 */
[----:B------:R-:W-:-:S03]  /*33c0*/  FMUL.FTZ R13, R14, 0.5 ;  /* 0x3f0000000e0d7820 */ /* 0x000fc60000410000 */
[----:B------:R-:W-:-:S04]  /*33d0*/  FFMA R75, -R16, R16, R75 ;  /* 0x00000010104b7223 */ /* 0x000fc8000000014b */
[----:B------:R-:W-:Y:S02]  /*33e0*/  FFMA R16, R75, R13, R16 ;  /* 0x0000000d4b107223 */ /* 0x000fe40000000010 */
.L_x_309:
[----:B------:R-:W-:Y:S05]  /*33f0*/  BSYNC B2 ;  /* 0x0000000000027941 */ /* 0x000fea0003800000 */
.L_x_307:
[----:B------:R-:W-:Y:S01]  /*3400*/  FSETP.GT.AND P0, PT, R16, RZ, PT ;  /* 0x000000ff1000720b */ /* 0x000fe20003f04000 */
[----:B------:R-:W-:Y:S01]  /*3410*/  BSSY B7, `(.L_x_310) ;  /* 0x0000034000077945 */ /* 0x000fe20003800000 */
[----:B------:R-:W-:Y:S02]  /*3420*/  MOV R17, RZ ;  /* 0x000000ff00117202 */ /* 0x000fe40000000f00 */
[----:B------:R-:W-:-:S09]  /*3430*/  MOV R18, RZ ;  /* 0x000000ff00127202 */ /* 0x000fd20000000f00 */
        /* <DEDUP_REMOVED lines=18> */
.L_x_313:
[----:B------:R-:W-:Y:S05]  /*3560*/  BSYNC B8 ;  /* 0x0000000000087941 */ /* 0x000fea0003800000 */
.L_x_312:
        /* <DEDUP_REMOVED lines=14> */
.L_x_315:
[----:B------:R-:W-:Y:S05]  /*3650*/  BSYNC B8 ;  /* 0x0000000000087941 */ /* 0x000fea0003800000 */
.L_x_314:
        /* <DEDUP_REMOVED lines=14> */
.L_x_316:
[----:B------:R-:W-:Y:S05]  /*3740*/  BSYNC B8 ;  /* 0x0000000000087941 */ /* 0x000fea0003800000 */
.L_x_311:
[----:B------:R-:W-:Y:S05]  /*3750*/  BSYNC B7 ;  /* 0x0000000000077941 */ /* 0x000fea0003800000 */
.L_x_310:
        /* <DEDUP_REMOVED lines=16> */
[----:B------:R-:W-:Y:S02]  /*3860*/  LOP3.LUT R14, R14, 0x80000000, R15, 0xf8, !PT ;  /* 0x800000000e0e7812 */ /* 0x000fe400078ef80f */
[----:B------:R-:W-:-:S03]  /*3870*/  MOV R15, 0x3fd774eb ;  /* 0x3fd774eb000f7802 */ /* 0x000fc60000000f00 */
        /* <DEDUP_REMOVED lines=10> */
[----:B------:R-:W-:Y:S01]  /*3920*/  @P0 FADD R13, R13, R13 ;  /* 0x0000000d0d0d0221 */ /* 0x000fe20000000000 */
[----:B------:R-:W-:Y:S05]  /*3930*/  BRA `(.L_x_296) ;  /* 0x0000146000007947 */ /* 0x000fea0003800000 */
.L_x_294:
        /* <DEDUP_REMOVED lines=10> */
.L_x_318:
[----:B01----:R-:W-:Y:S01]  /*39e0*/  FMUL.FTZ R68, R75, R16 ;  /* 0x000000104b447220 */ /* 0x003fe20000410000 */
[----:B------:R-:W-:-:S03]  /*39f0*/  FMUL.FTZ R16, R16, 0.5 ;  /* 0x3f00000010107820 */ /* 0x000fc60000410000 */
[----:B------:R-:W-:-:S04]  /*3a00*/  FFMA R75, -R68, R68, R75 ;  /* 0x00000044444b7223 */ /* 0x000fc8000000014b */
[----:B------:R-:W-:Y:S02]  /*3a10*/  FFMA R68, R75, R16, R68 ;  /* 0x000000104b447223 */ /* 0x000fe40000000044 */
.L_x_319:
[----:B------:R-:W-:Y:S05]  /*3a20*/  BSYNC B2 ;  /* 0x0000000000027941 */ /* 0x000fea0003800000 */
.L_x_317:
        /* <DEDUP_REMOVED lines=21> */
[----:B------:R-:W-:Y:S05]  /*3b80*/  CALL.REL.NOINC `($__internal_7_$__cuda_sm3x_div_rn_noftz_f32_slowpath) ;  /* 0x000039a000007944 */ /* 0x000fea0003c00000 */
[----:B------:R-:W-:Y:S02]  /*3b90*/  MOV R18, R19 ;  /* 0x0000001300127202 */ /* 0x000fe40000000f00 */
.L_x_323:
[----:B------:R-:W-:Y:S05]  /*3ba0*/  BSYNC B8 ;  /* 0x0000000000087941 */ /* 0x000fea0003800000 */
.L_x_322:
        /* <DEDUP_REMOVED lines=12> */
[----:B------:R-:W-:Y:S05]  /*3c70*/  CALL.REL.NOINC `($__internal_7_$__cuda_sm3x_div_rn_noftz_f32_slowpath) ;  /* 0x000038b000007944 */ /* 0x000fea0003c00000 */
.L_x_325:
[----:B------:R-:W-:Y:S05]  /*3c80*/  BSYNC B8 ;  /* 0x0000000000087941 */ /* 0x000fea0003800000 */
.L_x_324:
[----:B------:R-:W0:Y:S01]  /*3c90*/  MUFU.RCP R17, R68 ;  /* 0x0000004400117308 */ /* 0x000e220000001000 */
[----:B------:R-:W-:Y:S07]  /*3ca0*/  BSSY B8, `(.L_x_321) ;  /* 0x000000e000087945 */ /* 0x000fee0003800000 */
[----:B------:R-:W1:Y:S01]  /*3cb0*/  FCHK P0, R16, R68 ;  /* 0x0000004410007302 */ /* 0x000e620000000000 */
[----:B0-----:R-:W-:-:S04]  /*3cc0*/  FFMA R22, R17, -R68, 1 ;  /* 0x3f80000011167423 */ /* 0x001fc80000000844 */
[----:B------:R-:W-:Y:S01]  /*3cd0*/  FFMA R62, R17, R22, R17 ;  /* 0x00000016113e7223 */ /* 0x000fe20000000011 */
[----:B------:R-:W-:-:S03]  /*3ce0*/  MOV R17, R19 ;  /* 0x0000001300117202 */ /* 0x000fc60000000f00 */
        /* <DEDUP_REMOVED lines=8> */
[----:B------:R-:W-:Y:S02]  /*3d70*/  MOV R69, R19 ;  /* 0x0000001300457202 */ /* 0x000fe40000000f00 */
.L_x_326:
[----:B------:R-:W-:Y:S05]  /*3d80*/  BSYNC B8 ;  /* 0x0000000000087941 */ /* 0x000fea0003800000 */
.L_x_321:
[----:B------:R-:W-:Y:S05]  /*3d90*/  BSYNC B7 ;  /* 0x0000000000077941 */ /* 0x000fea0003800000 */
.L_x_320:
        /* <DEDUP_REMOVED lines=10> */
.L_x_328:
[----:B01----:R-:W-:Y:S01]  /*3e40*/  FMUL.FTZ R16, R73, R22 ;  /* 0x0000001649107220 */ /* 0x003fe20000410000 */
[----:B------:R-:W-:-:S03]  /*3e50*/  FMUL.FTZ R19, R22, 0.5 ;  /* 0x3f00000016137820 */ /* 0x000fc60000410000 */
[----:B------:R-:W-:-:S04]  /*3e60*/  FFMA R73, -R16, R16, R73 ;  /* 0x0000001010497223 */ /* 0x000fc80000000149 */
[----:B------:R-:W-:Y:S02]  /*3e70*/  FFMA R16, R73, R19, R16 ;  /* 0x0000001349107223 */ /* 0x000fe40000000010 */
.L_x_329:
[----:B------:R-:W-:Y:S05]  /*3e80*/  BSYNC B2 ;  /* 0x0000000000027941 */ /* 0x000fea0003800000 */
.L_x_327:
[----:B------:R-:W-:Y:S01]  /*3e90*/  FSETP.GT.AND P0, PT, R16, RZ, PT ;  /* 0x000000ff1000720b */ /* 0x000fe20003f04000 */
[----:B------:R-:W-:Y:S01]  /*3ea0*/  BSSY B7, `(.L_x_330) ;  /* 0x0000030000077945 */ /* 0x000fe20003800000 */
[----:B------:R-:W-:-:S11]  /*3eb0*/  CS2R R62, SRZ ;  /* 0x00000000003e7805 */ /* 0x000fd6000001ff00 */
        /* <DEDUP_REMOVED lines=15> */
.L_x_333:
[----:B------:R-:W-:Y:S05]  /*3fb0*/  BSYNC B8 ;  /* 0x0000000000087941 */ /* 0x000fea0003800000 */
.L_x_332:
        /* <DEDUP_REMOVED lines=14> */
.L_x_335:
[----:B------:R-:W-:Y:S05]  /*40a0*/  BSYNC B8 ;  /* 0x0000000000087941 */ /* 0x000fea0003800000 */
.L_x_334:
        /* <DEDUP_REMOVED lines=14> */
.L_x_336:
[----:B------:R-:W-:Y:S05]  /*4190*/  BSYNC B8 ;  /* 0x0000000000087941 */ /* 0x000fea0003800000 */
.L_x_331:
[----:B------:R-:W-:Y:S05]  /*41a0*/  BSYNC B7 ;  /* 0x0000000000077941 */ /* 0x000fea0003800000 */
.L_x_330:
        /* <DEDUP_REMOVED lines=24> */
[----:B------:R-:W-:Y:S01]  /*4330*/  FFMA R13, R15, R14, R15 ;  /* 0x0000000e0f0d7223 */ /* 0x000fe2000000000f */
[----:B------:R-:W-:-:S04]  /*4340*/  MOV R15, 0x3fd774eb ;  /* 0x3fd774eb000f7802 */ /* 0x000fc80000000f00 */
[----:B------:R-:W-:-:S05]  /*4350*/  FSEL R14, R13, -R13, P0 ;  /* 0x8000000d0d0e7208 */ /* 0x000fca0000000000 */
[----:B------:R-:W-:-:S04]  /*4360*/  @!P1 FFMA R13, R15, 0.93318945169448852539, R14 ;  /* 0x3f6ee5810f0d9823 */ /* 0x000fc8000000000e */
[----:B------:R-:W-:Y:S01]  /*4370*/  @P0 FADD R13, R13, R13 ;  /* 0x0000000d0d0d0221 */ /* 0x000fe20000000000 */
[----:B------:R-:W-:Y:S05]  /*4380*/  BRA `(.L_x_296) ;  /* 0x00000a1000007947 */ /* 0x000fea0003800000 */
.L_x_293:
        /* <DEDUP_REMOVED lines=10> */
.L_x_338:
[----:B01----:R-:W-:Y:S01]  /*4430*/  FMUL.FTZ R62, R73, R20 ;  /* 0x00000014493e7220 */ /* 0x003fe20000410000 */
[----:B------:R-:W-:-:S03]  /*4440*/  FMUL.FTZ R19, R20, 0.5 ;  /* 0x3f00000014137820 */ /* 0x000fc60000410000 */
[----:B------:R-:W-:-:S04]  /*4450*/  FFMA R73, -R62, R62, R73 ;  /* 0x0000003e3e497223 */ /* 0x000fc80000000149 */
[----:B------:R-:W-:Y:S02]  /*4460*/  FFMA R62, R73, R19, R62 ;  /* 0x00000013493e7223 */ /* 0x000fe4000000003e */
.L_x_339:
[----:B------:R-:W-:Y:S05]  /*4470*/  BSYNC B2 ;  /* 0x0000000000027941 */ /* 0x000fea0003800000 */
.L_x_337:
[----:B------:R-:W-:Y:S01]  /*4480*/  FSETP.GT.AND P0, PT, R62, RZ, PT ;  /* 0x000000ff3e00720b */ /* 0x000fe20003f04000 */
[----:B------:R-:W-:Y:S01]  /*4490*/  BSSY B7, `(.L_x_340) ;  /* 0x0000032000077945 */ /* 0x000fe20003800000 */
[----:B------:R-:W-:Y:S01]  /*44a0*/  MOV R63, RZ ;  /* 0x000000ff003f7202 */ /* 0x000fe20000000f00 */
[----:B------:R-:W-:Y:S01]  /*44b0*/  CS2R R64, SRZ ;  /* 0x0000000000407805 */ /* 0x000fe2000001ff00 */
        /* <DEDUP_REMOVED lines=16> */
.L_x_343:
[----:B------:R-:W-:Y:S05]  /*45c0*/  BSYNC B8 ;  /* 0x0000000000087941 */ /* 0x000fea0003800000 */
.L_x_342:
        /* <DEDUP_REMOVED lines=14> */
.L_x_345:
[----:B------:R-:W-:Y:S05]  /*46b0*/  BSYNC B8 ;  /* 0x0000000000087941 */ /* 0x000fea0003800000 */
.L_x_344:
        /* <DEDUP_REMOVED lines=14> */
.L_x_346:
[----:B------:R-:W-:Y:S05]  /*47a0*/  BSYNC B8 ;  /* 0x0000000000087941 */ /* 0x000fea0003800000 */
.L_x_341:
[----:B------:R-:W-:Y:S05]  /*47b0*/  BSYNC B7 ;  /* 0x0000000000077941 */ /* 0x000fea0003800000 */
.L_x_340:
        /* <DEDUP_REMOVED lines=10> */
.L_x_348:
[----:B01----:R-:W-:Y:S01]  /*4860*/  FMUL.FTZ R13, R72, R15 ;  /* 0x0000000f480d7220 */ /* 0x003fe20000410000 */
[----:B------:R-:W-:-:S03]  /*4870*/  FMUL.FTZ R14, R15, 0.5 ;  /* 0x3f0000000f0e7820 */ /* 0x000fc60000410000 */
[----:B------:R-:W-:-:S04]  /*4880*/  FFMA R72, -R13, R13, R72 ;  /* 0x0000000d0d487223 */ /* 0x000fc80000000148 */
[----:B------:R-:W-:Y:S02]  /*4890*/  FFMA R13, R72, R14, R13 ;  /* 0x0000000e480d7223 */ /* 0x000fe4000000000d */
.L_x_349:
[----:B------:R-:W-:Y:S05]  /*48a0*/  BSYNC B2 ;  /* 0x0000000000027941 */ /* 0x000fea0003800000 */
.L_x_347:
[----:B------:R-:W-:Y:S01]  /*48b0*/  FSETP.GT.AND P0, PT, R13, RZ, PT ;  /* 0x000000ff0d00720b */ /* 0x000fe20003f04000 */
[----:B------:R-:W-:Y:S01]  /*48c0*/  BSSY B7, `(.L_x_350) ;  /* 0x0000030000077945 */ /* 0x000fe20003800000 */
[----:B------:R-:W-:-:S11]  /*48d0*/  CS2R R14, SRZ ;  /* 0x00000000000e7805 */ /* 0x000fd6000001ff00 */
        /* <DEDUP_REMOVED lines=15> */
.L_x_353:
[----:B------:R-:W-:Y:S05]  /*49d0*/  BSYNC B8 ;  /* 0x0000000000087941 */ /* 0x000fea0003800000 */
.L_x_352:
        /* <DEDUP_REMOVED lines=14> */
.L_x_355:
[----:B------:R-:W-:Y:S05]  /*4ac0*/  BSYNC B8 ;  /* 0x0000000000087941 */ /* 0x000fea0003800000 */
.L_x_354:
        /* <DEDUP_REMOVED lines=14> */
.L_x_356:
[----:B------:R-:W-:Y:S05]  /*4bb0*/  BSYNC B8 ;  /* 0x0000000000087941 */ /* 0x000fea0003800000 */
.L_x_351:
[----:B------:R-:W-:Y:S05]  /*4bc0*/  BSYNC B7 ;  /* 0x0000000000077941 */ /* 0x000fea0003800000 */
.L_x_350:
        /* <DEDUP_REMOVED lines=29> */
.L_x_296:
[----:B------:R-:W-:Y:S05]  /*4da0*/  BSYNC B6 ;  /* 0x0000000000067941 */ /* 0x000fea0003800000 */
.L_x_292:
        /* <DEDUP_REMOVED lines=23> */
.L_x_361:
[----:B------:R-:W-:Y:S05]  /*4f20*/  BSYNC B7 ;  /* 0x0000000000077941 */ /* 0x000fea0003800000 */
.L_x_360:
        /* <DEDUP_REMOVED lines=14> */
.L_x_363:
[----:B------:R-:W-:Y:S05]  /*5010*/  BSYNC B7 ;  /* 0x0000000000077941 */ /* 0x000fea0003800000 */
.L_x_362:
        /* <DEDUP_REMOVED lines=14> */
.L_x_364:
[----:B------:R-:W-:Y:S05]  /*5100*/  BSYNC B7 ;  /* 0x0000000000077941 */ /* 0x000fea0003800000 */
.L_x_359:
[----:B------:R-:W-:Y:S05]  /*5110*/  BSYNC B6 ;  /* 0x0000000000067941 */ /* 0x000fea0003800000 */
.L_x_358:
[-C--:B------:R-:W-:Y:S01]  /*5120*/  FMUL R7, R6, R13.reuse ;  /* 0x0000000d06077220 */ /* 0x080fe20000400000 */
[-C--:B------:R-:W-:Y:S01]  /*5130*/  FMUL R6, R14, R13.reuse ;  /* 0x0000000d0e067220 */ /* 0x080fe20000400000 */
[----:B------:R-:W-:Y:S01]  /*5140*/  FMUL R5, R16, R13 ;  /* 0x0000000d10057220 */ /* 0x000fe20000400000 */
[----:B------:R-:W-:Y:S02]  /*5150*/  IADD3 R20, R59, -0x1, RZ ;  /* 0xffffffff3b147810 */ /* 0x000fe40007ffe0ff */
[----:B------:R-:W-:-:S02]  /*5160*/  MOV R9, R76 ;  /* 0x0000004c00097202 */ /* 0x000fc40000000f00 */
[----:B------:R-:W-:Y:S02]  /*5170*/  MOV R35, R61 ;  /* 0x0000003d00237202 */ /* 0x000fe40000000f00 */
[----:B------:R-:W-:Y:S02]  /*5180*/  MOV R36, R77 ;  /* 0x0000004d00247202 */ /* 0x000fe40000000f00 */
[----:B------:R-:W-:Y:S01]  /*5190*/  MOV R37, R74 ;  /* 0x0000004a00257202 */ /* 0x000fe20000000f00 */
[----:B------:R-:W-:Y:S05]  /*51a0*/  BRA `(.L_x_267) ;  /* 0x000003c000007947 */ /* 0x000fea0003800000 */
.L_x_357:
[----:B------:R-:W-:Y:S01]  /*51b0*/  FSETP.GT.AND P0, PT, R71, RZ, PT ;  /* 0x000000ff4700720b */ /* 0x000fe20003f04000 */
[----:B------:R-:W-:Y:S01]  /*51c0*/  BSSY B6, `(.L_x_365) ;  /* 0x0000031000067945 */ /* 0x000fe20003800000 */
[----:B------:R-:W-:Y:S01]  /*51d0*/  CS2R R14, SRZ ;  /* 0x00000000000e7805 */ /* 0x000fe2000001ff00 */
[----:B------:R-:W-:-:S10]  /*51e0*/  MOV R16, RZ ;  /* 0x000000ff00107202 */ /* 0x000fd40000000f00 */
        /* <DEDUP_REMOVED lines=15> */
.L_x_368:
[----:B------:R-:W-:Y:S05]  /*52e0*/  BSYNC B7 ;  /* 0x0000000000077941 */ /* 0x000fea0003800000 */
.L_x_367:
        /* <DEDUP_REMOVED lines=14> */
.L_x_370:
[----:B------:R-:W-:Y:S05]  /*53d0*/  BSYNC B7 ;  /* 0x0000000000077941 */ /* 0x000fea0003800000 */
.L_x_369:
        /* <DEDUP_REMOVED lines=14> */
.L_x_371:
[----:B------:R-:W-:Y:S05]  /*54c0*/  BSYNC B7 ;  /* 0x0000000000077941 */ /* 0x000fea0003800000 */
.L_x_366:
[----:B------:R-:W-:Y:S05]  /*54d0*/  BSYNC B6 ;  /* 0x0000000000067941 */ /* 0x000fea0003800000 */
.L_x_365:
[----:B------:R-:W-:Y:S01]  /*54e0*/  FSETP.GEU.AND P0, PT, R76, R9, PT ;  /* 0x000000094c00720b */ /* 0x000fe20003f0e000 */
[-C--:B------:R-:W-:Y:S01]  /*54f0*/  FFMA R7, R14, R13.reuse, R7 ;  /* 0x0000000d0e077223 */ /* 0x080fe20000000007 */
[----:B------:R-:W-:Y:S01]  /*5500*/  IADD3 R20, R59, -0x1, RZ ;  /* 0xffffffff3b147810 */ /* 0x000fe20007ffe0ff */
[-C--:B------:R-:W-:Y:S01]  /*5510*/  FFMA R6, R15, R13.reuse, R6 ;  /* 0x0000000d0f067223 */ /* 0x080fe20000000006 */
[----:B------:R-:W-:-:S09]  /*5520*/  FFMA R5, R16, R13, R5 ;  /* 0x0000000d10057223 */ /* 0x000fd20000000005 */
[----:B------:R-:W-:Y:S02]  /*5530*/  @!P0 MOV R9, R76 ;  /* 0x0000004c00098202 */ /* 0x000fe40000000f00 */
[----:B------:R-:W-:Y:S02]  /*5540*/  @!P0 MOV R35, R61 ;  /* 0x0000003d00238202 */ /* 0x000fe40000000f00 */
[----:B------:R-:W-:Y:S02]  /*5550*/  @!P0 MOV R36, R77 ;  /* 0x0000004d00248202 */ /* 0x000fe40000000f00 */
[----:B------:R-:W-:Y:S02]  /*5560*/  @!P0 MOV R37, R74 ;  /* 0x0000004a00258202 */ /* 0x000fe40000000f00 */
.L_x_267:
[----:B------:R-:W-:Y:S05]  /*5570*/  BSYNC B4 ;  /* 0x0000000000047941 */ /* 0x000fea0003800000 */
.L_x_266:
[----:B------:R-:W-:-:S13]  /*5580*/  ISETP.NE.AND P0, PT, R20, RZ, PT ;  /* 0x000000ff1400720c */ /* 0x000fda0003f05270 */
[----:B------:R-:W-:Y:S01]  /*5590*/  @!P0 CALL.REL.NOINC `(.L_x_372) ;  /* 0x0000001000008944 */ /* 0x000fe20003c00000 */
[----:B------:R-:W-:Y:S05]  /*55a0*/  BRA `(.L_x_373) ;  /* 0xffffbe9000007947 */ /* 0x000fea000383ffff */
.L_x_372:
[----:B------:R-:W-:Y:S05]  /*55b0*/  BSYNC B5 ;  /* 0x0000000000057941 */ /* 0x000fea0003800000 */
.L_x_265:
[----:B------:R-:W-:Y:S01]  /*55c0*/  FSETP.GEU.AND P1, PT, R9, R4, PT ;  /* 0x000000040900720b */ /* 0x000fe20003f2e000 */
[----:B------:R-:W-:Y:S01]  /*55d0*/  BSSY B2, `(.L_x_374) ;  /* 0x000002f000027945 */ /* 0x000fe20003800000 */
[----:B------:R-:W-:Y:S01]  /*55e0*/  PLOP3.LUT P0, PT, PT, PT, PT, 0x80, 0x0 ;  /* 0x000000000000781c */ /* 0x000fe20003f0f070 */
[----:B------:R-:W-:Y:S01]  /*55f0*/  CS2R R16, SRZ ;  /* 0x0000000000107805 */ /* 0x000fe2000001ff00 */
[----:B------:R-:W-:Y:S01]  /*5600*/  CS2R R8, SRZ ;  /* 0x0000000000087805 */ /* 0x000fe2000001ff00 */
[----:B------:R-:W-:Y:S02]  /*5610*/  MOV R12, RZ ;  /* 0x000000ff000c7202 */ /* 0x000fe40000000f00 */
[----:B------:R-:W-:-:S06]  /*5620*/  MOV R30, RZ ;  /* 0x000000ff001e7202 */ /* 0x000fcc0000000f00 */
[----:B------:R-:W-:Y:S05]  /*5630*/  @P1 BRA `(.L_x_375) ;  /* 0x0000028000001947 */ /* 0x000fea0003800000 */
[----:B------:R-:W-:-:S05]  /*5640*/  LEA R9, R35, R35, 0x1 ;  /* 0x0000002323097211 */ /* 0x000fca00078e08ff */
[----:B------:R-:W-:-:S05]  /*5650*/  IMAD.WIDE R8, R9, 0x4, R26 ;  /* 0x0000000409087825 */ /* 0x000fca00078e021a */
[----:B------:R-:W2:Y:S04]  /*5660*/  LD.E R13, [R8.64+0x4] ;  /* 0x00000414080d7980 */ /* 0x000ea8000c101900 */
[----:B------:R-:W3:Y:S04]  /*5670*/  LD.E R11, [R8.64] ;  /* 0x00000014080b7980 */ /* 0x000ee8000c101900 */
[----:B------:R-:W4:Y:S01]  /*5680*/  LD.E R15, [R8.64+0x8] ;  /* 0x00000814080f7980 */ /* 0x000f22000c101900 */
[----:B--2---:R-:W-:-:S04]  /*5690*/  IMAD.WIDE R12, R13, 0xc, R24 ;  /* 0x0000000c0d0c7825 */ /* 0x004fc800078e0218 */
[--C-:B-1-3--:R-:W-:Y:S01]  /*56a0*/  IMAD.WIDE R10, R11, 0xc, R24.reuse ;  /* 0x0000000c0b0a7825 */ /* 0x10afe200078e0218 */
[----:B------:R1:W2:Y:S03]  /*56b0*/  LD.E R23, [R12.64+0x4] ;  /* 0x000004140c177980 */ /* 0x0002a6000c101900 */
[----:B----4-:R-:W-:Y:S01]  /*56c0*/  IMAD.WIDE R14, R15, 0xc, R24 ;  /* 0x0000000c0f0e7825 */ /* 0x010fe200078e0218 */
[----:B------:R1:W3:Y:S04]  /*56d0*/  LD.E R19, [R12.64] ;  /* 0x000000140c137980 */ /* 0x0002e8000c101900 */
[----:B------:R-:W4:Y:S04]  /*56e0*/  LD.E R20, [R10.64+0x4] ;  /* 0x000004140a147980 */ /* 0x000f28000c101900 */
[----:B------:R1:W5:Y:S04]  /*56f0*/  LD.E R29, [R12.64+0x8] ;  /* 0x000008140c1d7980 */ /* 0x000368000c101900 */
[----:B------:R-:W5:Y:S04]  /*5700*/  LD.E R18, [R10.64] ;  /* 0x000000140a127980 */ /* 0x000f68000c101900 */
[----:B------:R-:W5:Y:S04]  /*5710*/  LD.E R28, [R14.64+0x4] ;  /* 0x000004140e1c7980 */ /* 0x000f68000c101900 */
[----:B------:R-:W5:Y:S04]  /*5720*/  LD.E R22, [R10.64+0x8] ;  /* 0x000008140a167980 */ /* 0x000f68000c101900 */
[----:B------:R-:W5:Y:S04]  /*5730*/  LD.E R9, [R14.64] ;  /* 0x000000140e097980 */ /* 0x000f68000c101900 */
[----:B------:R-:W5:Y:S01]  /*5740*/  LD.E R31, [R14.64+0x8] ;  /* 0x000008140e1f7980 */ /* 0x000f62000c101900 */
[----:B------:R-:W-:Y:S01]  /*5750*/  FADD R8, -R36, 1 ;  /* 0x3f80000024087421 */ /* 0x000fe20000000100 */
[----:B------:R-:W-:-:S02]  /*5760*/  PLOP3.LUT P0, PT, PT, PT, PT, 0x8, 0x0 ;  /* 0x000000000000781c */ /* 0x000fc40003f0e170 */
[----:B-1----:R-:W-:Y:S01]  /*5770*/  MOV R12, R36 ;  /* 0x00000024000c7202 */ /* 0x002fe20000000f00 */
[----:B------:R-:W-:Y:S01]  /*5780*/  FADD R17, -R37, R8 ;  /* 0x0000000825117221 */ /* 0x000fe20000000100 */
[C---:B--2---:R-:W-:Y:S01]  /*5790*/  FMUL R8, R36.reuse, R23 ;  /* 0x0000001724087220 */ /* 0x044fe20000400000 */
[----:B---3--:R-:W-:-:S03]  /*57a0*/  FMUL R19, R36, R19 ;  /* 0x0000001324137220 */ /* 0x008fc60000400000 */
[C---:B----4-:R-:W-:Y:S01]  /*57b0*/  FFMA R8, R17.reuse, R20, R8 ;  /* 0x0000001411087223 */ /* 0x050fe20000000008 */
[----:B-----5:R-:W-:Y:S01]  /*57c0*/  FMUL R29, R36, R29 ;  /* 0x0000001d241d7220 */ /* 0x020fe20000400000 */
[----:B------:R-:W-:Y:S02]  /*57d0*/  FFMA R18, R17, R18, R19 ;  /* 0x0000001211127223 */ /* 0x000fe40000000013 */
[----:B------:R-:W-:Y:S01]  /*57e0*/  FFMA R8, R37, R28, R8 ;  /* 0x0000001c25087223 */ /* 0x000fe20000000008 */
[----:B------:R-:W-:-:S03]  /*57f0*/  FFMA R22, R17, R22, R29 ;  /* 0x0000001611167223 */ /* 0x000fc6000000001d */
[----:B------:R-:W-:Y:S01]  /*5800*/  FADD R57, -R8, R57 ;  /* 0x0000003908397221 */ /* 0x000fe20000000100 */
[----:B------:R-:W-:Y:S01]  /*5810*/  MOV R8, 0x3f800000 ;  /* 0x3f80000000087802 */ /* 0x000fe20000000f00 */
[C---:B------:R-:W-:Y:S02]  /*5820*/  FFMA R18, R37.reuse, R9, R18 ;  /* 0x0000000925127223 */ /* 0x040fe40000000012 */
[----:B------:R-:W-:Y:S01]  /*5830*/  FMUL R6, R6, R57 ;  /* 0x0000003906067220 */ /* 0x000fe20000400000 */
[----:B------:R-:W-:Y:S01]  /*5840*/  MOV R9, R35 ;  /* 0x0000002300097202 */ /* 0x000fe20000000f00 */
[----:B------:R-:W-:Y:S01]  /*5850*/  FFMA R31, R37, R31, R22 ;  /* 0x0000001f251f7223 */ /* 0x000fe20000000016 */
[----:B------:R-:W-:-:S03]  /*5860*/  FADD R18, -R18, R55 ;  /* 0x0000003712127221 */ /* 0x000fc60000000100 */
[----:B------:R-:W-:Y:S01]  /*5870*/  FADD R58, -R31, R58 ;  /* 0x0000003a1f3a7221 */ /* 0x000fe20000000100 */
[----:B------:R-:W-:-:S04]  /*5880*/  FFMA R6, R7, R18, R6 ;  /* 0x0000001207067223 */ /* 0x000fc80000000006 */
[----:B------:R-:W-:-:S05]  /*5890*/  FFMA R6, R5, R58, R6 ;  /* 0x0000003a05067223 */ /* 0x000fca0000000006 */
[----:B------:R-:W-:-:S04]  /*58a0*/  FSETP.GT.AND P1, PT, R6, RZ, PT ;  /* 0x000000ff0600720b */ /* 0x000fc80003f24000 */
[----:B------:R-:W-:-:S04]  /*58b0*/  FSEL R8, R8, -1, P1 ;  /* 0xbf80000008087808 */ /* 0x000fc80000800000 */
.L_x_375:
[----:B------:R-:W-:Y:S05]  /*58c0*/  BSYNC B2 ;  /* 0x0000000000027941 */ /* 0x000fea0003800000 */
.L_x_374:
[----:B------:R-:W-:Y:S01]  /*58d0*/  BSSY B4, `(.L_x_376) ;  /* 0x000009c000047945 */ /* 0x000fe20003800000 */
[----:B------:R-:W-:Y:S01]  /*58e0*/  MOV R5, RZ ;  /* 0x000000ff00057202 */ /* 0x000fe20000000f00 */
[----:B-1----:R-:W-:Y:S01]  /*58f0*/  CS2R R10, SRZ ;  /* 0x00000000000a7805 */ /* 0x002fe2000001ff00 */
[----:B------:R-:W-:Y:S01]  /*5900*/  MOV R13, RZ ;  /* 0x000000ff000d7202 */ /* 0x000fe20000000f00 */
[----:B------:R-:W-:Y:S05]  /*5910*/  @P0 BRA `(.L_x_377) ;  /* 0x0000097000000947 */ /* 0x000fea0003800000 */
[----:B------:R-:W-:Y:S01]  /*5920*/  ISETP.NE.U32.AND P1, PT, R24, RZ, PT ;  /* 0x000000ff1800720c */ /* 0x000fe20003f25070 */
[----:B------:R-:W-:Y:S01]  /*5930*/  BSSY B2, `(.L_x_378) ;  /* 0x0000026000027945 */ /* 0x000fe20003800000 */
[----:B------:R-:W-:Y:S02]  /*5940*/  LEA R5, R9, R9, 0x1 ;  /* 0x0000000909057211 */ /* 0x000fe400078e08ff */
[----:B------:R-:W-:Y:S02]  /*5950*/  ISETP.NE.AND.EX P1, PT, R25, RZ, PT, P1 ;  /* 0x000000ff1900720c */ /* 0x000fe40003f25310 */
[----:B------:R-:W-:Y:S01]  /*5960*/  ISETP.NE.U32.AND P2, PT, R32, RZ, PT ;  /* 0x000000ff2000720c */ /* 0x000fe20003f45070 */
[----:B------:R-:W-:Y:S01]  /*5970*/  IMAD.WIDE R26, R5, 0x4, R26 ;  /* 0x00000004051a7825 */ /* 0x000fe200078e021a */
[----:B------:R-:W-:-:S02]  /*5980*/  MOV R14, RZ ;  /* 0x000000ff000e7202 */ /* 0x000fc40000000f00 */
[----:B------:R-:W-:Y:S02]  /*5990*/  ISETP.NE.AND.EX P2, PT, R33, RZ, PT, P2 ;  /* 0x000000ff2100720c */ /* 0x000fe40003f45320 */
[----:B------:R-:W-:Y:S02]  /*59a0*/  MOV R5, RZ ;  /* 0x000000ff00057202 */ /* 0x000fe40000000f00 */
[----:B------:R-:W-:Y:S02]  /*59b0*/  MOV R9, RZ ;  /* 0x000000ff00097202 */ /* 0x000fe40000000f00 */
[----:B------:R-:W-:Y:S02]  /*59c0*/  MOV R30, RZ ;  /* 0x000000ff001e7202 */ /* 0x000fe40000000f00 */
[----:B------:R-:W-:Y:S01]  /*59d0*/  MOV R13, RZ ;  /* 0x000000ff000d7202 */ /* 0x000fe20000000f00 */
[----:B------:R-:W-:Y:S05]  /*59e0*/  @!P1 BRA `(.L_x_379) ;  /* 0x000001a000009947 */ /* 0x000fea0003800000 */
[----:B------:R-:W2:Y:S04]  /*59f0*/  LD.E R11, [R26.64+0x4] ;  /* 0x000004141a0b7980 */ /* 0x000ea8000c101900 */
[----:B------:R-:W3:Y:S04]  /*5a00*/  LD.E R7, [R26.64] ;  /* 0x000000141a077980 */ /* 0x000ee8000c101900 */
[----:B------:R-:W4:Y:S01]  /*5a10*/  LD.E R5, [R26.64+0x8] ;  /* 0x000008141a057980 */ /* 0x000f22000c101900 */
[----:B--2---:R-:W-:-:S04]  /*5a20*/  IMAD.WIDE R10, R11, 0xc, R24 ;  /* 0x0000000c0b0a7825 */ /* 0x004fc800078e0218 */
[--C-:B---3--:R-:W-:Y:S01]  /*5a30*/  IMAD.WIDE R6, R7, 0xc, R24.reuse ;  /* 0x0000000c07067825 */ /* 0x108fe200078e0218 */
[----:B------:R1:W2:Y:S04]  /*5a40*/  LD.E R13, [R10.64+0x4] ;  /* 0x000004140a0d7980 */ /* 0x0002a8000c101900 */
[----:B------:R1:W3:Y:S01]  /*5a50*/  LD.E R9, [R10.64] ;  /* 0x000000140a097980 */ /* 0x0002e2000c101900 */
[----:B----4-:R-:W-:-:S03]  /*5a60*/  IMAD.WIDE R24, R5, 0xc, R24 ;  /* 0x0000000c05187825 */ /* 0x010fc600078e0218 */
[----:B------:R1:W4:Y:S04]  /*5a70*/  LD.E R15, [R10.64+0x8] ;  /* 0x000008140a0f7980 */ /* 0x000328000c101900 */
[----:B------:R-:W5:Y:S04]  /*5a80*/  LD.E R18, [R6.64+0x4] ;  /* 0x0000041406127980 */ /* 0x000f68000c101900 */
[----:B------:R-:W5:Y:S04]  /*5a90*/  LD.E R16, [R6.64] ;  /* 0x0000001406107980 */ /* 0x000f68000c101900 */
[----:B------:R-:W5:Y:S04]  /*5aa0*/  LD.E R20, [R6.64+0x8] ;  /* 0x0000081406147980 */ /* 0x000f68000c101900 */
[----:B------:R-:W5:Y:S04]  /*5ab0*/  LD.E R22, [R24.64+0x4] ;  /* 0x0000041418167980 */ /* 0x000f68000c101900 */
[----:B------:R-:W5:Y:S04]  /*5ac0*/  LD.E R19, [R24.64] ;  /* 0x0000001418137980 */ /* 0x000f68000c101900 */
[----:B------:R-:W5:Y:S01]  /*5ad0*/  LD.E R28, [R24.64+0x8] ;  /* 0x00000814181c7980 */ /* 0x000f62000c101900 */
[----:B------:R-:W-:-:S04]  /*5ae0*/  FADD R5, -R17, 1 ;  /* 0x3f80000011057421 */ /* 0x000fc80000000100 */
[----:B-1----:R-:W-:Y:S01]  /*5af0*/  FADD R10, R5, -R12 ;  /* 0x8000000c050a7221 */ /* 0x002fe20000000000 */
        /* <DEDUP_REMOVED lines=9> */
.L_x_379:
[----:B------:R-:W-:Y:S05]  /*5b90*/  BSYNC B2 ;  /* 0x0000000000027941 */ /* 0x000fea0003800000 */
.L_x_378:
        /* <DEDUP_REMOVED lines=29> */
.L_x_381:
[----:B------:R-:W-:Y:S05]  /*5d70*/  BSYNC B2 ;  /* 0x0000000000027941 */ /* 0x000fea0003800000 */
.L_x_380:
[----:B------:R-:W-:Y:S01]  /*5d80*/  FFMA R6, R51, -R9, R2 ;  /* 0x8000000933067223 */ /* 0x000fe20000000002 */
[C---:B------:R-:W-:Y:S01]  /*5d90*/  FFMA R5, R49.reuse, -R5, R0 ;  /* 0x8000000531057223 */ /* 0x040fe20000000000 */
[----:B------:R-:W-:Y:S01]  /*5da0*/  FFMA R7, R56, -R13, R3 ;  /* 0x8000000d38077223 */ /* 0x000fe20000000003 */
[----:B------:R-:W-:Y:S01]  /*5db0*/  BSSY B2, `(.L_x_382) ;  /* 0x0000013000027945 */ /* 0x000fe20003800000 */
[----:B------:R-:W-:Y:S01]  /*5dc0*/  FMUL R10, R6, R6 ;  /* 0x00000006060a7220 */ /* 0x000fe20000400000 */
[----:B------:R-:W-:Y:S01]  /*5dd0*/  FMUL R13, R49, R14 ;  /* 0x0000000e310d7220 */ /* 0x000fe20000400000 */
[----:B------:R-:W-:-:S02]  /*5de0*/  FMUL R11, R51, R30 ;  /* 0x0000001e330b7220 */ /* 0x000fc40000400000 */
[----:B------:R-:W-:-:S04]  /*5df0*/  FFMA R10, R5, R5, R10 ;  /* 0x00000005050a7223 */ /* 0x000fc8000000000a */
[----:B------:R-:W-:Y:S01]  /*5e00*/  FFMA R19, R7, R7, R10 ;  /* 0x0000000707137223 */ /* 0x000fe2000000000a */
[----:B------:R-:W-:-:S03]  /*5e10*/  FMUL R10, R56, R15 ;  /* 0x0000000f380a7220 */ /* 0x000fc60000400000 */
[----:B------:R1:W2:Y:S01]  /*5e20*/  MUFU.RSQ R12, R19 ;  /* 0x00000013000c7308 */ /* 0x0002a20000001400 */
[----:B------:R-:W-:-:S04]  /*5e30*/  IADD3 R9, R19, -0xd000000, RZ ;  /* 0xf300000013097810 */ /* 0x000fc80007ffe0ff */
[----:B------:R-:W-:-:S13]  /*5e40*/  ISETP.GT.U32.AND P1, PT, R9, 0x727fffff, PT ;  /* 0x727fffff0900780c */ /* 0x000fda0003f24070 */
[----:B------:R-:W-:Y:S05]  /*5e50*/  @!P1 BRA `(.L_x_383) ;  /* 0x0000004000009947 */ /* 0x000fea0003800000 */
[----:B-12---:R-:W-:Y:S02]  /*5e60*/  MOV R81, 0x5e80 ;  /* 0x00005e8000517802 */ /* 0x006fe40000000f00 */
[----:B0-----:R-:W-:Y:S05]  /*5e70*/  CALL.REL.NOINC `($__internal_6_$__cuda_sm20_sqrt_rn_f32_slowpath) ;  /* 0x0000154000007944 */ /* 0x001fea0003c00000 */
[----:B------:R-:W-:Y:S01]  /*5e80*/  MOV R40, R19 ;  /* 0x0000001300287202 */ /* 0x000fe20000000f00 */
[----:B------:R-:W-:Y:S05]  /*5e90*/  BRA `(.L_x_384) ;  /* 0x0000004000007947 */ /* 0x000fea0003800000 */
.L_x_383:
[----:B-12---:R-:W-:Y:S01]  /*5ea0*/  FMUL.FTZ R40, R19, R12 ;  /* 0x0000000c13287220 */ /* 0x006fe20000410000 */
[----:B------:R-:W-:-:S03]  /*5eb0*/  FMUL.FTZ R12, R12, 0.5 ;  /* 0x3f0000000c0c7820 */ /* 0x000fc60000410000 */
[----:B------:R-:W-:-:S04]  /*5ec0*/  FFMA R9, -R40, R40, R19 ;  /* 0x0000002828097223 */ /* 0x000fc80000000113 */
[----:B------:R-:W-:Y:S02]  /*5ed0*/  FFMA R40, R9, R12, R40 ;  /* 0x0000000c09287223 */ /* 0x000fe40000000028 */
.L_x_384:
[----:B------:R-:W-:Y:S05]  /*5ee0*/  BSYNC B2 ;  /* 0x0000000000027941 */ /* 0x000fea0003800000 */
.L_x_382:
[----:B------:R-:W-:Y:S01]  /*5ef0*/  FSETP.GT.AND P1, PT, R40, RZ, PT ;  /* 0x000000ff2800720b */ /* 0x000fe20003f24000 */
[----:B------:R-:W-:Y:S01]  /*5f00*/  BSSY B5, `(.L_x_385) ;  /* 0x0000032000057945 */ /* 0x000fe20003800000 */
[----:B------:R-:W-:Y:S02]  /*5f10*/  MOV R9, RZ ;  /* 0x000000ff00097202 */ /* 0x000fe40000000f00 */
[----:B------:R-:W-:Y:S02]  /*5f20*/  MOV R30, RZ ;  /* 0x000000ff001e7202 */ /* 0x000fe40000000f00 */
[----:B------:R-:W-:-:S07]  /*5f30*/  MOV R16, RZ ;  /* 0x000000ff00107202 */ /* 0x000fce0000000f00 */
[----:B------:R-:W-:Y:S05]  /*5f40*/  @!P1 BRA `(.L_x_386) ;  /* 0x000002d000009947 */ /* 0x000fea0003800000 */
[----:B------:R-:W1:Y:S01]  /*5f50*/  MUFU.RCP R9, R40 ;  /* 0x0000002800097308 */ /* 0x000e620000001000 */
[----:B------:R-:W-:Y:S07]  /*5f60*/  BSSY B6, `(.L_x_387) ;  /* 0x000000d000067945 */ /* 0x000fee0003800000 */
[----:B------:R-:W2:Y:S01]  /*5f70*/  FCHK P1, R7, R40 ;  /* 0x0000002807007302 */ /* 0x000ea20000020000 */
[----:B-1----:R-:W-:-:S04]  /*5f80*/  FFMA R12, R9, -R40, 1 ;  /* 0x3f800000090c7423 */ /* 0x002fc80000000828 */
[----:B------:R-:W-:-:S04]  /*5f90*/  FFMA R12, R9, R12, R9 ;  /* 0x0000000c090c7223 */ /* 0x000fc80000000009 */
[----:B------:R-:W-:-:S04]  /*5fa0*/  FFMA R9, R7, R12, RZ ;  /* 0x0000000c07097223 */ /* 0x000fc800000000ff */
[----:B------:R-:W-:-:S04]  /*5fb0*/  FFMA R14, R9, -R40, R7 ;  /* 0x80000028090e7223 */ /* 0x000fc80000000007 */
[----:B------:R-:W-:Y:S01]  /*5fc0*/  FFMA R16, R12, R14, R9 ;  /* 0x0000000e0c107223 */ /* 0x000fe20000000009 */
[----:B--2---:R-:W-:Y:S05]  /*5fd0*/  @!P1 BRA `(.L_x_388) ;  /* 0x0000005000009947 */ /* 0x004fea0003800000 */
[----:B------:R-:W-:Y:S02]  /*5fe0*/  MOV R19, R7 ;  /* 0x0000000700137202 */ /* 0x000fe40000000f00 */
[----:B------:R-:W-:Y:S02]  /*5ff0*/  MOV R22, R40 ;  /* 0x0000002800167202 */ /* 0x000fe40000000f00 */
[----:B------:R-:W-:Y:S02]  /*6000*/  MOV R78, 0x6020 ;  /* 0x00006020004e7802 */ /* 0x000fe40000000f00 */
[----:B0-----:R-:W-:Y:S05]  /*6010*/  CALL.REL.NOINC `($__internal_7_$__cuda_sm3x_div_rn_noftz_f32_slowpath) ;  /* 0x0000151000007944 */ /* 0x001fea0003c00000 */
[----:B------:R-:W-:Y:S02]  /*6020*/  MOV R16, R19 ;  /* 0x0000001300107202 */ /* 0x000fe40000000f00 */
.L_x_388:
[----:B------:R-:W-:Y:S05]  /*6030*/  BSYNC B6 ;  /* 0x0000000000067941 */ /* 0x000fea0003800000 */
.L_x_387:
        /* <DEDUP_REMOVED lines=14> */
.L_x_390:
[----:B------:R-:W-:Y:S05]  /*6120*/  BSYNC B6 ;  /* 0x0000000000067941 */ /* 0x000fea0003800000 */
.L_x_389:
        /* <DEDUP_REMOVED lines=14> */
.L_x_391:
[----:B------:R-:W-:Y:S05]  /*6210*/  BSYNC B6 ;  /* 0x0000000000067941 */ /* 0x000fea0003800000 */
.L_x_386:
[----:B------:R-:W-:Y:S05]  /*6220*/  BSYNC B5 ;  /* 0x0000000000057941 */ /* 0x000fea0003800000 */
.L_x_385:
[----:B------:R-:W-:-:S04]  /*6230*/  FSETP.NEU.AND P1, PT, RZ, c[0x0][0x540], PT ;  /* 0x00015000ff007a0b */ /* 0x000fc80003f2d000 */
[----:B------:R-:W-:-:S05]  /*6240*/  FSEL R7, R8, 1, P1 ;  /* 0x3f80000008077808 */ /* 0x000fca0000800000 */
[C---:B------:R-:W-:Y:S01]  /*6250*/  FMUL R5, R7.reuse, R9 ;  /* 0x0000000907057220 */ /* 0x040fe20000400000 */
[C---:B------:R-:W-:Y:S01]  /*6260*/  FMUL R30, R7.reuse, R30 ;  /* 0x0000001e071e7220 */ /* 0x040fe20000400000 */
[C---:B------:R-:W-:Y:S01]  /*6270*/  FMUL R16, R7.reuse, R16 ;  /* 0x0000001007107220 */ /* 0x040fe20000400000 */
[----:B------:R-:W-:Y:S02]  /*6280*/  FMUL R40, R7, R40 ;  /* 0x0000002807287220 */ /* 0x000fe40000400000 */
.L_x_377:
[----:B------:R-:W-:Y:S05]  /*6290*/  BSYNC B4 ;  /* 0x0000000000047941 */ /* 0x000fea0003800000 */
.L_x_376:
[----:B------:R-:W-:Y:S02]  /*62a0*/  FSEL R5, R5, RZ, !P0 ;  /* 0x000000ff05057208 */ /* 0x000fe40004000000 */
[----:B------:R-:W-:Y:S02]  /*62b0*/  FSEL R30, R30, RZ, !P0 ;  /* 0x000000ff1e1e7208 */ /* 0x000fe40004000000 */
[----:B------:R-:W-:Y:S02]  /*62c0*/  FSEL R16, R16, RZ, !P0 ;  /* 0x000000ff10107208 */ /* 0x000fe40004000000 */
[----:B------:R-:W-:Y:S02]  /*62d0*/  FSEL R13, R13, RZ, !P0 ;  /* 0x000000ff0d0d7208 */ /* 0x000fe40004000000 */
[----:B------:R-:W-:-:S02]  /*62e0*/  FSEL R11, R11, RZ, !P0 ;  /* 0x000000ff0b0b7208 */ /* 0x000fc40004000000 */
[----:B------:R-:W-:Y:S02]  /*62f0*/  FSEL R10, R10, RZ, !P0 ;  /* 0x000000ff0a0a7208 */ /* 0x000fe40004000000 */
[----:B------:R-:W-:Y:S02]  /*6300*/  FSEL R17, R40, 1000000, !P0 ;  /* 0x4974240028117808 */ /* 0x000fe40004000000 */
.L_x_258:
[----:B------:R-:W-:Y:S05]  /*6310*/  BSYNC B1 ;  /* 0x0000000000017941 */ /* 0x000fea0003800000 */
.L_x_256:
[----:B------:R-:W-:Y:S01]  /*6320*/  FSEL R15, R17, 1000000, !P3 ;  /* 0x49742400110f7808 */ /* 0x000fe20005800000 */
[----:B------:R-:W-:Y:S01]  /*6330*/  BSSY B1, `(.L_x_392) ;  /* 0x0000089000017945 */ /* 0x000fe20003800000 */
[----:B------:R-:W-:Y:S02]  /*6340*/  FSEL R29, R5, RZ, !P3 ;  /* 0x000000ff051d7208 */ /* 0x000fe40005800000 */
[----:B------:R-:W-:Y:S02]  /*6350*/  FSETP.GEU.AND P0, PT, R15, R4, PT ;  /* 0x000000040f00720b */ /* 0x000fe40003f0e000 */
[----:B------:R-:W-:Y:S02]  /*6360*/  FSEL R30, R30, RZ, !P3 ;  /* 0x000000ff1e1e7208 */ /* 0x000fe40005800000 */
[----:B------:R-:W-:-:S02]  /*6370*/  FSEL R16, R16, RZ, !P3 ;  /* 0x000000ff10107208 */ /* 0x000fc40005800000 */
[----:B------:R-:W-:Y:S02]  /*6380*/  FSEL R31, R10, RZ, !P3 ;  /* 0x000000ff0a1f7208 */ /* 0x000fe40005800000 */
[----:B------:R-:W-:Y:S02]  /*6390*/  FSEL R24, R11, RZ, !P3 ;  /* 0x000000ff0b187208 */ /* 0x000fe40005800000 */
[----:B------:R-:W-:-:S03]  /*63a0*/  FSEL R33, R13, RZ, !P3 ;  /* 0x000000ff0d217208 */ /* 0x000fc60005800000 */
[----:B------:R-:W-:Y:S05]  /*63b0*/  @P0 BRA `(.L_x_393) ;  /* 0x0000080000000947 */ /* 0x000fea0003800000 */
[----:B------:R-:W1:Y:S01]  /*63c0*/  S2R R5, SR_LANEID ;  /* 0x0000000000057919 */ /* 0x000e620000000000 */
[----:B------:R-:W-:Y:S01]  /*63d0*/  VOTEU.ANY UR4, UPT, PT ;  /* 0x0000000000047886 */ /* 0x000fe200038e0100 */
[----:B------:R-:W-:Y:S01]  /*63e0*/  MOV R4, c[0x0][0x3f0] ;  /* 0x0000fc0000047a02 */ /* 0x000fe20000000f00 */
[----:B------:R-:W1:Y:S08]  /*63f0*/  FLO.U32 R14, UR4 ;  /* 0x00000004000e7d00 */ /* 0x000e7000080e0000 */
[----:B------:R-:W2:Y:S01]  /*6400*/  POPC R13, UR4 ;  /* 0x00000004000d7d09 */ /* 0x000ea20008000000 */
[----:B-1----:R-:W-:-:S02]  /*6410*/  ISETP.EQ.U32.AND P0, PT, R14, R5, PT ;  /* 0x000000050e00720c */ /* 0x002fc40003f02070 */
[----:B------:R-:W-:-:S11]  /*6420*/  MOV R5, c[0x0][0x3f4] ;  /* 0x0000fd0000057a02 */ /* 0x000fd60000000f00 */
[----:B--2---:R1:W2:Y:S01]  /*6430*/  @P0 ATOMG.E.ADD.STRONG.GPU PT, R27, [R4.64], R13 ;  /* 0x0000000d041b09a8 */ /* 0x0042a200081ee1d4 */
[----:B------:R-:W-:Y:S01]  /*6440*/  FMUL R7, R52, R30 ;  /* 0x0000001e34077220 */ /* 0x000fe20000400000 */
[----:B------:R-:W-:Y:S01]  /*6450*/  FMUL R9, R50, R16 ;  /* 0x0000001032097220 */ /* 0x000fe20000400000 */
[CC--:B------:R-:W-:Y:S01]  /*6460*/  FMUL R11, R48.reuse, R29.reuse ;  /* 0x0000001d300b7220 */ /* 0x0c0fe20000400000 */
[C---:B------:R-:W-:Y:S01]  /*6470*/  FFMA R2, -R15.reuse, R30, R2 ;  /* 0x0000001e0f027223 */ /* 0x040fe20000000102 */
[----:B------:R-:W-:Y:S01]  /*6480*/  FFMA R8, R48, R16, -R7 ;  /* 0x0000001030087223 */ /* 0x000fe20000000807 */
[----:B------:R-:W-:Y:S01]  /*6490*/  FFMA R10, R52, R29, -R9 ;  /* 0x0000001d340a7223 */ /* 0x000fe20000000809 */
[----:B------:R-:W-:Y:S01]  /*64a0*/  FFMA R12, R50, R30, -R11 ;  /* 0x0000001e320c7223 */ /* 0x000fe2000000080b */
[----:B------:R-:W-:Y:S01]  /*64b0*/  FFMA R6, -R15, R16, R3 ;  /* 0x000000100f067223 */ /* 0x000fe20000000103 */
[C---:B------:R-:W-:Y:S01]  /*64c0*/  FMUL R18, R53.reuse, R8 ;  /* 0x0000000835127220 */ /* 0x040fe20000400000 */
[C---:B------:R-:W-:Y:S01]  /*64d0*/  FMUL R20, R53.reuse, R10 ;  /* 0x0000000a35147220 */ /* 0x040fe20000400000 */
[----:B------:R-:W-:Y:S01]  /*64e0*/  FMUL R53, R53, R12 ;  /* 0x0000000c35357220 */ /* 0x000fe20000400000 */
[----:B-1----:R-:W-:Y:S01]  /*64f0*/  FMUL R4, R47, R24 ;  /* 0x000000182f047220 */ /* 0x002fe20000400000 */
[----:B------:R-:W1:Y:S01]  /*6500*/  S2R R12, SR_LTMASK ;  /* 0x00000000000c7919 */ /* 0x000e620000003900 */
[----:B------:R-:W-:Y:S01]  /*6510*/  FMUL R8, R46, R31 ;  /* 0x0000001f2e087220 */ /* 0x000fe20000400000 */
[C---:B------:R-:W-:Y:S01]  /*6520*/  FMUL R5, R45.reuse, R33 ;  /* 0x000000212d057220 */ /* 0x040fe20000400000 */
[----:B------:R-:W-:Y:S01]  /*6530*/  FFMA R13, R45, R31, -R4 ;  /* 0x0000001f2d0d7223 */ /* 0x000fe20000000804 */
[----:B------:R-:W-:Y:S01]  /*6540*/  FMUL R4, R47, R2 ;  /* 0x000000022f047220 */ /* 0x000fe20000400000 */
[----:B------:R-:W-:Y:S01]  /*6550*/  FFMA R0, -R15, R29, R0 ;  /* 0x0000001d0f007223 */ /* 0x000fe20000000100 */
[----:B------:R-:W-:Y:S01]  /*6560*/  FMUL R7, R48, R30 ;  /* 0x0000001e30077220 */ /* 0x000fe20000400000 */
[----:B------:R-:W-:Y:S01]  /*6570*/  FFMA R15, R47, R33, -R8 ;  /* 0x000000212f0f7223 */ /* 0x000fe20000000808 */
[C---:B------:R-:W-:Y:S01]  /*6580*/  FFMA R19, R46.reuse, R24, -R5 ;  /* 0x000000182e137223 */ /* 0x040fe20000000805 */
[----:B------:R-:W-:Y:S01]  /*6590*/  FMUL R8, R46, R6 ;  /* 0x000000062e087220 */ /* 0x000fe20000400000 */
[C---:B------:R-:W-:Y:S01]  /*65a0*/  FMUL R11, R45.reuse, R24 ;  /* 0x000000182d0b7220 */ /* 0x040fe20000400000 */
[----:B------:R-:W-:Y:S01]  /*65b0*/  FFMA R5, R45, R6, -R4 ;  /* 0x000000062d057223 */ /* 0x000fe20000000804 */
[----:B------:R-:W-:Y:S01]  /*65c0*/  FFMA R23, R50, R29, R7 ;  /* 0x0000001d32177223 */ /* 0x000fe20000000007 */
[-C--:B------:R-:W-:Y:S01]  /*65d0*/  FFMA R7, R47, R0.reuse, -R8 ;  /* 0x000000002f077223 */ /* 0x080fe20000000808 */
[C---:B------:R-:W-:Y:S01]  /*65e0*/  FMUL R9, R45.reuse, R0 ;  /* 0x000000002d097220 */ /* 0x040fe20000400000 */
[----:B------:R-:W-:Y:S01]  /*65f0*/  FMUL R8, R44, R5 ;  /* 0x000000052c087220 */ /* 0x000fe20000400000 */
[----:B------:R-:W-:Y:S01]  /*6600*/  FFMA R4, R46, R33, R11 ;  /* 0x000000212e047223 */ /* 0x000fe2000000000b */
[----:B------:R-:W-:Y:S01]  /*6610*/  FFMA R23, R52, R16, R23 ;  /* 0x0000001034177223 */ /* 0x000fe20000000017 */
[-C--:B------:R-:W-:Y:S01]  /*6620*/  FMUL R5, R45, R2.reuse ;  /* 0x000000022d057220 */ /* 0x080fe20000400000 */
[----:B------:R-:W-:Y:S01]  /*6630*/  FADD R3, R44, R44 ;  /* 0x0000002c2c037221 */ /* 0x000fe20000000000 */
[C---:B------:R-:W-:Y:S01]  /*6640*/  FFMA R9, R46.reuse, R2, -R9 ;  /* 0x000000022e097223 */ /* 0x040fe20000000809 */
[----:B------:R-:W-:Y:S01]  /*6650*/  FADD R23, R23, R23 ;  /* 0x0000001717177221 */ /* 0x000fe20000000000 */
[----:B------:R-:W-:Y:S01]  /*6660*/  FFMA R5, R46, R0, R5 ;  /* 0x000000002e057223 */ /* 0x000fe20000000005 */
[----:B------:R-:W-:Y:S01]  /*6670*/  FFMA R3, R44, R3, -1 ;  /* 0xbf8000002c037423 */ /* 0x000fe20000000003 */
[----:B-1----:R-:W-:Y:S01]  /*6680*/  LOP3.LUT R11, R12, UR4, RZ, 0xc0, !PT ;  /* 0x000000040c0b7c12 */ /* 0x002fe2000f8ec0ff */
[C---:B------:R-:W-:Y:S01]  /*6690*/  FMUL R13, R44.reuse, R13 ;  /* 0x0000000d2c0d7220 */ /* 0x040fe20000400000 */
[C---:B------:R-:W-:Y:S01]  /*66a0*/  FMUL R15, R44.reuse, R15 ;  /* 0x0000000f2c0f7220 */ /* 0x040fe20000400000 */
[C---:B------:R-:W-:Y:S01]  /*66b0*/  FMUL R25, R44.reuse, R19 ;  /* 0x000000132c197220 */ /* 0x040fe20000400000 */
[----:B------:R1:W3:Y:S01]  /*66c0*/  POPC R22, R11 ;  /* 0x0000000b00167309 */ /* 0x0002e20000000000 */
[C---:B------:R-:W-:Y:S01]  /*66d0*/  FMUL R10, R44.reuse, R7 ;  /* 0x000000072c0a7220 */ /* 0x040fe20000400000 */
[C---:B------:R-:W-:Y:S01]  /*66e0*/  FFMA R4, R47.reuse, R31, R4 ;  /* 0x0000001f2f047223 */ /* 0x040fe20000000004 */
[----:B------:R-:W-:Y:S01]  /*66f0*/  FMUL R44, R44, R9 ;  /* 0x000000092c2c7220 */ /* 0x000fe20000400000 */
[-C--:B------:R-:W-:Y:S01]  /*6700*/  FMUL R7, R50, R23.reuse ;  /* 0x0000001732077220 */ /* 0x080fe20000400000 */
[-C--:B------:R-:W-:Y:S01]  /*6710*/  FMUL R9, R48, R23.reuse ;  /* 0x0000001730097220 */ /* 0x080fe20000400000 */
[----:B------:R-:W-:Y:S01]  /*6720*/  FFMA R5, R47, R6, R5 ;  /* 0x000000062f057223 */ /* 0x000fe20000000005 */
[----:B------:R-:W-:Y:S01]  /*6730*/  FMUL R23, R52, R23 ;  /* 0x0000001734177220 */ /* 0x000fe20000400000 */
[----:B------:R-:W-:Y:S01]  /*6740*/  FADD R12, R4, R4 ;  /* 0x00000004040c7221 */ /* 0x000fe20000000000 */
[C---:B------:R-:W-:Y:S01]  /*6750*/  FFMA R7, R54.reuse, R29, R7 ;  /* 0x0000001d36077223 */ /* 0x040fe20000000007 */
[C---:B------:R-:W-:Y:S01]  /*6760*/  FFMA R9, R54.reuse, R30, R9 ;  /* 0x0000001e36097223 */ /* 0x040fe20000000009 */
[----:B------:R-:W-:Y:S01]  /*6770*/  FADD R4, R5, R5 ;  /* 0x0000000505047221 */ /* 0x000fe20000000000 */
[----:B------:R-:W-:Y:S01]  /*6780*/  FFMA R54, R54, R16, R23 ;  /* 0x0000001036367223 */ /* 0x000fe20000000017 */
[C---:B------:R-:W-:Y:S01]  /*6790*/  FMUL R16, R45.reuse, R12 ;  /* 0x0000000c2d107220 */ /* 0x040fe20000400000 */
[----:B------:R-:W-:Y:S01]  /*67a0*/  FFMA R29, R20, 2, R9 ;  /* 0x40000000141d7823 */ /* 0x000fe20000000009 */
[-C--:B------:R-:W-:Y:S01]  /*67b0*/  FMUL R5, R46, R4.reuse ;  /* 0x000000042e057220 */ /* 0x080fe20000400000 */
[----:B------:R-:W-:Y:S01]  /*67c0*/  FMUL R45, R45, R4 ;  /* 0x000000042d2d7220 */ /* 0x000fe20000400000 */
[-C--:B------:R-:W-:Y:S01]  /*67d0*/  FFMA R16, R24, R3.reuse, R16 ;  /* 0x0000000318107223 */ /* 0x080fe20000000010 */
[----:B-1----:R-:W-:Y:S01]  /*67e0*/  MOV R11, c[0x0][0x448] ;  /* 0x00011200000b7a02 */ /* 0x002fe20000000f00 */
[-C--:B------:R-:W-:Y:S01]  /*67f0*/  FFMA R5, R0, R3.reuse, R5 ;  /* 0x0000000300057223 */ /* 0x080fe20000000005 */
[----:B------:R-:W-:Y:S01]  /*6800*/  FFMA R45, R2, R3, R45 ;  /* 0x00000003022d7223 */ /* 0x000fe2000000002d */
[----:B------:R-:W-:Y:S01]  /*6810*/  FFMA R23, R15, 2, R16 ;  /* 0x400000000f177823 */ /* 0x000fe20000000010 */
[----:B------:R-:W-:Y:S01]  /*6820*/  MOV R49, c[0x0][0x528] ;  /* 0x00014a0000317a02 */ /* 0x000fe20000000f00 */
[----:B------:R-:W-:Y:S01]  /*6830*/  FFMA R5, R8, 2, R5 ;  /* 0x4000000008057823 */ /* 0x000fe20000000005 */
[----:B------:R-:W-:Y:S01]  /*6840*/  FFMA R10, R10, 2, R45 ;  /* 0x400000000a0a7823 */ /* 0x000fe2000000002d */
[----:B------:R-:W-:-:S02]  /*6850*/  FFMA R53, R53, 2, R54 ;  /* 0x4000000035357823 */ /* 0x000fc40000000036 */
[----:B------:R-:W-:Y:S01]  /*6860*/  FADD R15, R42, R5 ;  /* 0x000000052a0f7221 */ /* 0x000fe20000000000 */
[----:B------:R-:W-:Y:S01]  /*6870*/  MOV R5, c[0x0][0x4b8] ;  /* 0x00012e0000057a02 */ /* 0x000fe20000000f00 */
[----:B------:R-:W-:Y:S01]  /*6880*/  FADD R41, R41, R10 ;  /* 0x0000000a29297221 */ /* 0x000fe20000000000 */
[----:B--2---:R1:W3:Y:S02]  /*6890*/  SHFL.IDX PT, R27, R27, R14, 0x1f ;  /* 0x00001f0e1b1b7589 */ /* 0x0042e400000e0000 */
[-C--:B-1----:R-:W-:Y:S01]  /*68a0*/  FMUL R14, R46, R12.reuse ;  /* 0x0000000c2e0e7220 */ /* 0x082fe20000400000 */
[C---:B------:R-:W-:Y:S01]  /*68b0*/  FMUL R12, R47.reuse, R12 ;  /* 0x0000000c2f0c7220 */ /* 0x040fe20000400000 */
[----:B------:R-:W-:Y:S02]  /*68c0*/  FMUL R47, R47, R4 ;  /* 0x000000042f2f7220 */ /* 0x000fe40000400000 */
[-C--:B------:R-:W-:Y:S01]  /*68d0*/  FFMA R14, R33, R3.reuse, R14 ;  /* 0x00000003210e7223 */ /* 0x080fe2000000000e */
[-C--:B------:R-:W-:Y:S01]  /*68e0*/  FFMA R4, R31, R3.reuse, R12 ;  /* 0x000000031f047223 */ /* 0x080fe2000000000c */
[----:B------:R-:W-:Y:S01]  /*68f0*/  FFMA R47, R6, R3, R47 ;  /* 0x00000003062f7223 */ /* 0x000fe2000000002f */
[----:B------:R-:W-:Y:S01]  /*6900*/  MOV R3, c[0x0][0x480] ;  /* 0x0001200000037a02 */ /* 0x000fe20000000f00 */
[----:B------:R-:W-:Y:S01]  /*6910*/  FFMA R19, R13, 2, R14 ;  /* 0x400000000d137823 */ /* 0x000fe2000000000e */
[----:B------:R-:W-:Y:S01]  /*6920*/  FFMA R25, R25, 2, R4 ;  /* 0x4000000019197823 */ /* 0x000fe20000000004 */
[----:B------:R-:W-:Y:S01]  /*6930*/  FFMA R44, R44, 2, R47 ;  /* 0x400000002c2c7823 */ /* 0x000fe2000000002f */
[----:B---3--:R-:W-:Y:S01]  /*6940*/  IADD3 R12, R27, R22, RZ ;  /* 0x000000161b0c7210 */ /* 0x008fe20007ffe0ff */
[----:B------:R-:W-:Y:S01]  /*6950*/  FFMA R27, R18, 2, R7 ;  /* 0x40000000121b7823 */ /* 0x000fe20000000007 */
[----:B------:R-:W-:Y:S01]  /*6960*/  MOV R7, c[0x0][0x4f0] ;  /* 0x00013c0000077a02 */ /* 0x000fe20000000f00 */
[----:B------:R-:W-:Y:S01]  /*6970*/  FADD R43, R43, R44 ;  /* 0x0000002c2b2b7221 */ /* 0x000fe20000000000 */
[----:B------:R-:W-:Y:S01]  /*6980*/  SHF.R.S32.HI R0, RZ, 0x1f, R12 ;  /* 0x0000001fff007819 */ /* 0x000fe2000001140c */
[----:B------:R-:W-:-:S04]  /*6990*/  IMAD.WIDE.U32 R2, R12, R3, c[0x0][0x460] ;  /* 0x000118000c027625 */ /* 0x000fc800078e0003 */
[C---:B------:R-:W-:Y:S01]  /*69a0*/  IMAD R9, R0.reuse, c[0x0][0x480], RZ ;  /* 0x0001200000097a24 */ /* 0x040fe200078e02ff */
[----:B------:R-:W-:Y:S01]  /*69b0*/  MOV R8, R2 ;  /* 0x0000000200087202 */ /* 0x000fe20000000f00 */
[C---:B------:R-:W-:Y:S02]  /*69c0*/  IMAD R13, R0.reuse, c[0x0][0x4b8], RZ ;  /* 0x00012e00000d7a24 */ /* 0x040fe400078e02ff */
[C---:B------:R-:W-:Y:S02]  /*69d0*/  IMAD R33, R0.reuse, c[0x0][0x4f0], RZ ;  /* 0x00013c0000217a24 */ /* 0x040fe400078e02ff */
[C---:B------:R-:W-:Y:S02]  /*69e0*/  IMAD R45, R0.reuse, c[0x0][0x448], RZ ;  /* 0x00011200002d7a24 */ /* 0x040fe400078e02ff */
[----:B------:R-:W-:Y:S02]  /*69f0*/  IMAD R47, R0, c[0x0][0x528], RZ ;  /* 0x00014a00002f7a24 */ /* 0x000fe400078e02ff */
[----:B------:R-:W-:-:S02]  /*6a00*/  IMAD R9, R12, UR14, R9 ;  /* 0x0000000e0c097c24 */ /* 0x000fc4000f8e0209 */
[----:B------:R-:W-:-:S03]  /*6a10*/  IMAD.WIDE.U32 R4, R12, R5, c[0x0][0x498] ;  /* 0x000126000c047625 */ /* 0x000fc600078e0005 */
[----:B------:R-:W-:Y:S01]  /*6a20*/  IADD3 R9, R3, R9, RZ ;  /* 0x0000000903097210 */ /* 0x000fe20007ffe0ff */
[C---:B------:R-:W-:Y:S01]  /*6a30*/  IMAD R31, R12.reuse, UR15, R13 ;  /* 0x0000000f0c1f7c24 */ /* 0x040fe2000f8e020d */
[----:B------:R-:W-:Y:S01]  /*6a40*/  MOV R2, R4 ;  /* 0x0000000400027202 */ /* 0x000fe20000000f00 */
[C---:B------:R-:W-:Y:S02]  /*6a50*/  IMAD.WIDE.U32 R6, R12.reuse, R7, c[0x0][0x4d0] ;  /* 0x000134000c067625 */ /* 0x040fe400078e0007 */
[----:B------:R1:W-:Y:S01]  /*6a60*/  STG.E [R8.64], R39 ;  /* 0x0000002708007986 */ /* 0x0003e2000c101914 */
[----:B------:R-:W-:Y:S01]  /*6a70*/  IADD3 R3, R5, R31, RZ ;  /* 0x0000001f05037210 */ /* 0x000fe20007ffe0ff */
[C---:B------:R-:W-:Y:S01]  /*6a80*/  IMAD R33, R12.reuse, UR16, R33 ;  /* 0x000000100c217c24 */ /* 0x040fe2000f8e0221 */
[----:B------:R-:W-:Y:S01]  /*6a90*/  MOV R4, R6 ;  /* 0x0000000600047202 */ /* 0x000fe20000000f00 */
[C---:B------:R-:W-:Y:S02]  /*6aa0*/  IMAD.WIDE.U32 R10, R12.reuse, R11, c[0x0][0x428] ;  /* 0x00010a000c0a7625 */ /* 0x040fe400078e000b */
[----:B------:R1:W-:Y:S01]  /*6ab0*/  STG.E [R2.64], R15 ;  /* 0x0000000f02007986 */ /* 0x0003e2000c101914 */
[----:B------:R-:W-:Y:S01]  /*6ac0*/  IADD3 R5, R7, R33, RZ ;  /* 0x0000002107057210 */ /* 0x000fe20007ffe0ff */
[----:B------:R-:W-:-:S02]  /*6ad0*/  IMAD R45, R12, UR17, R45 ;  /* 0x000000110c2d7c24 */ /* 0x000fc4000f8e022d */
[C---:B------:R-:W-:Y:S01]  /*6ae0*/  IMAD R47, R12.reuse, UR18, R47 ;  /* 0x000000120c2f7c24 */ /* 0x040fe2000f8e022f */
[----:B------:R1:W-:Y:S01]  /*6af0*/  STG.E [R2.64+0x4], R41 ;  /* 0x0000042902007986 */ /* 0x0003e2000c101914 */
[----:B------:R-:W-:Y:S01]  /*6b00*/  IMAD.WIDE.U32 R12, R12, R49, c[0x0][0x508] ;  /* 0x000142000c0c7625 */ /* 0x000fe200078e0031 */
[----:B------:R-:W-:Y:S02]  /*6b10*/  IADD3 R11, R11, R45, RZ ;  /* 0x0000002d0b0b7210 */ /* 0x000fe40007ffe0ff */
[----:B------:R1:W-:Y:S02]  /*6b20*/  STG.E [R2.64+0x8], R43 ;  /* 0x0000082b02007986 */ /* 0x0003e4000c101914 */
[----:B------:R-:W-:Y:S02]  /*6b30*/  IADD3 R7, R13, R47, RZ ;  /* 0x0000002f0d077210 */ /* 0x000fe40007ffe0ff */
[----:B------:R-:W-:Y:S01]  /*6b40*/  MOV R6, R12 ;  /* 0x0000000c00067202 */ /* 0x000fe20000000f00 */
[----:B------:R1:W-:Y:S04]  /*6b50*/  STG.E [R4.64], R19 ;  /* 0x0000001304007986 */ /* 0x0003e8000c101914 */
[----:B------:R1:W-:Y:S04]  /*6b60*/  STG.E [R4.64+0x4], R23 ;  /* 0x0000041704007986 */ /* 0x0003e8000c101914 */
[----:B------:R1:W-:Y:S04]  /*6b70*/  STG.E [R4.64+0x8], R25 ;  /* 0x0000081904007986 */ /* 0x0003e8000c101914 */
[----:B------:R1:W-:Y:S04]  /*6b80*/  STG.E [R10.64], R38 ;  /* 0x000000260a007986 */ /* 0x0003e8000c101914 */
[----:B------:R1:W-:Y:S04]  /*6b90*/  STG.E [R6.64], R27 ;  /* 0x0000001b06007986 */ /* 0x0003e8000c101914 */
[----:B------:R1:W-:Y:S04]  /*6ba0*/  STG.E [R6.64+0x4], R29 ;  /* 0x0000041d06007986 */ /* 0x0003e8000c101914 */
[----:B------:R1:W-:Y:S02]  /*6bb0*/  STG.E [R6.64+0x8], R53 ;  /* 0x0000083506007986 */ /* 0x0003e4000c101914 */
.L_x_393:
[----:B------:R-:W-:Y:S05]  /*6bc0*/  BSYNC B1 ;  /* 0x0000000000017941 */ /* 0x000fea0003800000 */
.L_x_392:
[----:B------:R-:W-:-:S04]  /*6bd0*/  IADD3 R34, P0, R34, UR6, RZ ;  /* 0x0000000622227c10 */ /* 0x000fc8000ff1e0ff */
[----:B------:R-:W-:Y:S02]  /*6be0*/  IADD3.X R21, R21, UR19, RZ, P0, !PT ;  /* 0x0000001315157c10 */ /* 0x000fe400087fe4ff */
[----:B------:R-:W-:-:S04]  /*6bf0*/  ISETP.GE.U32.AND P0, PT, R34, c[0x0][0x178], PT ;  /* 0x00005e0022007a0c */ /* 0x000fc80003f06070 */
[----:B------:R-:W-:-:S13]  /*6c00*/  ISETP.GE.U32.AND.EX P0, PT, R21, c[0x0][0x17c], PT, P0 ;  /* 0x00005f0015007a0c */ /* 0x000fda0003f06100 */
[----:B------:R-:W-:Y:S01]  /*6c10*/  @P0 CALL.REL.NOINC `(.L_x_394) ;  /* 0x0000001000000944 */ /* 0x000fe20003c00000 */
[----:B------:R-:W-:Y:S05]  /*6c20*/  BRA `(.L_x_395) ;  /* 0xffff966000007947 */ /* 0x000fea000383ffff */
.L_x_394:
[----:B------:R-:W-:Y:S05]  /*6c30*/  BSYNC B0 ;  /* 0x0000000000007941 */ /* 0x000fea0003800000 */
.L_x_252:
[----:B------:R-:W-:Y:S05]  /*6c40*/  EXIT ;  /* 0x000000000000794d */ /* 0x000fea0003800000 */
        .weak           $__internal_4_$__cuda_sm20_div_u64
        .type           $__internal_4_$__cuda_sm20_div_u64,@function
        .size           $__internal_4_$__cuda_sm20_div_u64,($__internal_5_$__cuda_sm20_rcp_rn_f32_slowpath - $__internal_4_$__cuda_sm20_div_u64)
$__internal_4_$__cuda_sm20_div_u64:
        /* <DEDUP_REMOVED lines=15> */
[----:B------:R-:W-:Y:S01]  /*6d40*/  IMAD.HI.U32 R4, P1, R3, R7, R4 ;  /* 0x0000000703047227 */ /* 0x000fe20007820004 */
[----:B------:R-:W-:-:S04]  /*6d50*/  IADD3.X R0, R9, R3, RZ, P0, !PT ;  /* 0x0000000309007210 */ /* 0x000fc800007fe4ff */
[----:B------:R-:W-:-:S04]  /*6d60*/  IADD3 R5, P2, R11, R4, RZ ;  /* 0x000000040b057210 */ /* 0x000fc80007f5e0ff */
[----:B------:R-:W-:Y:S01]  /*6d70*/  IADD3.X R7, RZ, RZ, R0, P2, P1 ;  /* 0x000000ffff077210 */ /* 0x000fe200017e2400 */
[----:B------:R-:W-:-:S04]  /*6d80*/  IMAD.WIDE.U32 R2, R5, c[0x0][0x164], RZ ;  /* 0x0000590005027a25 */ /* 0x000fc800078e00ff */
        /* <DEDUP_REMOVED lines=22> */
[----:B------:R-:W-:Y:S01]  /*6ef0*/  IMAD R3, R5, UR5, R3 ;  /* 0x0000000505037c24 */ /* 0x000fe2000f8e0203 */
[----:B------:R-:W-:-:S03]  /*6f00*/  IADD3 R7, P1, -R2, R34, RZ ;  /* 0x0000002202077210 */ /* 0x000fc60007f3e1ff */
[----:B------:R-:W-:Y:S01]  /*6f10*/  IMAD R0, R0, c[0x0][0x164], R3 ;  /* 0x0000590000007a24 */ /* 0x000fe200078e0203 */
[----:B------:R-:W-:-:S04]  /*6f20*/  ISETP.GE.U32.AND P0, PT, R7, c[0x0][0x164], PT ;  /* 0x0000590007007a0c */ /* 0x000fc80003f06070 */
[----:B------:R-:W-:Y:S02]  /*6f30*/  IADD3.X R4, ~R0, R21, RZ, P1, !PT ;  /* 0x0000001500047210 */ /* 0x000fe40000ffe5ff */
[----:B------:R-:W-:Y:S02]  /*6f40*/  IADD3 R2, P1, R7, -c[0x0][0x164], RZ ;  /* 0x8000590007027a10 */ /* 0x000fe40007f3e0ff */
[C---:B------:R-:W-:Y:S02]  /*6f50*/  ISETP.GE.U32.AND.EX P0, PT, R4.reuse, UR5, PT, P0 ;  /* 0x0000000504007c0c */ /* 0x040fe4000bf06100 */
[----:B------:R-:W-:Y:S02]  /*6f60*/  IADD3.X R3, R4, ~UR5, RZ, P1, !PT ;  /* 0x8000000504037c10 */ /* 0x000fe40008ffe4ff */
[----:B------:R-:W-:Y:S02]  /*6f70*/  IADD3 R0, R5, 0x1, RZ ;  /* 0x0000000105007810 */ /* 0x000fe40007ffe0ff */
[----:B------:R-:W-:-:S02]  /*6f80*/  SEL R2, R2, R7, P0 ;  /* 0x0000000702027207 */ /* 0x000fc40000000000 */
[----:B------:R-:W-:Y:S02]  /*6f90*/  SEL R3, R3, R4, P0 ;  /* 0x0000000403037207 */ /* 0x000fe40000000000 */
[----:B------:R-:W-:Y:S02]  /*6fa0*/  SEL R5, R0, R5, P0 ;  /* 0x0000000500057207 */ /* 0x000fe40000000000 */
[----:B------:R-:W-:Y:S02]  /*6fb0*/  ISETP.GE.U32.AND P0, PT, R2, c[0x0][0x164], PT ;  /* 0x0000590002007a0c */ /* 0x000fe40003f06070 */
[----:B------:R-:W-:Y:S02]  /*6fc0*/  ISETP.NE.U32.AND P1, PT, RZ, c[0x0][0x164], PT ;  /* 0x00005900ff007a0c */ /* 0x000fe40003f25070 */
[----:B------:R-:W-:Y:S02]  /*6fd0*/  IADD3 R38, R5, 0x1, RZ ;  /* 0x0000000105267810 */ /* 0x000fe40007ffe0ff */
[----:B------:R-:W-:-:S02]  /*6fe0*/  ISETP.GE.U32.AND.EX P0, PT, R3, UR5, PT, P0 ;  /* 0x0000000503007c0c */ /* 0x000fc4000bf06100 */
[----:B------:R-:W-:Y:S02]  /*6ff0*/  MOV R2, R6 ;  /* 0x0000000600027202 */ /* 0x000fe40000000f00 */
[----:B------:R-:W-:Y:S02]  /*7000*/  MOV R3, 0x0 ;  /* 0x0000000000037802 */ /* 0x000fe40000000f00 */
[----:B------:R-:W-:Y:S02]  /*7010*/  ISETP.NE.AND.EX P1, PT, RZ, UR5, PT, P1 ;  /* 0x00000005ff007c0c */ /* 0x000fe4000bf25310 */
[----:B------:R-:W-:-:S04]  /*7020*/  SEL R38, R38, R5, P0 ;  /* 0x0000000526267207 */ /* 0x000fc80000000000 */
[----:B------:R-:W-:Y:S01]  /*7030*/  SEL R38, R38, 0xffffffff, P1 ;  /* 0xffffffff26267807 */ /* 0x000fe20000800000 */
[----:B------:R-:W-:Y:S06]  /*7040*/  RET.REL.NODEC R2 `(my_create_soft_contacts_cuda_kernel_forward) ;  /* 0xffff8fb002007950 */ /* 0x000fec0003c3ffff */
        .weak           $__internal_5_$__cuda_sm20_rcp_rn_f32_slowpath
        .type           $__internal_5_$__cuda_sm20_rcp_rn_f32_slowpath,@function
        .size           $__internal_5_$__cuda_sm20_rcp_rn_f32_slowpath,($__internal_6_$__cuda_sm20_sqrt_rn_f32_slowpath - $__internal_5_$__cuda_sm20_rcp_rn_f32_slowpath)
$__internal_5_$__cuda_sm20_rcp_rn_f32_slowpath:
[----:B------:R-:W-:Y:S01]  /*7050*/  SHF.L.U32 R19, R22, 0x1, RZ ;  /* 0x0000000116137819 */ /* 0x000fe200000006ff */
[----:B------:R-:W-:Y:S03]  /*7060*/  BSSY B3, `(.L_x_396) ;  /* 0x0000031000037945 */ /* 0x000fe60003800000 */
[----:B------:R-:W-:Y:S02]  /*7070*/  SHF.R.U32.HI R79, RZ, 0x18, R19 ;  /* 0x00000018ff4f7819 */ /* 0x000fe40000011613 */
[----:B------:R-:W-:Y:S02]  /*7080*/  MOV R19, R22 ;  /* 0x0000001600137202 */ /* 0x000fe40000000f00 */
        /* <DEDUP_REMOVED lines=12> */
.L_x_397:
        /* <DEDUP_REMOVED lines=33> */
.L_x_399:
[----:B------:R0:W1:Y:S02]  /*7360*/  MUFU.RCP R22, R19 ;  /* 0x0000001300167308 */ /* 0x0000640000001000 */
.L_x_398:
[----:B------:R-:W-:Y:S05]  /*7370*/  BSYNC B3 ;  /* 0x0000000000037941 */ /* 0x000fea0003800000 */
.L_x_396:
[----:B01----:R-:W-:Y:S02]  /*7380*/  MOV R19, R22 ;  /* 0x0000001600137202 */ /* 0x003fe40000000f00 */
[----:B------:R-:W-:Y:S02]  /*7390*/  MOV R22, R78 ;  /* 0x0000004e00167202 */ /* 0x000fe40000000f00 */
[----:B------:R-:W-:-:S04]  /*73a0*/  MOV R23, 0x0 ;  /* 0x0000000000177802 */ /* 0x000fc80000000f00 */
[----:B------:R-:W-:Y:S05]  /*73b0*/  RET.REL.NODEC R22 `(my_create_soft_contacts_cuda_kernel_forward) ;  /* 0xffff8c4016007950 */ /* 0x000fea0003c3ffff */
        .weak           $__internal_6_$__cuda_sm20_sqrt_rn_f32_slowpath
        .type           $__internal_6_$__cuda_sm20_sqrt_rn_f32_slowpath,@function
        .size           $__internal_6_$__cuda_sm20_sqrt_rn_f32_slowpath,($__internal_7_$__cuda_sm3x_div_rn_noftz_f32_slowpath - $__internal_6_$__cuda_sm20_sqrt_rn_f32_slowpath)
$__internal_6_$__cuda_sm20_sqrt_rn_f32_slowpath:
        /* <DEDUP_REMOVED lines=13> */
[----:B------:R-:W-:Y:S01]  /*7490*/  @P1 FMUL.FTZ R80, R22, 0.5 ;  /* 0x3f00000016501820 */ /* 0x000fe20000410000 */
[----:B------:R-:W-:Y:S02]  /*74a0*/  @!P1 MOV R22, R19 ;  /* 0x0000001300169202 */ /* 0x000fe40000000f00 */
[----:B------:R-:W-:-:S04]  /*74b0*/  @P1 FADD.FTZ R79, -R78, -RZ ;  /* 0x800000ff4e4f1221 */ /* 0x000fc80000010100 */
[----:B------:R-:W-:-:S04]  /*74c0*/  @P1 FFMA R79, R78, R79, R23 ;  /* 0x0000004f4e4f1223 */ /* 0x000fc80000000017 */
[----:B------:R-:W-:-:S04]  /*74d0*/  @P1 FFMA R79, R79, R80, R78 ;  /* 0x000000504f4f1223 */ /* 0x000fc8000000004e */
[----:B------:R-:W-:-:S05]  /*74e0*/  @P1 FMUL.FTZ R22, R79, 2.3283064365386962891e-10 ;  /* 0x2f8000004f161820 */ /* 0x000fca0000410000 */
.L_x_400:
[----:B------:R-:W-:Y:S02]  /*74f0*/  MOV R19, R22 ;  /* 0x0000001600137202 */ /* 0x000fe40000000f00 */
[----:B------:R-:W-:Y:S02]  /*7500*/  MOV R22, R81 ;  /* 0x0000005100167202 */ /* 0x000fe40000000f00 */
[----:B------:R-:W-:-:S04]  /*7510*/  MOV R23, 0x0 ;  /* 0x0000000000177802 */ /* 0x000fc80000000f00 */
[----:B------:R-:W-:Y:S05]  /*7520*/  RET.REL.NODEC R22 `(my_create_soft_contacts_cuda_kernel_forward) ;  /* 0xffff8ad016007950 */ /* 0x000fea0003c3ffff */
        .weak           $__internal_7_$__cuda_sm3x_div_rn_noftz_f32_slowpath
        .type           $__internal_7_$__cuda_sm3x_div_rn_noftz_f32_slowpath,@function
        .size           $__internal_7_$__cuda_sm3x_div_rn_noftz_f32_slowpath,(.L_x_1179 - $__internal_7_$__cuda_sm3x_div_rn_noftz_f32_slowpath)
$__internal_7_$__cuda_sm3x_div_rn_noftz_f32_slowpath:
        /* <DEDUP_REMOVED lines=34> */
.L_x_402:
[----:B------:R-:W-:Y:S01]  /*7750*/  LEA R79, R83, 0xc0800000, 0x17 ;  /* 0xc0800000534f7811 */ /* 0x000fe200078eb8ff */
[----:B------:R-:W-:Y:S03]  /*7760*/  BSSY B3, `(.L_x_407) ;  /* 0x0000036000037945 */ /* 0x000fe60003800000 */
[----:B------:R-:W-:Y:S02]  /*7770*/  IADD3 R79, -R79, R22, RZ ;  /* 0x000000164f4f7210 */ /* 0x000fe40007ffe1ff */
[----:B------:R-:W-:Y:S02]  /*7780*/  IADD3 R22, R81, -0x7f, RZ ;  /* 0xffffff8151167810 */ /* 0x000fe40007ffe0ff */
[----:B------:R-:W0:Y:S01]  /*7790*/  MUFU.RCP R80, R79 ;  /* 0x0000004f00507308 */ /* 0x000e220000001000 */
[----:B------:R-:W-:Y:S02]  /*77a0*/  FADD.FTZ R82, -R79, -RZ ;  /* 0x800000ff4f527221 */ /* 0x000fe40000010100 */
[C---:B------:R-:W-:Y:S01]  /*77b0*/  IMAD R19, R22.reuse, -0x800000, R19 ;  /* 0xff80000016137824 */ /* 0x040fe200078e0213 */
[----:B------:R-:W-:-:S04]  /*77c0*/  IADD3 R22, R22, 0x7f, -R83 ;  /* 0x0000007f16167810 */ /* 0x000fc80007ffe853 */
[----:B------:R-:W-:Y:S01]  /*77d0*/  IADD3 R22, R22, R23, RZ ;  /* 0x0000001716167210 */ /* 0x000fe20007ffe0ff */
[----:B0-----:R-:W-:-:S04]  /*77e0*/  FFMA R81, R80, R82, 1 ;  /* 0x3f80000050517423 */ /* 0x001fc80000000052 */
[----:B------:R-:W-:-:S04]  /*77f0*/  FFMA R85, R80, R81, R80 ;  /* 0x0000005150557223 */ /* 0x000fc80000000050 */
[----:B------:R-:W-:-:S04]  /*7800*/  FFMA R80, R19, R85, RZ ;  /* 0x0000005513507223 */ /* 0x000fc800000000ff */
[----:B------:R-:W-:-:S04]  /*7810*/  FFMA R81, R82, R80, R19 ;  /* 0x0000005052517223 */ /* 0x000fc80000000013 */
[----:B------:R-:W-:-:S04]  /*7820*/  FFMA R84, R85, R81, R80 ;  /* 0x0000005155547223 */ /* 0x000fc80000000050 */
[----:B------:R-:W-:-:S04]  /*7830*/  FFMA R81, R82, R84, R19 ;  /* 0x0000005452517223 */ /* 0x000fc80000000013 */
        /* <DEDUP_REMOVED lines=36> */
.L_x_409:
[----:B------:R-:W-:-:S04]  /*7a80*/  LOP3.LUT R80, R80, 0x80000000, RZ, 0xc0, !PT ;  /* 0x8000000050507812 */ /* 0x000fc800078ec0ff */
[----:B------:R-:W-:Y:S01]  /*7a90*/  LOP3.LUT R80, R80, 0x7f800000, RZ, 0xfc, !PT ;  /* 0x7f80000050507812 */ /* 0x000fe200078efcff */
[----:B------:R-:W-:Y:S05]  /*7aa0*/  BRA `(.L_x_410) ;  /* 0x0000001000007947 */ /* 0x000fea0003800000 */
.L_x_408:
[----:B------:R-:W-:Y:S02]  /*7ab0*/  LEA R80, R22, R80, 0x17 ;  /* 0x0000005016507211 */ /* 0x000fe400078eb8ff */
.L_x_410:
[----:B------:R-:W-:Y:S05]  /*7ac0*/  BSYNC B3 ;  /* 0x0000000000037941 */ /* 0x000fea0003800000 */
.L_x_407:
[----:B------:R-:W-:Y:S05]  /*7ad0*/  BRA `(.L_x_411) ;  /* 0x0000008000007947 */ /* 0x000fea0003800000 */
.L_x_406:
[----:B------:R-:W-:-:S04]  /*7ae0*/  LOP3.LUT R19, R22, 0x80000000, R19, 0x48, !PT ;  /* 0x8000000016137812 */ /* 0x000fc800078e4813 */
[----:B------:R-:W-:Y:S01]  /*7af0*/  LOP3.LUT R80, R19, 0x7f800000, RZ, 0xfc, !PT ;  /* 0x7f80000013507812 */ /* 0x000fe200078efcff */
[----:B------:R-:W-:Y:S05]  /*7b00*/  BRA `(.L_x_411) ;  /* 0x0000005000007947 */ /* 0x000fea0003800000 */
.L_x_405:
[----:B------:R-:W-:Y:S01]  /*7b10*/  LOP3.LUT R80, R22, 0x80000000, R19, 0x48, !PT ;  /* 0x8000000016507812 */ /* 0x000fe200078e4813 */
[----:B------:R-:W-:Y:S05]  /*7b20*/  BRA `(.L_x_411) ;  /* 0x0000003000007947 */ /* 0x000fea0003800000 */
.L_x_404:
[----:B------:R-:W0:Y:S01]  /*7b30*/  MUFU.RSQ R80, -QNAN ;  /* 0xffc0000000507908 */ /* 0x000e220000001400 */
[----:B------:R-:W-:Y:S05]  /*7b40*/  BRA `(.L_x_411) ;  /* 0x0000001000007947 */ /* 0x000fea0003800000 */
.L_x_403:
[----:B------:R-:W-:Y:S02]  /*7b50*/  FADD.FTZ R80, R19, R22 ;  /* 0x0000001613507221 */ /* 0x000fe40000010000 */
.L_x_411:
[----:B------:R-:W-:Y:S05]  /*7b60*/  BSYNC B2 ;  /* 0x0000000000027941 */ /* 0x000fea0003800000 */
.L_x_401:
[----:B------:R-:W-:Y:S02]  /*7b70*/  MOV R22, R78 ;  /* 0x0000004e00167202 */ /* 0x000fe40000000f00 */
[----:B------:R-:W-:Y:S02]  /*7b80*/  MOV R23, 0x0 ;  /* 0x0000000000177802 */ /* 0x000fe40000000f00 */
[----:B0-----:R-:W-:Y:S02]  /*7b90*/  MOV R19, R80 ;  /* 0x0000005000137202 */ /* 0x001fe40000000f00 */
[----:B------:R-:W-:Y:S05]  /*7ba0*/  RET.REL.NODEC R22 `(my_create_soft_contacts_cuda_kernel_forward) ;  /* 0xffff845016007950 */ /* 0x000fea0003c3ffff */
.L_x_412:
        /* <DEDUP_REMOVED lines=13> */
.L_x_1179:


//--------------------- .text.my_solve_particle_shape_contacts_cuda_kernel_backward --------------------------
	.section	.text.my_solve_particle_shape_contacts_cuda_kernel_backward,"ax",@progbits
	.sectioninfo	@"SHI_REGISTERS=105"
	.align	128
        .global         my_solve_particle_shape_contacts_cuda_kernel_backward
        .type           my_solve_particle_shape_contacts_cuda_kernel_backward,@function
        .size           my_solve_particle_shape_contacts_cuda_kernel_backward,(.L_x_1182 - my_solve_particle_shape_contacts_cuda_kernel_backward)
        .other          my_solve_particle_shape_contacts_cuda_kernel_backward,@"STO_CUDA_ENTRY STV_DEFAULT"
my_solve_particle_shape_contacts_cuda_kernel_backward:
.text.my_solve_particle_shape_contacts_cuda_kernel_backward:
[----:B------:R-:W-:Y:S02]  /*0000*/  MOV R1, c[0x0][0x28] ;  /* 0x00000a0000017a02 */ /* 0x000fe40000000f00 */
[----:B------:R-:W0:Y:S01]  /*0010*/  S2R R2, SR_TID.X ;  /* 0x0000000000027919 */ /* 0x000e220000002100 */
[----:B------:R-:W-:-:S03]  /*0020*/  MOV R3, RZ ;  /* 0x000000ff00037202 */ /* 0x000fc60000000f00 */
[----:B------:R-:W0:Y:S02]  /*0030*/  S2R R5, SR_CTAID.X ;  /* 0x0000000000057919 */ /* 0x000e240000002500 */
[----:B0-----:R-:W-:-:S05]  /*0040*/  IMAD.WIDE.U32 R2, R5, c[0x0][0x0], R2 ;  /* 0x0000000005027a25 */ /* 0x001fca00078e0002 */
[----:B------:R-:W-:-:S04]  /*0050*/  ISETP.GE.U32.AND P0, PT, R2, c[0x0][0x178], PT ;  /* 0x00005e0002007a0c */ /* 0x000fc80003f06070 */
[----:B------:R-:W-:-:S13]  /*0060*/  ISETP.GE.U32.AND.EX P0, PT, R3, c[0x0][0x17c], PT, P0 ;  /* 0x00005f0003007a0c */ /* 0x000fda0003f06100 */
[----:B------:R-:W-:Y:S05]  /*0070*/  @P0 EXIT ;  /* 0x000000000000094d */ /* 0x000fea0003800000 */
[----:B------:R-:W-:Y:S01]  /*0080*/  BSSY B1, `(.L_x_413) ;  /* 0x00006c1000017945 */ /* 0x000fe20003800000 */
[----:B------:R-:W-:Y:S01]  /*0090*/  MOV R20, R2 ;  /* 0x0000000200147202 */ /* 0x000fe20000000f00 */
[----:B------:R-:W-:Y:S01]  /*00a0*/  ULDC UR4, c[0x0][0x5a0] ;  /* 0x0001680000047ab9 */ /* 0x000fe20000000800 */
[----:B------:R-:W-:Y:S01]  /*00b0*/  MOV R21, R3 ;  /* 0x0000000300157202 */ /* 0x000fe20000000f00 */
        /* <DEDUP_REMOVED lines=25> */
[----:B------:R-:W-:Y:S02]  /*0250*/  USHF.R.S32.HI UR4, URZ, 0x1f, UR4 ;  /* 0x0000001f3f047899 */ /* 0x000fe40008011404 */
        /* <DEDUP_REMOVED lines=25> */
[----:B------:R-:W-:-:S02]  /*03f0*/  ULDC.64 UR32, c[0x0][0x118] ;  /* 0x0000460000207ab9 */ /* 0x000fc40000000a00 */
.L_x_497:
[----:B------:R-:W-:Y:S02]  /*0400*/  MOV R2, c[0x0][0x510] ;  /* 0x0001440000027a02 */ /* 0x000fe40000000f00 */
[----:B------:R-:W-:-:S05]  /*0410*/  MOV R3, c[0x0][0x514] ;  /* 0x0001450000037a02 */ /* 0x000fca0000000f00 */
[----:B------:R-:W2:Y:S01]  /*0420*/  LDG.E R2, [R2.64] ;  /* 0x0000002002027981 */ /* 0x000ea2000c1e1900 */
[----:B------:R-:W-:Y:S01]  /*0430*/  YIELD ;  /* 0x0000000000007946 */ /* 0x000fe20003800000 */
[----:B------:R-:W-:Y:S01]  /*0440*/  BSSY B0, `(.L_x_414) ;  /* 0x000067e000007945 */ /* 0x000fe20003800000 */
[----:B--2---:R-:W-:-:S04]  /*0450*/  IMNMX R5, R2, c[0x0][0x660], PT ;  /* 0x0001980002057a17 */ /* 0x004fc80003800200 */
[----:B------:R-:W-:-:S13]  /*0460*/  ISETP.GT.AND P0, PT, R5, R20, PT ;  /* 0x000000140500720c */ /* 0x000fda0003f04270 */
[----:B------:R-:W-:Y:S05]  /*0470*/  @!P0 BRA `(.L_x_415) ;  /* 0x000067a000008947 */ /* 0x000fea0003800000 */
[----:B------:R-:W-:Y:S02]  /*0480*/  SHF.R.S32.HI R55, RZ, 0x1f, R20 ;  /* 0x0000001fff377819 */ /* 0x000fe40000011414 */
[----:B------:R-:W-:-:S03]  /*0490*/  MOV R3, c[0x0][0x568] ;  /* 0x00015a0000037a02 */ /* 0x000fc60000000f00 */
[----:B------:R-:W-:Y:S02]  /*04a0*/  IMAD R5, R55, c[0x0][0x568], RZ ;  /* 0x00015a0037057a24 */ /* 0x000fe400078e02ff */
[----:B------:R-:W-:-:S04]  /*04b0*/  IMAD.WIDE.U32 R2, R20, R3, c[0x0][0x548] ;  /* 0x0001520014027625 */ /* 0x000fc800078e0003 */
[----:B------:R-:W-:Y:S01]  /*04c0*/  IMAD R5, R20, UR6, R5 ;  /* 0x0000000614057c24 */ /* 0x000fe2000f8e0205 */
[----:B------:R-:W-:-:S04]  /*04d0*/  MOV R4, R2 ;  /* 0x0000000200047202 */ /* 0x000fc80000000f00 */
[----:B------:R-:W-:-:S05]  /*04e0*/  IADD3 R5, R3, R5, RZ ;  /* 0x0000000503057210 */ /* 0x000fca0007ffe0ff */
[----:B------:R-:W2:Y:S01]  /*04f0*/  LDG.E R54, [R4.64] ;  /* 0x0000002004367981 */ /* 0x000ea2000c1e1900 */
[----:B------:R-:W-:Y:S01]  /*0500*/  MOV R3, c[0x0][0x5a0] ;  /* 0x0001680000037a02 */ /* 0x000fe20000000f00 */
[----:B------:R-:W-:Y:S01]  /*0510*/  IMAD R7, R55, c[0x0][0x5a0], RZ ;  /* 0x0001680037077a24 */ /* 0x000fe200078e02ff */
[----:B------:R-:W-:-:S03]  /*0520*/  MOV R11, c[0x0][0x280] ;  /* 0x0000a000000b7a02 */ /* 0x000fc60000000f00 */
[----:B------:R-:W-:-:S04]  /*0530*/  IMAD.WIDE.U32 R2, R20, R3, c[0x0][0x580] ;  /* 0x0001600014027625 */ /* 0x000fc800078e0003 */
[----:B------:R-:W-:-:S05]  /*0540*/  IMAD R7, R20, UR4, R7 ;  /* 0x0000000414077c24 */ /* 0x000fca000f8e0207 */
[----:B------:R-:W-:-:S05]  /*0550*/  IADD3 R3, R3, R7, RZ ;  /* 0x0000000703037210 */ /* 0x000fca0007ffe0ff */
[----:B------:R-:W3:Y:S01]  /*0560*/  LDG.E R22, [R2.64] ;  /* 0x0000002002167981 */ /* 0x000ee2000c1e1900 */
[----:B--2---:R-:W-:Y:S01]  /*0570*/  SHF.R.S32.HI R53, RZ, 0x1f, R54 ;  /* 0x0000001fff357819 */ /* 0x004fe20000011436 */
[----:B------:R-:W-:-:S04]  /*0580*/  IMAD.WIDE.U32 R6, R54, R11, c[0x0][0x260] ;  /* 0x0000980036067625 */ /* 0x000fc800078e000b */
[----:B------:R-:W-:-:S04]  /*0590*/  IMAD R9, R53, c[0x0][0x280], RZ ;  /* 0x0000a00035097a24 */ /* 0x000fc800078e02ff */
[----:B------:R-:W-:Y:S01]  /*05a0*/  IMAD R9, R54, UR7, R9 ;  /* 0x0000000736097c24 */ /* 0x000fe2000f8e0209 */
[----:B------:R-:W-:-:S04]  /*05b0*/  MOV R8, R6 ;  /* 0x0000000600087202 */ /* 0x000fc80000000f00 */
[----:B------:R-:W-:-:S05]  /*05c0*/  IADD3 R9, R7, R9, RZ ;  /* 0x0000000907097210 */ /* 0x000fca0007ffe0ff */
[----:B------:R-:W2:Y:S01]  /*05d0*/  LDG.E R8, [R8.64] ;  /* 0x0000002008087981 */ /* 0x000ea2000c1e1900 */
[----:B---3--:R-:W-:Y:S02]  /*05e0*/  SHF.R.S32.HI R4, RZ, 0x1f, R22 ;  /* 0x0000001fff047819 */ /* 0x008fe40000011416 */
[----:B------:R-:W-:-:S03]  /*05f0*/  MOV R7, c[0x0][0x3d0] ;  /* 0x0000f40000077a02 */ /* 0x000fc60000000f00 */
[----:B------:R-:W-:Y:S02]  /*0600*/  IMAD R5, R4, c[0x0][0x3d0], RZ ;  /* 0x0000f40004057a24 */ /* 0x000fe400078e02ff */
[----:B------:R-:W-:-:S04]  /*0610*/  IMAD.WIDE.U32 R6, R22, R7, c[0x0][0x3b0] ;  /* 0x0000ec0016067625 */ /* 0x000fc800078e0007 */
[----:B------:R-:W-:-:S05]  /*0620*/  IMAD R5, R22, UR5, R5 ;  /* 0x0000000516057c24 */ /* 0x000fca000f8e0205 */
[----:B------:R-:W-:Y:S02]  /*0630*/  IADD3 R7, R7, R5, RZ ;  /* 0x0000000507077210 */ /* 0x000fe40007ffe0ff */
[----:B--2---:R-:W-:-:S04]  /*0640*/  LOP3.LUT R0, R8, 0x1, RZ, 0xc0, !PT ;  /* 0x0000000108007812 */ /* 0x004fc800078ec0ff */
[----:B------:R-:W-:-:S13]  /*0650*/  ISETP.NE.U32.AND P0, PT, R0, 0x1, PT ;  /* 0x000000010000780c */ /* 0x000fda0003f05070 */
[----:B------:R-:W-:Y:S05]  /*0660*/  @P0 BRA `(.L_x_415) ;  /* 0x000065b000000947 */ /* 0x000fea0003800000 */
[----:B------:R-:W-:Y:S01]  /*0670*/  MOV R11, c[0x0][0x5d8] ;  /* 0x00017600000b7a02 */ /* 0x000fe20000000f00 */
[C---:B------:R-:W-:Y:S01]  /*0680*/  IMAD R0, R55.reuse, c[0x0][0x5d8], RZ ;  /* 0x0001760037007a24 */ /* 0x040fe200078e02ff */
[----:B------:R-:W-:Y:S01]  /*0690*/  MOV R13, c[0x0][0x648] ;  /* 0x00019200000d7a02 */ /* 0x000fe20000000f00 */
[----:B------:R-:W-:Y:S01]  /*06a0*/  IMAD R2, R55, c[0x0][0x648], RZ ;  /* 0x0001920037027a24 */ /* 0x000fe200078e02ff */
[----:B------:R-:W-:Y:S01]  /*06b0*/  SHF.R.S32.HI R3, RZ, 0x1f, R11 ;  /* 0x0000001fff037819 */ /* 0x000fe2000001140b */
[----:B------:R0:W2:Y:S01]  /*06c0*/  LDG.E R51, [R6.64] ;  /* 0x0000002006337981 */ /* 0x0000a2000c1e1900 */
[----:B------:R-:W-:Y:S02]  /*06d0*/  SHF.R.S32.HI R5, RZ, 0x1f, R13 ;  /* 0x0000001fff057819 */ /* 0x000fe4000001140d */
[----:B------:R-:W-:Y:S01]  /*06e0*/  MOV R15, c[0x0][0x248] ;  /* 0x00009200000f7a02 */ /* 0x000fe20000000f00 */
[----:B------:R-:W-:Y:S01]  /*06f0*/  IMAD R17, R20, R3, R0 ;  /* 0x0000000314117224 */ /* 0x000fe200078e0200 */
[----:B------:R-:W-:-:S02]  /*0700*/  MOV R3, c[0x0][0x1a0] ;  /* 0x0000680000037a02 */ /* 0x000fc40000000f00 */
[----:B------:R-:W-:Y:S01]  /*0710*/  MOV R9, c[0x0][0x1d8] ;  /* 0x0000760000097a02 */ /* 0x000fe20000000f00 */
[----:B------:R-:W-:Y:S01]  /*0720*/  IMAD R19, R20, R5, R2 ;  /* 0x0000000514137224 */ /* 0x000fe200078e0202 */
[----:B------:R-:W-:Y:S01]  /*0730*/  SHF.R.S32.HI R45, RZ, 0x1f, R15 ;  /* 0x0000001fff2d7819 */ /* 0x000fe2000001140f */
[C---:B------:R-:W-:Y:S01]  /*0740*/  IMAD R12, R53.reuse, c[0x0][0x248], RZ ;  /* 0x00009200350c7a24 */ /* 0x040fe200078e02ff */
[----:B------:R-:W-:Y:S01]  /*0750*/  SHF.R.S32.HI R49, RZ, 0x1f, R3 ;  /* 0x0000001fff317819 */ /* 0x000fe20000011403 */
[C---:B------:R-:W-:Y:S01]  /*0760*/  IMAD R0, R53.reuse, c[0x0][0x1a0], RZ ;  /* 0x0000680035007a24 */ /* 0x040fe200078e02ff */
[----:B------:R-:W-:Y:S01]  /*0770*/  SHF.R.S32.HI R47, RZ, 0x1f, R9 ;  /* 0x0000001fff2f7819 */ /* 0x000fe20000011409 */
[----:B------:R-:W-:Y:S02]  /*0780*/  IMAD R5, R53, c[0x0][0x1d8], RZ ;  /* 0x0000760035057a24 */ /* 0x000fe400078e02ff */
[C---:B------:R-:W-:Y:S02]  /*0790*/  IMAD R23, R54.reuse, R45, R12 ;  /* 0x0000002d36177224 */ /* 0x040fe400078e020c */
[----:B------:R-:W-:-:S04]  /*07a0*/  IMAD.WIDE.U32 R2, R54, R3, c[0x0][0x180] ;  /* 0x0000600036027625 */ /* 0x000fc800078e0003 */
[----:B------:R-:W-:-:S04]  /*07b0*/  IMAD.WIDE.U32 R8, R54, R9, c[0x0][0x1b8] ;  /* 0x00006e0036087625 */ /* 0x000fc800078e0009 */
[C---:B0-----:R-:W-:Y:S02]  /*07c0*/  IMAD R7, R54.reuse, R49, R0 ;  /* 0x0000003136077224 */ /* 0x041fe400078e0200 */
[C---:B------:R-:W-:Y:S02]  /*07d0*/  IMAD R5, R54.reuse, R47, R5 ;  /* 0x0000002f36057224 */ /* 0x040fe400078e0205 */
[----:B------:R-:W-:-:S04]  /*07e0*/  IMAD.WIDE.U32 R14, R54, R15, c[0x0][0x228] ;  /* 0x00008a00360e7625 */ /* 0x000fc800078e000f */
[----:B------:R-:W-:Y:S01]  /*07f0*/  IMAD.WIDE.U32 R12, R20, R13, c[0x0][0x628] ;  /* 0x00018a00140c7625 */ /* 0x000fe200078e000d */
[----:B------:R-:W-:Y:S02]  /*0800*/  IADD3 R7, R3, R7, RZ ;  /* 0x0000000703077210 */ /* 0x000fe40007ffe0ff */
[----:B------:R-:W-:Y:S02]  /*0810*/  IADD3 R9, R9, R5, RZ ;  /* 0x0000000509097210 */ /* 0x000fe40007ffe0ff */
[----:B------:R-:W-:Y:S02]  /*0820*/  IADD3 R15, R15, R23, RZ ;  /* 0x000000170f0f7210 */ /* 0x000fe40007ffe0ff */
[----:B------:R-:W-:Y:S01]  /*0830*/  IADD3 R13, R13, R19, RZ ;  /* 0x000000130d0d7210 */ /* 0x000fe20007ffe0ff */
[----:B------:R0:W5:Y:S01]  /*0840*/  LDG.E R58, [R8.64] ;  /* 0x00000020083a7981 */ /* 0x000162000c1e1900 */
[----:B------:R-:W-:-:S03]  /*0850*/  MOV R6, R2 ;  /* 0x0000000200067202 */ /* 0x000fc60000000f00 */
[----:B------:R0:W5:Y:S04]  /*0860*/  LDG.E R61, [R8.64+0x4] ;  /* 0x00000420083d7981 */ /* 0x000168000c1e1900 */
[----:B------:R0:W5:Y:S04]  /*0870*/  LDG.E R31, [R6.64] ;  /* 0x00000020061f7981 */ /* 0x000168000c1e1900 */
[----:B------:R0:W5:Y:S04]  /*0880*/  LDG.E R24, [R6.64+0x4] ;  /* 0x0000042006187981 */ /* 0x000168000c1e1900 */
[----:B------:R0:W5:Y:S04]  /*0890*/  LDG.E R35, [R6.64+0x8] ;  /* 0x0000082006237981 */ /* 0x000168000c1e1900 */
[----:B------:R0:W5:Y:S04]  /*08a0*/  LDG.E R59, [R8.64+0x8] ;  /* 0x00000820083b7981 */ /* 0x000168000c1e1900 */
[----:B------:R0:W5:Y:S04]  /*08b0*/  LDG.E R29, [R14.64] ;  /* 0x000000200e1d7981 */ /* 0x000168000c1e1900 */
[----:B------:R0:W5:Y:S04]  /*08c0*/  LDG.E R3, [R12.64] ;  /* 0x000000200c037981 */ /* 0x000168000c1e1900 */
[----:B------:R0:W5:Y:S04]  /*08d0*/  LDG.E R2, [R12.64+0x4] ;  /* 0x000004200c027981 */ /* 0x000168000c1e1900 */
[----:B------:R0:W5:Y:S01]  /*08e0*/  LDG.E R0, [R12.64+0x8] ;  /* 0x000008200c007981 */ /* 0x000162000c1e1900 */
[----:B------:R-:W-:Y:S01]  /*08f0*/  IMAD.WIDE.U32 R10, R20, R11, c[0x0][0x5b8] ;  /* 0x00016e00140a7625 */ /* 0x000fe200078e000b */
[----:B------:R-:W-:Y:S04]  /*0900*/  BSSY B2, `(.L_x_416) ;  /* 0x0000023000027945 */ /* 0x000fe80003800000 */
[----:B------:R-:W-:Y:S01]  /*0910*/  IADD3 R11, R11, R17, RZ ;  /* 0x000000110b0b7210 */ /* 0x000fe20007ffe0ff */
[----:B------:R-:W-:Y:S01]  /*0920*/  CS2R R42, SRZ ;  /* 0x00000000002a7805 */ /* 0x000fe2000001ff00 */
[----:B------:R-:W-:Y:S01]  /*0930*/  MOV R46, 0x3f800000 ;  /* 0x3f800000002e7802 */ /* 0x000fe20000000f00 */
[----:B------:R-:W-:Y:S01]  /*0940*/  CS2R R40, SRZ ;  /* 0x0000000000287805 */ /* 0x000fe2000001ff00 */
[----:B------:R-:W-:Y:S01]  /*0950*/  MOV R44, RZ ;  /* 0x000000ff002c7202 */ /* 0x000fe20000000f00 */
[----:B------:R1:W5:Y:S01]  /*0960*/  LDG.E R52, [R10.64] ;  /* 0x000000200a347981 */ /* 0x000362000c1e1900 */
[----:B------:R-:W-:-:S02]  /*0970*/  MOV R5, RZ ;  /* 0x000000ff00057202 */ /* 0x000fc40000000f00 */
[----:B------:R-:W-:Y:S01]  /*0980*/  MOV R39, RZ ;  /* 0x000000ff00277202 */ /* 0x000fe20000000f00 */
[----:B------:R1:W5:Y:S04]  /*0990*/  LDG.E R50, [R10.64+0x4] ;  /* 0x000004200a327981 */ /* 0x000368000c1e1900 */
[----:B------:R1:W5:Y:S02]  /*09a0*/  LDG.E R48, [R10.64+0x8] ;  /* 0x000008200a307981 */ /* 0x000364000c1e1900 */
[----:B-1----:R-:W-:Y:S01]  /*09b0*/  CS2R R10, SRZ ;  /* 0x00000000000a7805 */ /* 0x002fe2000001ff00 */
[----:B--2---:R-:W-:Y:S02]  /*09c0*/  ISETP.GE.AND P2, PT, R51, RZ, PT ;  /* 0x000000ff3300720c */ /* 0x004fe40003f46270 */
[----:B------:R-:W-:-:S11]  /*09d0*/  SHF.R.S32.HI R38, RZ, 0x1f, R51 ;  /* 0x0000001fff267819 */ /* 0x000fd60000011433 */
[----:B------:R-:W-:Y:S05]  /*09e0*/  @!P2 BRA `(.L_x_417) ;  /* 0x000001400000a947 */ /* 0x000fea0003800000 */
[C---:B0-----:R-:W-:Y:S01]  /*09f0*/  IMAD R6, R38.reuse, c[0x0][0x2b8], RZ ;  /* 0x0000ae0026067a24 */ /* 0x041fe200078e02ff */
[----:B------:R-:W-:Y:S01]  /*0a00*/  MOV R10, c[0x0][0x2b8] ;  /* 0x0000ae00000a7a02 */ /* 0x000fe20000000f00 */
[----:B------:R-:W-:Y:S01]  /*0a10*/  IMAD R8, R38, c[0x0][0x328], RZ ;  /* 0x0000ca0026087a24 */ /* 0x000fe200078e02ff */
[----:B------:R-:W-:Y:S01]  /*0a20*/  MOV R12, c[0x0][0x328] ;  /* 0x0000ca00000c7a02 */ /* 0x000fe20000000f00 */
[C---:B------:R-:W-:Y:S02]  /*0a30*/  IMAD R5, R51.reuse, UR8, R6 ;  /* 0x0000000833057c24 */ /* 0x040fe4000f8e0206 */
[C---:B------:R-:W-:Y:S02]  /*0a40*/  IMAD R11, R51.reuse, UR9, R8 ;  /* 0x00000009330b7c24 */ /* 0x040fe4000f8e0208 */
[----:B------:R-:W-:-:S04]  /*0a50*/  IMAD.WIDE.U32 R6, R51, R10, c[0x0][0x298] ;  /* 0x0000a60033067625 */ /* 0x000fc800078e000a */
[----:B------:R-:W-:Y:S01]  /*0a60*/  IMAD.WIDE.U32 R8, R51, R12, c[0x0][0x308] ;  /* 0x0000c20033087625 */ /* 0x000fe200078e000c */
[----:B------:R-:W-:-:S04]  /*0a70*/  IADD3 R7, R7, R5, RZ ;  /* 0x0000000507077210 */ /* 0x000fc80007ffe0ff */
[----:B------:R-:W-:Y:S01]  /*0a80*/  IADD3 R9, R9, R11, RZ ;  /* 0x0000000b09097210 */ /* 0x000fe20007ffe0ff */
[----:B------:R0:W5:Y:S04]  /*0a90*/  LDG.E R46, [R6.64+0x18] ;  /* 0x00001820062e7981 */ /* 0x000168000c1e1900 */
[----:B------:R0:W5:Y:S04]  /*0aa0*/  LDG.E R42, [R8.64] ;  /* 0x00000020082a7981 */ /* 0x000168000c1e1900 */
[----:B------:R0:W5:Y:S04]  /*0ab0*/  LDG.E R43, [R8.64+0x4] ;  /* 0x00000420082b7981 */ /* 0x000168000c1e1900 */
[----:B------:R0:W5:Y:S04]  /*0ac0*/  LDG.E R44, [R8.64+0x8] ;  /* 0x00000820082c7981 */ /* 0x000168000c1e1900 */
[----:B------:R0:W5:Y:S04]  /*0ad0*/  LDG.E R39, [R6.64+0x14] ;  /* 0x0000142006277981 */ /* 0x000168000c1e1900 */
[----:B------:R0:W5:Y:S04]  /*0ae0*/  LDG.E R40, [R6.64+0x10] ;  /* 0x0000102006287981 */ /* 0x000168000c1e1900 */
[----:B------:R0:W5:Y:S04]  /*0af0*/  LDG.E R41, [R6.64+0xc] ;  /* 0x00000c2006297981 */ /* 0x000168000c1e1900 */
[----:B------:R0:W5:Y:S04]  /*0b00*/  LDG.E R11, [R6.64+0x8] ;  /* 0x00000820060b7981 */ /* 0x000168000c1e1900 */
[----:B------:R0:W5:Y:S04]  /*0b10*/  LDG.E R10, [R6.64+0x4] ;  /* 0x00000420060a7981 */ /* 0x000168000c1e1900 */
[----:B------:R0:W5:Y:S02]  /*0b20*/  LDG.E R5, [R6.64] ;  /* 0x0000002006057981 */ /* 0x000164000c1e1900 */
.L_x_417:
[----:B0-----:R-:W-:Y:S05]  /*0b30*/  BSYNC B2 ;  /* 0x0000000000027941 */ /* 0x001fea0003800000 */
.L_x_416:
[----:B-----5:R-:W-:Y:S01]  /*0b40*/  FSEL R8, R43, RZ, P2 ;  /* 0x000000ff2b087208 */ /* 0x020fe20001000000 */
[----:B------:R-:W-:Y:S01]  /*0b50*/  FADD R13, R46, R46 ;  /* 0x0000002e2e0d7221 */ /* 0x000fe20000000000 */
[----:B------:R-:W-:Y:S01]  /*0b60*/  FSEL R6, R42, RZ, P2 ;  /* 0x000000ff2a067208 */ /* 0x000fe20001000000 */
[----:B------:R-:W-:Y:S01]  /*0b70*/  BSSY B2, `(.L_x_418) ;  /* 0x000048d000027945 */ /* 0x000fe20003800000 */
[----:B------:R-:W-:Y:S01]  /*0b80*/  FSEL R12, R44, RZ, P2 ;  /* 0x000000ff2c0c7208 */ /* 0x000fe20001000000 */
[----:B------:R-:W-:Y:S01]  /*0b90*/  FMUL R7, R8, R40 ;  /* 0x0000002808077220 */ /* 0x000fe20000400000 */
[----:B------:R-:W-:Y:S01]  /*0ba0*/  FFMA R13, R13, R46, -1 ;  /* 0xbf8000000d0d7423 */ /* 0x000fe2000000002e */
[-C--:B------:R-:W-:Y:S01]  /*0bb0*/  FMUL R15, R6, R40.reuse ;  /* 0x00000028060f7220 */ /* 0x080fe20000400000 */
[----:B------:R-:W-:Y:S01]  /*0bc0*/  FMUL R17, R8, R39 ;  /* 0x0000002708117220 */ /* 0x000fe20000400000 */
[-C--:B------:R-:W-:Y:S01]  /*0bd0*/  FFMA R7, R6, R41.reuse, R7 ;  /* 0x0000002906077223 */ /* 0x080fe20000000007 */
[-C--:B------:R-:W-:Y:S01]  /*0be0*/  FMUL R9, R12, R41.reuse ;  /* 0x000000290c097220 */ /* 0x080fe20000400000 */
[----:B------:R-:W-:Y:S01]  /*0bf0*/  FFMA R27, R8, R41, -R15 ;  /* 0x00000029081b7223 */ /* 0x000fe2000000080f */
[-C--:B------:R-:W-:Y:S01]  /*0c00*/  FMUL R15, R52, R40.reuse ;  /* 0x00000028340f7220 */ /* 0x080fe20000400000 */
[-C--:B------:R-:W-:Y:S01]  /*0c10*/  FFMA R7, R12, R39.reuse, R7 ;  /* 0x000000270c077223 */ /* 0x080fe20000000007 */
[----:B------:R-:W-:Y:S01]  /*0c20*/  FFMA R23, R6, R39, -R9 ;  /* 0x0000002706177223 */ /* 0x000fe20000000809 */
[----:B------:R-:W-:Y:S01]  /*0c30*/  FMUL R9, R48, R41 ;  /* 0x0000002930097220 */ /* 0x000fe20000400000 */
[-C--:B------:R-:W-:Y:S01]  /*0c40*/  FFMA R19, R12, R40.reuse, -R17 ;  /* 0x000000280c137223 */ /* 0x080fe20000000811 */
[----:B------:R-:W-:Y:S01]  /*0c50*/  FADD R14, R7, R7 ;  /* 0x00000007070e7221 */ /* 0x000fe20000000000 */
[-C--:B------:R-:W-:Y:S01]  /*0c60*/  FMUL R7, R50, R40.reuse ;  /* 0x0000002832077220 */ /* 0x080fe20000400000 */
[----:B------:R-:W-:Y:S01]  /*0c70*/  FFMA R9, R52, R39, -R9 ;  /* 0x0000002734097223 */ /* 0x000fe20000000809 */
[-C--:B------:R-:W-:Y:S01]  /*0c80*/  FFMA R17, R50, R41.reuse, -R15 ;  /* 0x0000002932117223 */ /* 0x080fe2000000080f */
[-C--:B------:R-:W-:Y:S01]  /*0c90*/  FMUL R16, R14, R41.reuse ;  /* 0x000000290e107220 */ /* 0x080fe20000400000 */
[----:B------:R-:W-:Y:S01]  /*0ca0*/  FFMA R7, R52, R41, R7 ;  /* 0x0000002934077223 */ /* 0x000fe20000000007 */
[----:B------:R-:W-:Y:S01]  /*0cb0*/  FMUL R18, R14, R40 ;  /* 0x000000280e127220 */ /* 0x000fe20000400000 */
[----:B------:R-:W-:Y:S01]  /*0cc0*/  FMUL R9, R9, R46 ;  /* 0x0000002e09097220 */ /* 0x000fe20000400000 */
[C---:B------:R-:W-:Y:S01]  /*0cd0*/  FFMA R16, R13.reuse, R6, R16 ;  /* 0x000000060d107223 */ /* 0x040fe20000000010 */
[-C--:B------:R-:W-:Y:S01]  /*0ce0*/  FFMA R7, R48, R39.reuse, R7 ;  /* 0x0000002730077223 */ /* 0x080fe20000000007 */
[----:B------:R-:W-:Y:S01]  /*0cf0*/  FFMA R18, R13, R8, R18 ;  /* 0x000000080d127223 */ /* 0x000fe20000000012 */
[----:B------:R-:W-:Y:S01]  /*0d00*/  FMUL R23, R23, R46 ;  /* 0x0000002e17177220 */ /* 0x000fe20000400000 */
[-C--:B------:R-:W-:Y:S01]  /*0d10*/  FMUL R25, R14, R39.reuse ;  /* 0x000000270e197220 */ /* 0x080fe20000400000 */
[----:B------:R-:W-:Y:S01]  /*0d20*/  FADD R6, R7, R7 ;  /* 0x0000000707067221 */ /* 0x000fe20000000000 */
[-C--:B------:R-:W-:Y:S01]  /*0d30*/  FMUL R7, R50, R39.reuse ;  /* 0x0000002732077220 */ /* 0x080fe20000400000 */
[----:B------:R-:W-:Y:S01]  /*0d40*/  FFMA R23, R23, 2, R18 ;  /* 0x4000000017177823 */ /* 0x000fe20000000012 */
[----:B------:R-:W-:Y:S01]  /*0d50*/  FFMA R25, R13, R12, R25 ;  /* 0x0000000c0d197223 */ /* 0x000fe20000000019 */
[-C--:B------:R-:W-:Y:S01]  /*0d60*/  FMUL R8, R6, R40.reuse ;  /* 0x0000002806087220 */ /* 0x080fe20000400000 */
[----:B------:R-:W-:Y:S01]  /*0d70*/  FFMA R7, R48, R40, -R7 ;  /* 0x0000002830077223 */ /* 0x000fe20000000807 */
[C---:B------:R-:W-:Y:S01]  /*0d80*/  FMUL R15, R6.reuse, R39 ;  /* 0x00000027060f7220 */ /* 0x040fe20000400000 */
[----:B------:R-:W-:Y:S01]  /*0d90*/  FMUL R19, R19, R46 ;  /* 0x0000002e13137220 */ /* 0x000fe20000400000 */
[----:B------:R-:W-:Y:S01]  /*0da0*/  FFMA R8, R13, R50, R8 ;  /* 0x000000320d087223 */ /* 0x000fe20000000008 */
[----:B------:R-:W-:Y:S01]  /*0db0*/  FMUL R7, R7, R46 ;  /* 0x0000002e07077220 */ /* 0x000fe20000400000 */
[----:B------:R-:W-:Y:S01]  /*0dc0*/  FFMA R15, R13, R48, R15 ;  /* 0x000000300d0f7223 */ /* 0x000fe2000000000f */
[-C--:B------:R-:W-:Y:S01]  /*0dd0*/  FMUL R12, R27, R46.reuse ;  /* 0x0000002e1b0c7220 */ /* 0x080fe20000400000 */
[----:B------:R-:W-:Y:S01]  /*0de0*/  FFMA R9, R9, 2, R8 ;  /* 0x4000000009097823 */ /* 0x000fe20000000008 */
[----:B------:R-:W-:Y:S01]  /*0df0*/  FMUL R8, R6, R41 ;  /* 0x0000002906087220 */ /* 0x000fe20000400000 */
[----:B------:R-:W-:Y:S01]  /*0e00*/  FMUL R6, R17, R46 ;  /* 0x0000002e11067220 */ /* 0x000fe20000400000 */
[----:B------:R-:W-:Y:S01]  /*0e10*/  FFMA R16, R19, 2, R16 ;  /* 0x4000000013107823 */ /* 0x000fe20000000010 */
[----:B------:R-:W-:Y:S01]  /*0e20*/  FADD R9, R9, R10 ;  /* 0x0000000a09097221 */ /* 0x000fe20000000000 */
[----:B------:R-:W-:Y:S01]  /*0e30*/  FFMA R8, R13, R52, R8 ;  /* 0x000000340d087223 */ /* 0x000fe20000000008 */
[----:B------:R-:W-:Y:S01]  /*0e40*/  FFMA R6, R6, 2, R15 ;  /* 0x4000000006067823 */ /* 0x000fe2000000000f */
[----:B------:R-:W-:Y:S01]  /*0e50*/  FADD R10, R23, R10 ;  /* 0x0000000a170a7221 */ /* 0x000fe20000000000 */
[----:B------:R-:W-:Y:S01]  /*0e60*/  FADD R37, R24, -R9 ;  /* 0x8000000918257221 */ /* 0x000fe20000000000 */
[----:B------:R-:W-:Y:S01]  /*0e70*/  FFMA R8, R7, 2, R8 ;  /* 0x4000000007087823 */ /* 0x000fe20000000008 */
[----:B------:R-:W-:Y:S01]  /*0e80*/  FADD R6, R6, R11 ;  /* 0x0000000b06067221 */ /* 0x000fe20000000000 */
[----:B------:R-:W-:Y:S01]  /*0e90*/  FADD R33, R9, -R10 ;  /* 0x8000000a09217221 */ /* 0x000fe20000000000 */
[----:B------:R-:W-:Y:S01]  /*0ea0*/  FMUL R7, R37, R2 ;  /* 0x0000000225077220 */ /* 0x000fe20000400000 */
[----:B------:R-:W-:Y:S01]  /*0eb0*/  FADD R8, R8, R5 ;  /* 0x0000000508087221 */ /* 0x000fe20000000000 */
[----:B------:R-:W-:Y:S01]  /*0ec0*/  FADD R35, R35, -R6 ;  /* 0x8000000623237221 */ /* 0x000fe20000000000 */
[----:B------:R-:W-:Y:S01]  /*0ed0*/  FFMA R12, R12, 2, R25 ;  /* 0x400000000c0c7823 */ /* 0x000fe20000000019 */
[----:B------:R-:W-:Y:S01]  /*0ee0*/  FADD R5, R16, R5 ;  /* 0x0000000510057221 */ /* 0x000fe20000000000 */
[----:B------:R-:W-:Y:S01]  /*0ef0*/  FADD R36, R31, -R8 ;  /* 0x800000081f247221 */ /* 0x000fe20000000000 */
[----:B------:R-:W-:Y:S01]  /*0f00*/  MOV R16, RZ ;  /* 0x000000ff00107202 */ /* 0x000fe20000000f00 */
[----:B------:R-:W-:Y:S01]  /*0f10*/  FADD R11, R12, R11 ;  /* 0x0000000b0c0b7221 */ /* 0x000fe20000000000 */
[----:B------:R-:W-:Y:S01]  /*0f20*/  FADD R34, R8, -R5 ;  /* 0x8000000508227221 */ /* 0x000fe20000000000 */
[----:B------:R-:W-:Y:S01]  /*0f30*/  FFMA R14, R36, R3, R7 ;  /* 0x00000003240e7223 */ /* 0x000fe20000000007 */
[----:B------:R-:W-:Y:S01]  /*0f40*/  MOV R25, RZ ;  /* 0x000000ff00197202 */ /* 0x000fe20000000f00 */
[----:B------:R-:W-:Y:S01]  /*0f50*/  FADD R32, R6, -R11 ;  /* 0x8000000b06207221 */ /* 0x000fe20000000000 */
[----:B------:R-:W-:Y:S01]  /*0f60*/  MOV R5, RZ ;  /* 0x000000ff00057202 */ /* 0x000fe20000000f00 */
[----:B------:R-:W-:Y:S01]  /*0f70*/  FFMA R14, R35, R0, R14 ;  /* 0x00000000230e7223 */ /* 0x000fe2000000000e */
[----:B------:R-:W-:Y:S01]  /*0f80*/  CS2R R6, SRZ ;  /* 0x0000000000067805 */ /* 0x000fe2000001ff00 */
[----:B------:R-:W-:Y:S01]  /*0f90*/  MOV R12, RZ ;  /* 0x000000ff000c7202 */ /* 0x000fe20000000f00 */
[----:B------:R-:W-:Y:S01]  /*0fa0*/  CS2R R10, SRZ ;  /* 0x00000000000a7805 */ /* 0x000fe2000001ff00 */
[----:B------:R-:W-:Y:S01]  /*0fb0*/  FADD R9, R14, -R29 ;  /* 0x8000001d0e097221 */ /* 0x000fe20000000000 */
[----:B------:R-:W-:-:S02]  /*0fc0*/  MOV R14, RZ ;  /* 0x000000ff000e7202 */ /* 0x000fc40000000f00 */
[----:B------:R-:W-:Y:S02]  /*0fd0*/  MOV R8, RZ ;  /* 0x000000ff00087202 */ /* 0x000fe40000000f00 */
[----:B------:R-:W-:Y:S02]  /*0fe0*/  FSETP.GT.AND P0, PT, R9, c[0x0][0x504], PT ;  /* 0x0001410009007a0b */ /* 0x000fe40003f04000 */
[----:B------:R-:W-:Y:S02]  /*0ff0*/  MOV R79, RZ ;  /* 0x000000ff004f7202 */ /* 0x000fe40000000f00 */
[----:B------:R-:W-:Y:S02]  /*1000*/  MOV R81, RZ ;  /* 0x000000ff00517202 */ /* 0x000fe40000000f00 */
[----:B------:R-:W-:Y:S02]  /*1010*/  MOV R83, RZ ;  /* 0x000000ff00537202 */ /* 0x000fe40000000f00 */
[----:B------:R-:W-:-:S05]  /*1020*/  MOV R85, RZ ;  /* 0x000000ff00557202 */ /* 0x000fca0000000f00 */
[----:B------:R-:W-:Y:S05]  /*1030*/  @P0 BRA `(.L_x_419) ;  /* 0x0000440000000947 */ /* 0x000fea0003800000 */
[----:B------:R-:W-:Y:S01]  /*1040*/  @P2 IMAD R6, R38, c[0x0][0x2f0], RZ ;  /* 0x0000bc0026062a24 */ /* 0x000fe200078e02ff */
[----:B------:R-:W-:Y:S01]  /*1050*/  @P2 MOV R8, c[0x0][0x2f0] ;  /* 0x0000bc0000082a02 */ /* 0x000fe20000000f00 */
[----:B------:R-:W-:Y:S01]  /*1060*/  CS2R R30, SRZ ;  /* 0x00000000001e7805 */ /* 0x000fe2000001ff00 */
[----:B------:R-:W-:Y:S01]  /*1070*/  MOV R15, c[0x0][0x610] ;  /* 0x00018400000f7a02 */ /* 0x000fe20000000f00 */
[C---:B------:R-:W-:Y:S01]  /*1080*/  @P2 IMAD R11, R51.reuse, UR12, R6 ;  /* 0x0000000c330b2c24 */ /* 0x040fe2000f8e0206 */
[----:B------:R-:W-:Y:S01]  /*1090*/  MOV R29, RZ ;  /* 0x000000ff001d7202 */ /* 0x000fe20000000f00 */
[----:B------:R-:W-:Y:S01]  /*10a0*/  @P2 IMAD.WIDE.U32 R6, R51, R8, c[0x0][0x2d0] ;  /* 0x0000b40033062625 */ /* 0x000fe200078e0008 */
[----:B------:R-:W-:-:S03]  /*10b0*/  SHF.R.S32.HI R5, RZ, 0x1f, R15 ;  /* 0x0000001fff057819 */ /* 0x000fc6000001140f */
[----:B------:R-:W-:Y:S01]  /*10c0*/  IMAD R8, R55, c[0x0][0x610], RZ ;  /* 0x0001840037087a24 */ /* 0x000fe200078e02ff */
[----:B------:R-:W-:Y:S01]  /*10d0*/  @P2 IADD3 R7, R7, R11, RZ ;  /* 0x0000000b07072210 */ /* 0x000fe20007ffe0ff */
[----:B------:R-:W-:-:S04]  /*10e0*/  IMAD.WIDE.U32 R10, R20, R15, c[0x0][0x5f0] ;  /* 0x00017c00140a7625 */ /* 0x000fc800078e000f */
[----:B------:R-:W-:Y:S01]  /*10f0*/  IMAD R5, R20, R5, R8 ;  /* 0x0000000514057224 */ /* 0x000fe200078e0208 */
[----:B------:R-:W2:Y:S04]  /*1100*/  @P2 LDG.E R30, [R6.64] ;  /* 0x00000020061e2981 */ /* 0x000ea8000c1e1900 */
[----:B------:R-:W-:Y:S01]  /*1110*/  IADD3 R11, R11, R5, RZ ;  /* 0x000000050b0b7210 */ /* 0x000fe20007ffe0ff */
[----:B------:R-:W3:Y:S04]  /*1120*/  @P2 LDG.E R31, [R6.64+0x8] ;  /* 0x00000820061f2981 */ /* 0x000ee8000c1e1900 */
[----:B------:R0:W4:Y:S01]  /*1130*/  LDG.E R80, [R10.64+0x4] ;  /* 0x000004200a507981 */ /* 0x000122000c1e1900 */
[----:B------:R-:W-:-:S03]  /*1140*/  MOV R12, RZ ;  /* 0x000000ff000c7202 */ /* 0x000fc60000000f00 */
[----:B------:R0:W3:Y:S01]  /*1150*/  LDG.E R78, [R10.64] ;  /* 0x000000200a4e7981 */ /* 0x0000e2000c1e1900 */
[----:B------:R-:W-:-:S03]  /*1160*/  MOV R8, RZ ;  /* 0x000000ff00087202 */ /* 0x000fc60000000f00 */
[----:B------:R0:W3:Y:S04]  /*1170*/  LDG.E R76, [R10.64+0x8] ;  /* 0x000008200a4c7981 */ /* 0x0000e8000c1e1900 */
[----:B------:R3:W3:Y:S04]  /*1180*/  @P2 LDG.E R29, [R6.64+0x4] ;  /* 0x00000420061d2981 */ /* 0x0006e8000c1e1900 */
[----:B------:R3:W3:Y:S04]  /*1190*/  @P2 LDG.E R12, [R6.64+0x10] ;  /* 0x00001020060c2981 */ /* 0x0006e8000c1e1900 */
[----:B------:R3:W3:Y:S01]  /*11a0*/  @P2 LDG.E R8, [R6.64+0xc] ;  /* 0x00000c2006082981 */ /* 0x0006e2000c1e1900 */
[----:B------:R-:W-:-:S06]  /*11b0*/  MOV R16, RZ ;  /* 0x000000ff00107202 */ /* 0x000fcc0000000f00 */
[----:B------:R3:W3:Y:S01]  /*11c0*/  @P2 LDG.E R16, [R6.64+0x14] ;  /* 0x0000142006102981 */ /* 0x0006e2000c1e1900 */
[----:B------:R-:W-:Y:S02]  /*11d0*/  ULDC UR30, c[0x0][0x4b0] ;  /* 0x00012c00001e7ab9 */ /* 0x000fe40000000800 */
[----:B------:R-:W-:Y:S01]  /*11e0*/  USHF.R.S32.HI UR30, URZ, 0x1f, UR30 ;  /* 0x0000001f3f1e7899 */ /* 0x000fe2000801141e */
[----:B------:R-:W-:-:S05]  /*11f0*/  IMAD R15, R53, c[0x0][0x210], RZ ;  /* 0x00008400350f7a24 */ /* 0x000fca00078e02ff */
[----:B------:R-:W-:Y:S02]  /*1200*/  IMAD R5, R22, UR30, RZ ;  /* 0x0000001e16057c24 */ /* 0x000fe4000f8e02ff */
[----:B------:R-:W-:-:S04]  /*1210*/  IMAD.WIDE.U32 R24, R54, c[0x0][0x210], RZ ;  /* 0x0000840036187a25 */ /* 0x000fc800078e00ff */
[----:B------:R-:W-:Y:S02]  /*1220*/  IMAD R15, R54, UR11, R15 ;  /* 0x0000000b360f7c24 */ /* 0x000fe4000f8e020f */
[----:B------:R-:W-:-:S04]  /*1230*/  IMAD.WIDE.U32 R22, R22, c[0x0][0x4b0], RZ ;  /* 0x00012c0016167a25 */ /* 0x000fc800078e00ff */
[----:B------:R-:W-:Y:S01]  /*1240*/  IMAD R5, R4, c[0x0][0x4b0], R5 ;  /* 0x00012c0004057a24 */ /* 0x000fe200078e0205 */
[----:B------:R-:W-:Y:S02]  /*1250*/  IADD3 R14, P1, R24, c[0x0][0x1f0], RZ ;  /* 0x00007c00180e7a10 */ /* 0x000fe40007f3e0ff */
[----:B------:R-:W-:Y:S02]  /*1260*/  IADD3 R74, R25, R15, RZ ;  /* 0x0000000f194a7210 */ /* 0x000fe40007ffe0ff */
[----:B------:R-:W-:Y:S02]  /*1270*/  IADD3 R4, P0, R22, c[0x0][0x490], RZ ;  /* 0x0001240016047a10 */ /* 0x000fe40007f1e0ff */
[----:B------:R-:W-:Y:S02]  /*1280*/  IADD3 R28, R23, R5, RZ ;  /* 0x00000005171c7210 */ /* 0x000fe40007ffe0ff */
[----:B------:R-:W-:Y:S02]  /*1290*/  IADD3.X R15, R74, c[0x0][0x1f4], RZ, P1, !PT ;  /* 0x00007d004a0f7a10 */ /* 0x000fe40000ffe4ff */
[----:B------:R-:W-:-:S03]  /*12a0*/  IADD3.X R5, R28, c[0x0][0x494], RZ, P0, !PT ;  /* 0x000125001c057a10 */ /* 0x000fc600007fe4ff */
[----:B0-----:R0:W5:Y:S04]  /*12b0*/  LDG.E R11, [R14.64] ;  /* 0x000000200e0b7981 */ /* 0x001168000c1e1900 */
[----:B------:R1:W5:Y:S01]  /*12c0*/  LDG.E R10, [R4.64] ;  /* 0x00000020040a7981 */ /* 0x000362000c1e1900 */
[----:B------:R-:W-:Y:S01]  /*12d0*/  BSSY B3, `(.L_x_420) ;  /* 0x0000076000037945 */ /* 0x000fe20003800000 */
[----:B------:R-:W-:Y:S01]  /*12e0*/  CS2R R72, SRZ ;  /* 0x0000000000487805 */ /* 0x000fe2000001ff00 */
        /* <DEDUP_REMOVED lines=10> */
[----:B--2---:R-:W-:Y:S01]  /*1390*/  FMUL R17, R32, R30 ;  /* 0x0000001e20117220 */ /* 0x004fe20000400000 */
[----:B----4-:R-:W-:Y:S01]  /*13a0*/  FMUL R19, R80, R40 ;  /* 0x0000002850137220 */ /* 0x010fe20000400000 */
[----:B---3--:R-:W-:-:S02]  /*13b0*/  FMUL R7, R33, R31 ;  /* 0x0000001f21077220 */ /* 0x008fc40000400000 */
[----:B------:R-:W-:Y:S01]  /*13c0*/  FFMA R17, R34, R31, -R17 ;  /* 0x0000001f22117223 */ /* 0x000fe20000000811 */
[----:B------:R-:W-:-:S04]  /*13d0*/  FFMA R19, R78, R41, R19 ;  /* 0x000000294e137223 */ /* 0x000fc80000000013 */
[-C--:B------:R-:W-:Y:S01]  /*13e0*/  FFMA R19, R76, R39.reuse, R19 ;  /* 0x000000274c137223 */ /* 0x080fe20000000013 */
[----:B-1----:R-:W-:Y:S01]  /*13f0*/  FMUL R5, R80, R39 ;  /* 0x0000002750057220 */ /* 0x002fe20000400000 */
[----:B0-----:R-:W-:Y:S01]  /*1400*/  FMUL R15, R76, R41 ;  /* 0x000000294c0f7220 */ /* 0x001fe20000400000 */
[-C--:B------:R-:W-:Y:S01]  /*1410*/  FFMA R7, R32, R29.reuse, -R7 ;  /* 0x0000001d20077223 */ /* 0x080fe20000000807 */
[----:B------:R-:W-:Y:S01]  /*1420*/  FMUL R6, R34, R29 ;  /* 0x0000001d22067220 */ /* 0x000fe20000400000 */
[----:B------:R-:W-:Y:S01]  /*1430*/  FADD R4, R19, R19 ;  /* 0x0000001313047221 */ /* 0x000fe20000000000 */
[----:B------:R-:W-:Y:S01]  /*1440*/  FADD R12, R17, R12 ;  /* 0x0000000c110c7221 */ /* 0x000fe20000000000 */
[-C--:B------:R-:W-:Y:S01]  /*1450*/  FMUL R17, R78, R40.reuse ;  /* 0x000000284e117220 */ /* 0x080fe20000400000 */
[----:B------:R-:W-:Y:S01]  /*1460*/  FFMA R5, R76, R40, -R5 ;  /* 0x000000284c057223 */ /* 0x000fe20000000805 */
[----:B------:R-:W-:Y:S01]  /*1470*/  FADD R8, R7, R8 ;  /* 0x0000000807087221 */ /* 0x000fe20000000000 */
[----:B------:R-:W-:Y:S01]  /*1480*/  FFMA R7, R33, R30, -R6 ;  /* 0x0000001e21077223 */ /* 0x000fe20000000806 */
[----:B------:R-:W-:Y:S01]  /*1490*/  FFMA R27, R80, R41, -R17 ;  /* 0x00000029501b7223 */ /* 0x000fe20000000811 */
[----:B------:R-:W-:Y:S01]  /*14a0*/  FFMA R17, R78, R39, -R15 ;  /* 0x000000274e117223 */ /* 0x000fe2000000080f */
[C---:B------:R-:W-:Y:S01]  /*14b0*/  FMUL R6, R4.reuse, R41 ;  /* 0x0000002904067220 */ /* 0x040fe20000400000 */
[C---:B------:R-:W-:Y:S01]  /*14c0*/  FMUL R19, R4.reuse, R39 ;  /* 0x0000002704137220 */ /* 0x040fe20000400000 */
[----:B------:R-:W-:Y:S01]  /*14d0*/  FMUL R15, R4, R40 ;  /* 0x00000028040f7220 */ /* 0x000fe20000400000 */
[-C--:B------:R-:W-:Y:S01]  /*14e0*/  FMUL R14, R27, R46.reuse ;  /* 0x0000002e1b0e7220 */ /* 0x080fe20000400000 */
[----:B------:R-:W-:Y:S01]  /*14f0*/  FMUL R5, R5, R46 ;  /* 0x0000002e05057220 */ /* 0x000fe20000400000 */
[C---:B------:R-:W-:Y:S01]  /*1500*/  FFMA R6, R13.reuse, R78, R6 ;  /* 0x0000004e0d067223 */ /* 0x040fe20000000006 */
[----:B------:R-:W-:Y:S01]  /*1510*/  FFMA R19, R13, R76, R19 ;  /* 0x0000004c0d137223 */ /* 0x000fe20000000013 */
[----:B------:R-:W-:Y:S01]  /*1520*/  FMUL R4, R17, R46 ;  /* 0x0000002e11047220 */ /* 0x000fe20000400000 */
[----:B------:R-:W-:Y:S01]  /*1530*/  FFMA R15, R13, R80, R15 ;  /* 0x000000500d0f7223 */ /* 0x000fe2000000000f */
[----:B------:R-:W-:Y:S01]  /*1540*/  FADD R7, R7, R16 ;  /* 0x0000001007077221 */ /* 0x000fe20000000000 */
[----:B------:R-:W-:Y:S01]  /*1550*/  FFMA R5, R5, 2, R6 ;  /* 0x4000000005057823 */ /* 0x000fe20000000006 */
[----:B------:R-:W-:Y:S01]  /*1560*/  FFMA R14, R14, 2, R19 ;  /* 0x400000000e0e7823 */ /* 0x000fe20000000013 */
[----:B------:R-:W-:-:S02]  /*1570*/  FFMA R17, R4, 2, R15 ;  /* 0x4000000004117823 */ /* 0x000fc4000000000f */
[----:B------:R-:W-:Y:S01]  /*1580*/  FADD R15, R8, R5 ;  /* 0x00000005080f7221 */ /* 0x000fe20000000000 */
[----:B------:R-:W-:Y:S01]  /*1590*/  FADD R14, R7, R14 ;  /* 0x0000000e070e7221 */ /* 0x000fe20000000000 */
[----:B------:R-:W-:Y:S01]  /*15a0*/  FADD R12, R12, R17 ;  /* 0x000000110c0c7221 */ /* 0x000fe20000000000 */
[----:B------:R-:W-:Y:S01]  /*15b0*/  MOV R8, RZ ;  /* 0x000000ff00087202 */ /* 0x000fe20000000f00 */
[----:B------:R-:W-:Y:S01]  /*15c0*/  CS2R R6, SRZ ;  /* 0x0000000000067805 */ /* 0x000fe2000001ff00 */
[----:B------:R-:W-:Y:S01]  /*15d0*/  CS2R R4, SRZ ;  /* 0x0000000000047805 */ /* 0x000fe2000001ff00 */
[----:B------:R-:W-:Y:S05]  /*15e0*/  @!P2 BRA `(.L_x_421) ;  /* 0x000004400000a947 */ /* 0x000fea0003800000 */
[----:B------:R-:W-:Y:S01]  /*15f0*/  IMAD R4, R38, c[0x0][0x398], RZ ;  /* 0x0000e60026047a24 */ /* 0x000fe200078e02ff */
[----:B------:R-:W-:-:S03]  /*1600*/  MOV R6, c[0x0][0x398] ;  /* 0x0000e60000067a02 */ /* 0x000fc60000000f00 */
[C---:B------:R-:W-:Y:S02]  /*1610*/  IMAD R7, R51.reuse, UR14, R4 ;  /* 0x0000000e33077c24 */ /* 0x040fe4000f8e0204 */
[----:B------:R-:W-:-:S05]  /*1620*/  IMAD.WIDE.U32 R4, R51, R6, c[0x0][0x378] ;  /* 0x0000de0033047625 */ /* 0x000fca00078e0006 */
[----:B------:R-:W-:-:S05]  /*1630*/  IADD3 R5, R5, R7, RZ ;  /* 0x0000000705057210 */ /* 0x000fca0007ffe0ff */
[----:B------:R0:W2:Y:S01]  /*1640*/  LDG.E R75, [R4.64+0x10] ;  /* 0x00001020044b7981 */ /* 0x0000a2000c1e1900 */
[----:B------:R-:W-:-:S03]  /*1650*/  IMAD R6, R38, c[0x0][0x360], RZ ;  /* 0x0000d80026067a24 */ /* 0x000fc600078e02ff */
[----:B------:R0:W3:Y:S04]  /*1660*/  LDG.E R69, [R4.64+0x4] ;  /* 0x0000042004457981 */ /* 0x0000e8000c1e1900 */
[----:B------:R0:W4:Y:S01]  /*1670*/  LDG.E R84, [R4.64+0xc] ;  /* 0x00000c2004547981 */ /* 0x000122000c1e1900 */
[----:B------:R-:W-:-:S03]  /*1680*/  MOV R8, c[0x0][0x360] ;  /* 0x0000d80000087a02 */ /* 0x000fc60000000f00 */
[----:B------:R0:W4:Y:S04]  /*1690*/  LDG.E R71, [R4.64+0x1c] ;  /* 0x00001c2004477981 */ /* 0x000128000c1e1900 */
[----:B------:R0:W4:Y:S04]  /*16a0*/  LDG.E R82, [R4.64] ;  /* 0x0000002004527981 */ /* 0x000128000c1e1900 */
[----:B------:R0:W4:Y:S01]  /*16b0*/  LDG.E R77, [R4.64+0x14] ;  /* 0x00001420044d7981 */ /* 0x000122000c1e1900 */
[----:B------:R-:W-:-:S03]  /*16c0*/  IMAD R17, R51, UR15, R6 ;  /* 0x0000000f33117c24 */ /* 0x000fc6000f8e0206 */
[----:B------:R0:W4:Y:S01]  /*16d0*/  LDG.E R72, [R4.64+0x18] ;  /* 0x0000182004487981 */ /* 0x000122000c1e1900 */
[----:B------:R-:W-:-:S03]  /*16e0*/  IMAD.WIDE.U32 R6, R51, R8, c[0x0][0x340] ;  /* 0x0000d00033067625 */ /* 0x000fc600078e0008 */
[----:B------:R0:W4:Y:S04]  /*16f0*/  LDG.E R70, [R4.64+0x8] ;  /* 0x0000082004467981 */ /* 0x000128000c1e1900 */
[----:B------:R0:W4:Y:S01]  /*1700*/  LDG.E R73, [R4.64+0x20] ;  /* 0x0000202004497981 */ /* 0x000122000c1e1900 */
[----:B------:R-:W-:-:S05]  /*1710*/  IADD3 R7, R7, R17, RZ ;  /* 0x0000001107077210 */ /* 0x000fca0007ffe0ff */
[----:B------:R1:W4:Y:S01]  /*1720*/  LDG.E R27, [R6.64] ;  /* 0x00000020061b7981 */ /* 0x000322000c1e1900 */
[----:B------:R-:W-:Y:S01]  /*1730*/  FMUL R67, R34, R0 ;  /* 0x0000000022437220 */ /* 0x000fe20000400000 */
[C---:B------:R-:W-:Y:S01]  /*1740*/  FMUL R66, R32.reuse, R2 ;  /* 0x0000000220427220 */ /* 0x040fe20000400000 */
[CC--:B------:R-:W-:Y:S01]  /*1750*/  FMUL R17, R33.reuse, R3.reuse ;  /* 0x0000000321117220 */ /* 0x0c0fe20000400000 */
[----:B------:R-:W-:Y:S01]  /*1760*/  MOV R65, R46 ;  /* 0x0000002e00417202 */ /* 0x000fe20000000f00 */
[----:B------:R-:W-:Y:S01]  /*1770*/  FFMA R67, R32, R3, -R67 ;  /* 0x0000000320437223 */ /* 0x000fe20000000843 */
[----:B------:R-:W-:Y:S01]  /*1780*/  FFMA R66, R33, R0, -R66 ;  /* 0x0000000021427223 */ /* 0x000fe20000000842 */
[----:B------:R-:W-:Y:S01]  /*1790*/  FFMA R68, R34, R2, -R17 ;  /* 0x0000000222447223 */ /* 0x000fe20000000811 */
[-C--:B------:R-:W-:Y:S01]  /*17a0*/  MOV R64, R39.reuse ;  /* 0x0000002700407202 */ /* 0x080fe20000000f00 */
[CC--:B------:R-:W-:Y:S01]  /*17b0*/  FMUL R19, R67.reuse, R40.reuse ;  /* 0x0000002843137220 */ /* 0x0c0fe20000400000 */
[C---:B0-----:R-:W-:Y:S01]  /*17c0*/  FMUL R5, R67.reuse, R39 ;  /* 0x0000002743057220 */ /* 0x041fe20000400000 */
[-C--:B------:R-:W-:Y:S01]  /*17d0*/  FMUL R17, R68, R41.reuse ;  /* 0x0000002944117220 */ /* 0x080fe20000400000 */
[CC--:B------:R-:W-:Y:S01]  /*17e0*/  FMUL R18, R66.reuse, R40.reuse ;  /* 0x0000002842127220 */ /* 0x0c0fe20000400000 */
[----:B------:R-:W-:Y:S01]  /*17f0*/  FFMA R4, R66, R41, R19 ;  /* 0x0000002942047223 */ /* 0x000fe20000000013 */
[----:B------:R-:W-:Y:S01]  /*1800*/  FFMA R5, R68, R40, -R5 ;  /* 0x0000002844057223 */ /* 0x000fe20000000805 */
[----:B------:R-:W-:Y:S01]  /*1810*/  FFMA R17, R66, R39, -R17 ;  /* 0x0000002742117223 */ /* 0x000fe20000000811 */
[----:B------:R-:W-:Y:S01]  /*1820*/  FFMA R19, R67, R41, -R18 ;  /* 0x0000002943137223 */ /* 0x000fe20000000812 */
[----:B------:R-:W-:Y:S01]  /*1830*/  FFMA R4, R68, R39, R4 ;  /* 0x0000002744047223 */ /* 0x000fe20000000004 */
[-C--:B-1----:R-:W-:Y:S01]  /*1840*/  FMUL R6, R5, R46.reuse ;  /* 0x0000002e05067220 */ /* 0x082fe20000400000 */
[----:B------:R-:W-:Y:S01]  /*1850*/  FMUL R16, R17, R46 ;  /* 0x0000002e11107220 */ /* 0x000fe20000400000 */
[----:B------:R-:W-:Y:S01]  /*1860*/  MOV R63, R40 ;  /* 0x00000028003f7202 */ /* 0x000fe20000000f00 */
[----:B------:R-:W-:Y:S01]  /*1870*/  FADD R4, R4, R4 ;  /* 0x0000000404047221 */ /* 0x000fe20000000000 */
[-C--:B------:R-:W-:Y:S01]  /*1880*/  FFMA R8, R5, R46.reuse, R6 ;  /* 0x0000002e05087223 */ /* 0x080fe20000000006 */
[-C--:B------:R-:W-:Y:S01]  /*1890*/  FFMA R17, R17, R46.reuse, R16 ;  /* 0x0000002e11117223 */ /* 0x080fe20000000010 */
[C---:B------:R-:W-:Y:S01]  /*18a0*/  FMUL R16, R19.reuse, R46 ;  /* 0x0000002e13107220 */ /* 0x040fe20000400000 */
[C---:B------:R-:W-:Y:S01]  /*18b0*/  FMUL R6, R4.reuse, R40 ;  /* 0x0000002804067220 */ /* 0x040fe20000400000 */
[C---:B------:R-:W-:Y:S01]  /*18c0*/  FMUL R5, R4.reuse, R41 ;  /* 0x0000002904057220 */ /* 0x040fe20000400000 */
[----:B------:R-:W-:Y:S01]  /*18d0*/  FMUL R7, R4, R39 ;  /* 0x0000002704077220 */ /* 0x000fe20000400000 */
[----:B------:R-:W-:Y:S01]  /*18e0*/  FFMA R16, R19, R46, R16 ;  /* 0x0000002e13107223 */ /* 0x000fe20000000010 */
[C---:B------:R-:W-:Y:S01]  /*18f0*/  FFMA R6, R13.reuse, R67, R6 ;  /* 0x000000430d067223 */ /* 0x040fe20000000006 */
[C---:B------:R-:W-:Y:S01]  /*1900*/  FFMA R5, R13.reuse, R66, R5 ;  /* 0x000000420d057223 */ /* 0x040fe20000000005 */
[----:B------:R-:W-:Y:S01]  /*1910*/  FFMA R13, R13, R68, R7 ;  /* 0x000000440d0d7223 */ /* 0x000fe20000000007 */
[----:B------:R-:W-:Y:S01]  /*1920*/  MOV R62, R41 ;  /* 0x00000029003e7202 */ /* 0x000fe20000000f00 */
[----:B------:R-:W-:Y:S01]  /*1930*/  FADD R6, R6, -R17 ;  /* 0x8000001106067221 */ /* 0x000fe20000000000 */
[----:B------:R-:W-:Y:S01]  /*1940*/  FADD R7, R5, -R8 ;  /* 0x8000000805077221 */ /* 0x000fe20000000000 */
[----:B------:R-:W-:-:S02]  /*1950*/  FADD R8, R13, -R16 ;  /* 0x800000100d087221 */ /* 0x000fc40000000000 */
[C---:B--2---:R-:W-:Y:S01]  /*1960*/  FMUL R4, R6.reuse, R75 ;  /* 0x0000004b06047220 */ /* 0x044fe20000400000 */
[----:B---3--:R-:W-:-:S03]  /*1970*/  FMUL R5, R6, R69 ;  /* 0x0000004506057220 */ /* 0x008fc60000400000 */
[C---:B----4-:R-:W-:Y:S01]  /*1980*/  FFMA R17, R7.reuse, R84, R4 ;  /* 0x0000005407117223 */ /* 0x050fe20000000004 */
[----:B------:R-:W-:Y:S01]  /*1990*/  FMUL R13, R6, R71 ;  /* 0x00000047060d7220 */ /* 0x000fe20000400000 */
[C---:B------:R-:W-:Y:S02]  /*19a0*/  FFMA R5, R7.reuse, R82, R5 ;  /* 0x0000005207057223 */ /* 0x040fe40000000005 */
[----:B------:R-:W-:Y:S01]  /*19b0*/  FFMA R60, R8, R77, R17 ;  /* 0x0000004d083c7223 */ /* 0x000fe20000000011 */
[----:B------:R-:W-:-:S03]  /*19c0*/  FFMA R16, R7, R72, R13 ;  /* 0x0000004807107223 */ /* 0x000fc6000000000d */
[----:B------:R-:W-:Y:S01]  /*19d0*/  FMUL R18, R6, R60 ;  /* 0x0000003c06127220 */ /* 0x000fe20000400000 */
[C---:B------:R-:W-:Y:S01]  /*19e0*/  FFMA R4, R8.reuse, R70, R5 ;  /* 0x0000004608047223 */ /* 0x040fe20000000005 */
[----:B------:R-:W-:-:S03]  /*19f0*/  FFMA R5, R8, R73, R16 ;  /* 0x0000004908057223 */ /* 0x000fc60000000010 */
[----:B------:R-:W-:-:S04]  /*1a00*/  FFMA R18, R7, R4, R18 ;  /* 0x0000000407127223 */ /* 0x000fc80000000012 */
[----:B------:R-:W-:-:S04]  /*1a10*/  FFMA R18, R8, R5, R18 ;  /* 0x0000000508127223 */ /* 0x000fc80000000012 */
[----:B------:R-:W-:Y:S02]  /*1a20*/  FADD R56, R18, R27 ;  /* 0x0000001b12387221 */ /* 0x000fe40000000000 */
.L_x_421:
[----:B------:R-:W-:Y:S05]  /*1a30*/  BSYNC B3 ;  /* 0x0000000000037941 */ /* 0x000fea0003800000 */
.L_x_420:
[----:B-----5:R-:W-:Y:S01]  /*1a40*/  FMUL R13, RZ, R11 ;  /* 0x0000000bff0d7220 */ /* 0x020fe20000400000 */
[----:B------:R-:W-:Y:S01]  /*1a50*/  FADD R61, R61, -R12 ;  /* 0x8000000c3d3d7221 */ /* 0x000fe20000000000 */
[----:B------:R-:W-:Y:S01]  /*1a60*/  FADD R58, R58, -R15 ;  /* 0x8000000f3a3a7221 */ /* 0x000fe20000000000 */
[----:B------:R-:W-:Y:S01]  /*1a70*/  FADD R59, R59, -R14 ;  /* 0x8000000e3b3b7221 */ /* 0x000fe20000000000 */
[----:B------:R-:W-:Y:S01]  /*1a80*/  FADD R10, R10, c[0x0][0x500] ;  /* 0x000140000a0a7621 */ /* 0x000fe20000000000 */
[----:B------:R-:W-:Y:S01]  /*1a90*/  FSEL R90, R13, R56, !P2 ;  /* 0x000000380d5a7208 */ /* 0x000fe20005000000 */
[----:B------:R-:W-:Y:S01]  /*1aa0*/  FMUL R12, R2, R61 ;  /* 0x0000003d020c7220 */ /* 0x000fe20000400000 */
[----:B------:R-:W-:Y:S01]  /*1ab0*/  BSSY B3, `(.L_x_422) ;  /* 0x00001bb000037945 */ /* 0x000fe20003800000 */
[----:B------:R-:W-:Y:S01]  /*1ac0*/  FMUL R10, R10, 0.5 ;  /* 0x3f0000000a0a7820 */ /* 0x000fe20000400000 */
[----:B------:R-:W-:Y:S01]  /*1ad0*/  MOV R86, RZ ;  /* 0x000000ff00567202 */ /* 0x000fe20000000f00 */
[----:B------:R-:W-:Y:S01]  /*1ae0*/  FADD R90, R11, R90 ;  /* 0x0000005a0b5a7221 */ /* 0x000fe20000000000 */
[C---:B------:R-:W-:Y:S01]  /*1af0*/  FFMA R57, R3.reuse, R58, R12 ;  /* 0x0000003a03397223 */ /* 0x040fe2000000000c */
[----:B------:R-:W-:Y:S01]  /*1b00*/  CS2R R18, SRZ ;  /* 0x0000000000127805 */ /* 0x000fe2000001ff00 */
[----:B------:R-:W-:Y:S01]  /*1b10*/  CS2R R26, SRZ ;  /* 0x00000000001a7805 */ /* 0x000fe2000001ff00 */
[----:B------:R-:W-:Y:S01]  /*1b20*/  MOV R88, RZ ;  /* 0x000000ff00587202 */ /* 0x000fe20000000f00 */
[----:B------:R-:W-:Y:S01]  /*1b30*/  FFMA R57, R0, R59, R57 ;  /* 0x0000003b00397223 */ /* 0x000fe20000000039 */
[----:B------:R-:W-:Y:S01]  /*1b40*/  FSETP.NEU.AND P1, PT, R90, RZ, PT ;  /* 0x000000ff5a00720b */ /* 0x000fe20003f2d000 */
[----:B------:R-:W-:Y:S01]  /*1b50*/  CS2R R92, SRZ ;  /* 0x00000000005c7805 */ /* 0x000fe2000001ff00 */
[----:B------:R-:W-:Y:S01]  /*1b60*/  MOV R79, RZ ;  /* 0x000000ff004f7202 */ /* 0x000fe20000000f00 */
[-C--:B------:R-:W-:Y:S01]  /*1b70*/  FFMA R13, -R3, R57.reuse, R58 ;  /* 0x00000039030d7223 */ /* 0x080fe2000000013a */
[----:B------:R-:W-:Y:S01]  /*1b80*/  FSETP.GEU.AND P0, PT, |R57|, c[0x0][0x508], PT ;  /* 0x0001420039007a0b */ /* 0x000fe20003f0e200 */
[-C--:B------:R-:W-:Y:S01]  /*1b90*/  FFMA R12, -R2, R57.reuse, R61 ;  /* 0x00000039020c7223 */ /* 0x080fe2000000013d */
[----:B------:R-:W-:Y:S01]  /*1ba0*/  MOV R81, RZ ;  /* 0x000000ff00517202 */ /* 0x000fe20000000f00 */
[----:B------:R-:W-:Y:S01]  /*1bb0*/  FFMA R17, -R0, R57, R59 ;  /* 0x0000003900117223 */ /* 0x000fe2000000013b */
[----:B------:R-:W-:-:S02]  /*1bc0*/  MOV R83, RZ ;  /* 0x000000ff00537202 */ /* 0x000fc40000000f00 */
[----:B------:R-:W-:Y:S02]  /*1bd0*/  MOV R85, RZ ;  /* 0x000000ff00557202 */ /* 0x000fe40000000f00 */
[----:B------:R-:W-:Y:S02]  /*1be0*/  MOV R14, RZ ;  /* 0x000000ff000e7202 */ /* 0x000fe40000000f00 */
[----:B------:R-:W-:Y:S02]  /*1bf0*/  MOV R16, RZ ;  /* 0x000000ff00107202 */ /* 0x000fe40000000f00 */
[----:B------:R-:W-:Y:S01]  /*1c00*/  FSEL R10, R10, c[0x0][0x50c], P0 ;  /* 0x000143000a0a7a08 */ /* 0x000fe20000000000 */
[----:B------:R-:W-:Y:S05]  /*1c10*/  @!P1 BRA `(.L_x_423) ;  /* 0x00001a4000009947 */ /* 0x000fea0003800000 */
[----:B------:R-:W-:Y:S01]  /*1c20*/  FMUL R14, R12, R12 ;  /* 0x0000000c0c0e7220 */ /* 0x000fe20000400000 */
[----:B------:R-:W-:Y:S03]  /*1c30*/  BSSY B4, `(.L_x_424) ;  /* 0x000000f000047945 */ /* 0x000fe60003800000 */
[----:B------:R-:W-:-:S04]  /*1c40*/  FFMA R14, R13, R13, R14 ;  /* 0x0000000d0d0e7223 */ /* 0x000fc8000000000e */
[----:B------:R-:W-:-:S04]  /*1c50*/  FFMA R15, R17, R17, R14 ;  /* 0x00000011110f7223 */ /* 0x000fc8000000000e */
[----:B------:R0:W1:Y:S01]  /*1c60*/  MUFU.RSQ R14, R15 ;  /* 0x0000000f000e7308 */ /* 0x0000620000001400 */
[----:B------:R-:W-:-:S04]  /*1c70*/  IADD3 R16, R15, -0xd000000, RZ ;  /* 0xf30000000f107810 */ /* 0x000fc80007ffe0ff */
[----:B------:R-:W-:Y:S01]  /*1c80*/  ISETP.GT.U32.AND P0, PT, R16, 0x727fffff, PT ;  /* 0x727fffff1000780c */ /* 0x000fe20003f04070 */
[----:B------:R-:W-:-:S12]  /*1c90*/  FMUL R16, R9, R10 ;  /* 0x0000000a09107220 */ /* 0x000fd80000400000 */
[----:B------:R-:W-:Y:S05]  /*1ca0*/  @!P0 BRA `(.L_x_425) ;  /* 0x0000003000008947 */ /* 0x000fea0003800000 */
[----:B01----:R-:W-:Y:S02]  /*1cb0*/  MOV R79, 0x1cd0 ;  /* 0x00001cd0004f7802 */ /* 0x003fe40000000f00 */
[----:B------:R-:W-:Y:S05]  /*1cc0*/  CALL.REL.NOINC `($__internal_9_$__cuda_sm20_sqrt_rn_f32_slowpath) ;  /* 0x0000534000007944 */ /* 0x000fea0003c00000 */
[----:B------:R-:W-:Y:S05]  /*1cd0*/  BRA `(.L_x_426) ;  /* 0x0000004000007947 */ /* 0x000fea0003800000 */
.L_x_425:
[----:B01----:R-:W-:Y:S01]  /*1ce0*/  FMUL.FTZ R88, R15, R14 ;  /* 0x0000000e0f587220 */ /* 0x003fe20000410000 */
[----:B------:R-:W-:-:S03]  /*1cf0*/  FMUL.FTZ R14, R14, 0.5 ;  /* 0x3f0000000e0e7820 */ /* 0x000fc60000410000 */
[----:B------:R-:W-:-:S04]  /*1d00*/  FFMA R15, -R88, R88, R15 ;  /* 0x00000058580f7223 */ /* 0x000fc8000000010f */
[----:B------:R-:W-:Y:S02]  /*1d10*/  FFMA R88, R15, R14, R88 ;  /* 0x0000000e0f587223 */ /* 0x000fe40000000058 */
.L_x_426:
[----:B------:R-:W-:Y:S05]  /*1d20*/  BSYNC B4 ;  /* 0x0000000000047941 */ /* 0x000fea0003800000 */
.L_x_424:
[----:B------:R-:W-:Y:S01]  /*1d30*/  FSETP.GT.AND P0, PT, R88, RZ, PT ;  /* 0x000000ff5800720b */ /* 0x000fe20003f04000 */
[----:B------:R-:W-:Y:S01]  /*1d40*/  FADD R15, RZ, -R88 ;  /* 0x80000058ff0f7221 */ /* 0x000fe20000000000 */
[----:B------:R-:W-:Y:S01]  /*1d50*/  BSSY B6, `(.L_x_427) ;  /* 0x0000033000067945 */ /* 0x000fe20003800000 */
[----:B------:R-:W-:Y:S02]  /*1d60*/  MOV R14, RZ ;  /* 0x000000ff000e7202 */ /* 0x000fe40000000f00 */
[----:B------:R-:W-:Y:S01]  /*1d70*/  MOV R85, RZ ;  /* 0x000000ff00557202 */ /* 0x000fe20000000f00 */
[----:B------:R-:W-:Y:S01]  /*1d80*/  FMUL R15, R15, c[0x0][0x664] ;  /* 0x000199000f0f7a20 */ /* 0x000fe20000400000 */
[----:B------:R-:W-:Y:S02]  /*1d90*/  MOV R87, RZ ;  /* 0x000000ff00577202 */ /* 0x000fe40000000f00 */
[----:B------:R-:W-:-:S04]  /*1da0*/  MOV R89, RZ ;  /* 0x000000ff00597202 */ /* 0x000fc80000000f00 */
        /* <DEDUP_REMOVED lines=11> */
[----:B------:R-:W-:Y:S02]  /*1e60*/  MOV R94, 0x1e80 ;  /* 0x00001e80005e7802 */ /* 0x000fe40000000f00 */
[----:B------:R-:W-:Y:S05]  /*1e70*/  CALL.REL.NOINC `($__internal_10_$__cuda_sm3x_div_rn_noftz_f32_slowpath) ;  /* 0x0000530000007944 */ /* 0x000fea0003c00000 */
[----:B0-----:R-:W-:Y:S02]  /*1e80*/  MOV R89, R17 ;  /* 0x0000001100597202 */ /* 0x001fe40000000f00 */
.L_x_430:
[----:B------:R-:W-:Y:S05]  /*1e90*/  BSYNC B7 ;  /* 0x0000000000077941 */ /* 0x000fea0003800000 */
.L_x_429:
        /* <DEDUP_REMOVED lines=12> */
[----:B------:R-:W-:Y:S05]  /*1f60*/  CALL.REL.NOINC `($__internal_10_$__cuda_sm3x_div_rn_noftz_f32_slowpath) ;  /* 0x0000521000007944 */ /* 0x000fea0003c00000 */
[----:B0-----:R-:W-:Y:S02]  /*1f70*/  MOV R87, R17 ;  /* 0x0000001100577202 */ /* 0x001fe40000000f00 */
.L_x_432:
[----:B------:R-:W-:Y:S05]  /*1f80*/  BSYNC B7 ;  /* 0x0000000000077941 */ /* 0x000fea0003800000 */
.L_x_431:
        /* <DEDUP_REMOVED lines=14> */
.L_x_433:
[----:B------:R-:W-:Y:S05]  /*2070*/  BSYNC B7 ;  /* 0x0000000000077941 */ /* 0x000fea0003800000 */
.L_x_428:
[----:B------:R-:W-:Y:S05]  /*2080*/  BSYNC B6 ;  /* 0x0000000000067941 */ /* 0x000fea0003800000 */
.L_x_427:
[----:B------:R-:W0:Y:S01]  /*2090*/  MUFU.RCP R17, R90 ;  /* 0x0000005a00117308 */ /* 0x000e220000001000 */
[C---:B------:R-:W-:Y:S01]  /*20a0*/  FSETP.GT.AND P3, PT, R16.reuse, R15, PT ;  /* 0x0000000f1000720b */ /* 0x040fe20003f64000 */
[----:B------:R-:W-:Y:S01]  /*20b0*/  FMUL R13, R3, R9 ;  /* 0x00000009030d7220 */ /* 0x000fe20000400000 */
[----:B------:R-:W-:Y:S02]  /*20c0*/  BSSY B6, `(.L_x_434) ;  /* 0x0000013000067945 */ /* 0x000fe40003800000 */
[----:B------:R-:W-:Y:S01]  /*20d0*/  FSEL R12, R16, R15, P3 ;  /* 0x0000000f100c7208 */ /* 0x000fe20001800000 */
[----:B------:R-:W-:-:S04]  /*20e0*/  FMUL R15, R2, R9 ;  /* 0x00000009020f7220 */ /* 0x000fc80000400000 */
[C---:B------:R-:W-:Y:S01]  /*20f0*/  FFMA R13, R12.reuse, R85, -R13 ;  /* 0x000000550c0d7223 */ /* 0x040fe2000000080d */
[----:B------:R-:W-:-:S03]  /*2100*/  FFMA R15, R12, R87, -R15 ;  /* 0x000000570c0f7223 */ /* 0x000fc6000000080f */
[----:B------:R-:W1:Y:S01]  /*2110*/  FCHK P0, R13, R90 ;  /* 0x0000005a0d007302 */ /* 0x000e620000000000 */
[----:B0-----:R-:W-:-:S04]  /*2120*/  FFMA R16, -R90, R17, 1 ;  /* 0x3f8000005a107423 */ /* 0x001fc80000000111 */
[----:B------:R-:W-:Y:S01]  /*2130*/  FFMA R18, R17, R16, R17 ;  /* 0x0000001011127223 */ /* 0x000fe20000000011 */
[----:B------:R-:W-:-:S03]  /*2140*/  FMUL R16, R0, R9 ;  /* 0x0000000900107220 */ /* 0x000fc60000400000 */
[----:B------:R-:W-:Y:S01]  /*2150*/  FFMA R91, R13, R18, RZ ;  /* 0x000000120d5b7223 */ /* 0x000fe200000000ff */
[----:B------:R-:W-:-:S03]  /*2160*/  FFMA R16, R12, R89, -R16 ;  /* 0x000000590c107223 */ /* 0x000fc60000000810 */
[----:B------:R-:W-:-:S04]  /*2170*/  FFMA R17, -R90, R91, R13 ;  /* 0x0000005b5a117223 */ /* 0x000fc8000000010d */
[----:B------:R-:W-:Y:S01]  /*2180*/  FFMA R91, R18, R17, R91 ;  /* 0x00000011125b7223 */ /* 0x000fe2000000005b */
[----:B-1----:R-:W-:Y:S05]  /*2190*/  @!P0 BRA `(.L_x_435) ;  /* 0x0000005000008947 */ /* 0x002fea0003800000 */
[----:B------:R-:W-:Y:S02]  /*21a0*/  MOV R17, R13 ;  /* 0x0000000d00117202 */ /* 0x000fe40000000f00 */
[----:B------:R-:W-:Y:S02]  /*21b0*/  MOV R18, R90 ;  /* 0x0000005a00127202 */ /* 0x000fe40000000f00 */
[----:B------:R-:W-:Y:S02]  /*21c0*/  MOV R94, 0x21e0 ;  /* 0x000021e0005e7802 */ /* 0x000fe40000000f00 */
[----:B------:R-:W-:Y:S05]  /*21d0*/  CALL.REL.NOINC `($__internal_10_$__cuda_sm3x_div_rn_noftz_f32_slowpath) ;  /* 0x00004fa000007944 */ /* 0x000fea0003c00000 */
[----:B0-----:R-:W-:Y:S02]  /*21e0*/  MOV R91, R17 ;  /* 0x00000011005b7202 */ /* 0x001fe40000000f00 */
.L_x_435:
[----:B------:R-:W-:Y:S05]  /*21f0*/  BSYNC B6 ;  /* 0x0000000000067941 */ /* 0x000fea0003800000 */
.L_x_434:
        /* <DEDUP_REMOVED lines=14> */
.L_x_437:
[----:B------:R-:W-:Y:S05]  /*22e0*/  BSYNC B6 ;  /* 0x0000000000067941 */ /* 0x000fea0003800000 */
.L_x_436:
        /* <DEDUP_REMOVED lines=14> */
.L_x_439:
[----:B------:R-:W-:Y:S05]  /*23d0*/  BSYNC B6 ;  /* 0x0000000000067941 */ /* 0x000fea0003800000 */
.L_x_438:
[----:B------:R-:W-:Y:S01]  /*23e0*/  BSSY B4, `(.L_x_440) ;  /* 0x0000052000047945 */ /* 0x000fe20003800000 */
[----:B------:R-:W-:Y:S01]  /*23f0*/  FMUL R91, R91, c[0x0][0x668] ;  /* 0x00019a005b5b7a20 */ /* 0x000fe20000400000 */
[----:B------:R-:W-:Y:S01]  /*2400*/  FMUL R92, R92, c[0x0][0x668] ;  /* 0x00019a005c5c7a20 */ /* 0x000fe20000400000 */
[----:B------:R-:W-:Y:S01]  /*2410*/  FMUL R93, R93, c[0x0][0x668] ;  /* 0x00019a005d5d7a20 */ /* 0x000fe20000400000 */
[----:B------:R-:W-:Y:S02]  /*2420*/  MOV R94, RZ ;  /* 0x000000ff005e7202 */ /* 0x000fe40000000f00 */
[----:B------:R-:W-:-:S02]  /*2430*/  MOV R18, RZ ;  /* 0x000000ff00127202 */ /* 0x000fc40000000f00 */
[----:B------:R-:W-:Y:S02]  /*2440*/  MOV R79, RZ ;  /* 0x000000ff004f7202 */ /* 0x000fe40000000f00 */
[----:B------:R-:W-:Y:S02]  /*2450*/  MOV R81, RZ ;  /* 0x000000ff00517202 */ /* 0x000fe40000000f00 */
[----:B------:R-:W-:Y:S01]  /*2460*/  MOV R83, RZ ;  /* 0x000000ff00537202 */ /* 0x000fe20000000f00 */
[----:B------:R-:W-:Y:S05]  /*2470*/  @!P2 BRA `(.L_x_441) ;  /* 0x000004800000a947 */ /* 0x000fea0003800000 */
        /* <DEDUP_REMOVED lines=8> */
[----:B------:R-:W2:Y:S04]  /*2500*/  LDG.E R14, [R18.64] ;  /* 0x00000020120e7981 */ /* 0x000ea8000c1e1900 */
[----:B------:R-:W3:Y:S04]  /*2510*/  LDG.E R17, [R18.64+0x4] ;  /* 0x0000042012117981 */ /* 0x000ee8000c1e1900 */
[----:B------:R-:W4:Y:S04]  /*2520*/  LDG.E R26, [R18.64+0x8] ;  /* 0x00000820121a7981 */ /* 0x000f28000c1e1900 */
[----:B------:R-:W5:Y:S04]  /*2530*/  LDG.E R27, [R18.64+0xc] ;  /* 0x00000c20121b7981 */ /* 0x000f68000c1e1900 */
[----:B------:R-:W5:Y:S04]  /*2540*/  LDG.E R79, [R18.64+0x10] ;  /* 0x00001020124f7981 */ /* 0x000f68000c1e1900 */
[----:B------:R-:W5:Y:S01]  /*2550*/  LDG.E R81, [R18.64+0x14] ;  /* 0x0000142012517981 */ /* 0x000f62000c1e1900 */
[----:B--2---:R-:W-:Y:S01]  /*2560*/  FADD R14, RZ, -R14 ;  /* 0x8000000eff0e7221 */ /* 0x004fe20000000000 */
[----:B---3--:R-:W-:Y:S01]  /*2570*/  FADD R17, RZ, -R17 ;  /* 0x80000011ff117221 */ /* 0x008fe20000000000 */
[----:B----4-:R-:W-:Y:S01]  /*2580*/  FADD R26, RZ, -R26 ;  /* 0x8000001aff1a7221 */ /* 0x010fe20000000000 */
[----:B-----5:R-:W-:Y:S01]  /*2590*/  FADD R27, RZ, -R27 ;  /* 0x8000001bff1b7221 */ /* 0x020fe20000000000 */
[----:B------:R-:W-:Y:S01]  /*25a0*/  FADD R79, RZ, -R79 ;  /* 0x8000004fff4f7221 */ /* 0x000fe20000000000 */
[----:B------:R-:W-:Y:S01]  /*25b0*/  FADD R81, RZ, -R81 ;  /* 0x80000051ff517221 */ /* 0x000fe20000000000 */
[----:B------:R-:W-:Y:S05]  /*25c0*/  BRA `(.L_x_443) ;  /* 0x0000018000007947 */ /* 0x000fea0003800000 */
.L_x_442:
[----:B------:R-:W-:-:S04]  /*25d0*/  ISETP.NE.U32.AND P0, PT, RZ, c[0x0][0x6b0], PT ;  /* 0x0001ac00ff007a0c */ /* 0x000fc80003f05070 */
[----:B------:R-:W-:-:S13]  /*25e0*/  ISETP.NE.AND.EX P0, PT, RZ, c[0x0][0x6b4], PT, P0 ;  /* 0x0001ad00ff007a0c */ /* 0x000fda0003f05300 */
[----:B------:R-:W-:Y:S01]  /*25f0*/  @P0 MOV R18, c[0x0][0x6c8] ;  /* 0x0001b20000120a02 */ /* 0x000fe20000000f00 */
[----:B------:R-:W-:-:S04]  /*2600*/  @P0 IMAD R14, R38, c[0x0][0x6c8], RZ ;  /* 0x0001b200260e0a24 */ /* 0x000fc800078e02ff */
[C---:B------:R-:W-:Y:S02]  /*2610*/  @P0 IMAD R17, R51.reuse, UR25, R14 ;  /* 0x0000001933110c24 */ /* 0x040fe4000f8e020e */
[----:B------:R-:W-:-:S05]  /*2620*/  @P0 IMAD.WIDE.U32 R18, R51, R18, c[0x0][0x6b0] ;  /* 0x0001ac0033120625 */ /* 0x000fca00078e0012 */
[----:B------:R-:W-:-:S05]  /*2630*/  @P0 IADD3 R19, R19, R17, RZ ;  /* 0x0000001113130210 */ /* 0x000fca0007ffe0ff */
[----:B------:R-:W2:Y:S04]  /*2640*/  @P0 LDG.E R17, [R18.64] ;  /* 0x0000002012110981 */ /* 0x000ea8000c1e1900 */
[----:B------:R-:W3:Y:S04]  /*2650*/  @P0 LDG.E R83, [R18.64+0x4] ;  /* 0x0000042012530981 */ /* 0x000ee8000c1e1900 */
[----:B------:R-:W4:Y:S04]  /*2660*/  @P0 LDG.E R94, [R18.64+0x8] ;  /* 0x00000820125e0981 */ /* 0x000f28000c1e1900 */
[----:B------:R-:W5:Y:S04]  /*2670*/  @P0 LDG.E R95, [R18.64+0xc] ;  /* 0x00000c20125f0981 */ /* 0x000f68000c1e1900 */
[----:B------:R-:W5:Y:S04]  /*2680*/  @P0 LDG.E R96, [R18.64+0x10] ;  /* 0x0000102012600981 */ /* 0x000f68000c1e1900 */
[----:B------:R-:W5:Y:S01]  /*2690*/  @P0 LDG.E R97, [R18.64+0x14] ;  /* 0x0000142012610981 */ /* 0x000f62000c1e1900 */
[----:B------:R-:W-:Y:S01]  /*26a0*/  MOV R14, RZ ;  /* 0x000000ff000e7202 */ /* 0x000fe20000000f00 */
[----:B------:R-:W-:Y:S01]  /*26b0*/  CS2R R26, SRZ ;  /* 0x00000000001a7805 */ /* 0x000fe2000001ff00 */
[----:B------:R-:W-:-:S02]  /*26c0*/  MOV R79, RZ ;  /* 0x000000ff004f7202 */ /* 0x000fc40000000f00 */
[----:B------:R-:W-:Y:S01]  /*26d0*/  MOV R81, RZ ;  /* 0x000000ff00517202 */ /* 0x000fe20000000f00 */
[----:B--2---:R-:W-:Y:S01]  /*26e0*/  @P0 FADD R14, RZ, -R17 ;  /* 0x80000011ff0e0221 */ /* 0x004fe20000000000 */
[----:B------:R-:W-:Y:S01]  /*26f0*/  MOV R17, RZ ;  /* 0x000000ff00117202 */ /* 0x000fe20000000f00 */
[----:B---3--:R-:W-:Y:S01]  /*2700*/  @P0 FADD R17, RZ, -R83 ;  /* 0x80000053ff110221 */ /* 0x008fe20000000000 */
[----:B----4-:R-:W-:Y:S01]  /*2710*/  @P0 FADD R26, RZ, -R94 ;  /* 0x8000005eff1a0221 */ /* 0x010fe20000000000 */
[----:B-----5:R-:W-:Y:S01]  /*2720*/  @P0 FADD R27, RZ, -R95 ;  /* 0x8000005fff1b0221 */ /* 0x020fe20000000000 */
[----:B------:R-:W-:Y:S01]  /*2730*/  @P0 FADD R79, RZ, -R96 ;  /* 0x80000060ff4f0221 */ /* 0x000fe20000000000 */
[----:B------:R-:W-:Y:S01]  /*2740*/  @P0 FADD R81, RZ, -R97 ;  /* 0x80000061ff510221 */ /* 0x000fe20000000000 */
.L_x_443:
[----:B------:R-:W-:Y:S01]  /*2750*/  FADD R19, RZ, R26 ;  /* 0x0000001aff137221 */ /* 0x000fe20000000000 */
[----:B------:R-:W-:Y:S01]  /*2760*/  FADD R26, RZ, R14 ;  /* 0x0000000eff1a7221 */ /* 0x000fe20000000000 */
[C---:B------:R-:W-:Y:S01]  /*2770*/  FMUL R18, R11.reuse, R91 ;  /* 0x0000005b0b127220 */ /* 0x040fe20000400000 */
[----:B------:R-:W-:Y:S01]  /*2780*/  FADD R83, RZ, R17 ;  /* 0x00000011ff537221 */ /* 0x000fe20000000000 */
[C---:B------:R-:W-:Y:S01]  /*2790*/  FMUL R17, R11.reuse, R93 ;  /* 0x0000005d0b117220 */ /* 0x040fe20000400000 */
[----:B------:R-:W-:Y:S01]  /*27a0*/  FMUL R97, R32, R26 ;  /* 0x0000001a20617220 */ /* 0x000fe20000400000 */
[----:B------:R-:W-:Y:S01]  /*27b0*/  FMUL R94, R18, R19 ;  /* 0x00000013125e7220 */ /* 0x000fe20000400000 */
[----:B------:R-:W-:Y:S01]  /*27c0*/  FMUL R14, R11, R92 ;  /* 0x0000005c0b0e7220 */ /* 0x000fe20000400000 */
[C---:B------:R-:W-:Y:S01]  /*27d0*/  FMUL R95, R17.reuse, R83 ;  /* 0x00000053115f7220 */ /* 0x040fe20000400000 */
[CC--:B------:R-:W-:Y:S01]  /*27e0*/  FFMA R96, R34.reuse, R19.reuse, -R97 ;  /* 0x0000001322607223 */ /* 0x0c0fe20000000861 */
[-C--:B------:R-:W-:Y:S01]  /*27f0*/  FFMA R17, R17, R26.reuse, -R94 ;  /* 0x0000001a11117223 */ /* 0x080fe2000000085e */
[C---:B------:R-:W-:Y:S01]  /*2800*/  FMUL R97, R33.reuse, R19 ;  /* 0x0000001321617220 */ /* 0x040fe20000400000 */
[----:B------:R-:W-:Y:S01]  /*2810*/  FMUL R94, R34, R83 ;  /* 0x00000053225e7220 */ /* 0x000fe20000400000 */
[C---:B------:R-:W-:Y:S01]  /*2820*/  FFMA R95, R14.reuse, R19, -R95 ;  /* 0x000000130e5f7223 */ /* 0x040fe2000000085f */
[-C--:B------:R-:W-:Y:S01]  /*2830*/  FMUL R19, R14, R26.reuse ;  /* 0x0000001a0e137220 */ /* 0x080fe20000400000 */
[----:B------:R-:W-:Y:S01]  /*2840*/  FADD R14, RZ, R27 ;  /* 0x0000001bff0e7221 */ /* 0x000fe20000000000 */
[-C--:B------:R-:W-:Y:S01]  /*2850*/  FFMA R97, R32, R83.reuse, -R97 ;  /* 0x0000005320617223 */ /* 0x080fe20000000861 */
[----:B------:R-:W-:Y:S01]  /*2860*/  FFMA R26, R33, R26, -R94 ;  /* 0x0000001a211a7223 */ /* 0x000fe2000000085e */
[----:B------:R-:W-:Y:S01]  /*2870*/  FADD R79, RZ, R79 ;  /* 0x0000004fff4f7221 */ /* 0x000fe20000000000 */
[----:B------:R-:W-:Y:S01]  /*2880*/  FADD R81, RZ, R81 ;  /* 0x00000051ff517221 */ /* 0x000fe20000000000 */
[----:B------:R-:W-:Y:S01]  /*2890*/  FFMA R19, R18, R83, -R19 ;  /* 0x0000005312137223 */ /* 0x000fe20000000813 */
[----:B------:R-:W-:Y:S01]  /*28a0*/  FADD R18, R97, R14 ;  /* 0x0000000e61127221 */ /* 0x000fe20000000000 */
[----:B------:R-:W-:Y:S01]  /*28b0*/  FADD R94, R96, R79 ;  /* 0x0000004f605e7221 */ /* 0x000fe20000000000 */
[----:B------:R-:W-:Y:S01]  /*28c0*/  FADD R14, R26, R81 ;  /* 0x000000511a0e7221 */ /* 0x000fe20000000000 */
[----:B------:R-:W-:Y:S01]  /*28d0*/  FADD R83, RZ, R95 ;  /* 0x0000005fff537221 */ /* 0x000fe20000000000 */
[----:B------:R-:W-:Y:S01]  /*28e0*/  FADD R81, RZ, R17 ;  /* 0x00000011ff517221 */ /* 0x000fe20000000000 */
[----:B------:R-:W-:-:S02]  /*28f0*/  FADD R79, RZ, R19 ;  /* 0x00000013ff4f7221 */ /* 0x000fc40000000000 */
.L_x_441:
[----:B------:R-:W-:Y:S05]  /*2900*/  BSYNC B4 ;  /* 0x0000000000047941 */ /* 0x000fea0003800000 */
.L_x_440:
        /* <DEDUP_REMOVED lines=10> */
[----:B------:R-:W4:Y:S01]  /*29b0*/  LDG.E R95, [R26.64+0x8] ;  /* 0x000008201a5f7981 */ /* 0x000f22000c1e1900 */
[----:B--2---:R-:W-:Y:S01]  /*29c0*/  FADD R18, R18, R17 ;  /* 0x0000001112127221 */ /* 0x004fe20000000000 */
[----:B---3--:R-:W-:Y:S01]  /*29d0*/  FADD R94, R94, R19 ;  /* 0x000000135e5e7221 */ /* 0x008fe20000000000 */
[----:B----4-:R-:W-:Y:S01]  /*29e0*/  FADD R14, R14, R95 ;  /* 0x0000005f0e0e7221 */ /* 0x010fe20000000000 */
[----:B------:R-:W-:Y:S05]  /*29f0*/  BRA `(.L_x_445) ;  /* 0x000000e000007947 */ /* 0x000fea0003800000 */
.L_x_444:
        /* <DEDUP_REMOVED lines=13> */
[----:B----4-:R-:W-:-:S03]  /*2ad0*/  FADD R14, R14, R95 ;  /* 0x0000005f0e0e7221 */ /* 0x010fc60000000000 */
.L_x_445:
[C---:B------:R-:W-:Y:S01]  /*2ae0*/  FFMA R19, R11.reuse, R94, RZ ;  /* 0x0000005e0b137223 */ /* 0x040fe200000000ff */
[----:B------:R-:W-:Y:S01]  /*2af0*/  FMUL R98, R90, R90 ;  /* 0x0000005a5a627220 */ /* 0x000fe20000400000 */
[C---:B------:R-:W-:Y:S01]  /*2b00*/  FFMA R17, R11.reuse, R18, RZ ;  /* 0x000000120b117223 */ /* 0x040fe200000000ff */
[----:B------:R-:W-:Y:S01]  /*2b10*/  FFMA R11, R11, R14, RZ ;  /* 0x0000000e0b0b7223 */ /* 0x000fe200000000ff */
[----:B------:R-:W-:Y:S01]  /*2b20*/  FFMA R27, R19, c[0x0][0x668], RZ ;  /* 0x00019a00131b7a23 */ /* 0x000fe200000000ff */
[----:B------:R-:W0:Y:S01]  /*2b30*/  MUFU.RCP R96, R98 ;  /* 0x0000006200607308 */ /* 0x000e220000001000 */
[----:B------:R-:W-:Y:S01]  /*2b40*/  FFMA R97, R17, c[0x0][0x668], RZ ;  /* 0x00019a0011617a23 */ /* 0x000fe200000000ff */
[----:B------:R-:W-:Y:S01]  /*2b50*/  FFMA R95, R11, c[0x0][0x668], RZ ;  /* 0x00019a000b5f7a23 */ /* 0x000fe200000000ff */
[----:B------:R-:W-:Y:S01]  /*2b60*/  FMUL R26, R15, R27 ;  /* 0x0000001b0f1a7220 */ /* 0x000fe20000400000 */
[----:B------:R-:W-:Y:S01]  /*2b70*/  FMUL R92, R92, R94 ;  /* 0x0000005e5c5c7220 */ /* 0x000fe20000400000 */
[----:B------:R-:W-:Y:S02]  /*2b80*/  BSSY B6, `(.L_x_446) ;  /* 0x0000011000067945 */ /* 0x000fe40003800000 */
[----:B------:R-:W-:Y:S01]  /*2b90*/  FFMA R17, R13, R97, R26 ;  /* 0x000000610d117223 */ /* 0x000fe2000000001a */
[----:B------:R-:W-:-:S03]  /*2ba0*/  FFMA R92, R91, R18, R92 ;  /* 0x000000125b5c7223 */ /* 0x000fc6000000005c */
[----:B------:R-:W-:Y:S01]  /*2bb0*/  FFMA R17, R16, R95, R17 ;  /* 0x0000005f10117223 */ /* 0x000fe20000000011 */
[----:B------:R-:W-:Y:S01]  /*2bc0*/  FFMA R93, R93, R14, R92 ;  /* 0x0000000e5d5d7223 */ /* 0x000fe2000000005c */
[----:B------:R-:W-:Y:S02]  /*2bd0*/  MOV R14, RZ ;  /* 0x000000ff000e7202 */ /* 0x000fe40000000f00 */
        /* <DEDUP_REMOVED lines=9> */
[----:B------:R-:W-:Y:S05]  /*2c70*/  CALL.REL.NOINC `($__internal_10_$__cuda_sm3x_div_rn_noftz_f32_slowpath) ;  /* 0x0000450000007944 */ /* 0x000fea0003c00000 */
[----:B0-----:R-:W-:Y:S02]  /*2c80*/  MOV R15, R17 ;  /* 0x00000011000f7202 */ /* 0x001fe40000000f00 */
.L_x_447:
[----:B------:R-:W-:Y:S05]  /*2c90*/  BSYNC B6 ;  /* 0x0000000000067941 */ /* 0x000fea0003800000 */
.L_x_446:
        /* <DEDUP_REMOVED lines=14> */
.L_x_449:
[----:B------:R-:W-:Y:S05]  /*2d80*/  BSYNC B6 ;  /* 0x0000000000067941 */ /* 0x000fea0003800000 */
.L_x_448:
        /* <DEDUP_REMOVED lines=15> */
.L_x_451:
[----:B------:R-:W-:Y:S05]  /*2e80*/  BSYNC B6 ;  /* 0x0000000000067941 */ /* 0x000fea0003800000 */
.L_x_450:
[----:B------:R-:W0:Y:S01]  /*2e90*/  MUFU.RCP R13, R90 ;  /* 0x0000005a000d7308 */ /* 0x000e220000001000 */
[----:B------:R-:W-:Y:S07]  /*2ea0*/  BSSY B6, `(.L_x_452) ;  /* 0x000000e000067945 */ /* 0x000fee0003800000 */
[----:B------:R-:W1:Y:S01]  /*2eb0*/  FCHK P0, R95, R90 ;  /* 0x0000005a5f007302 */ /* 0x000e620000000000 */
[----:B0-----:R-:W-:-:S04]  /*2ec0*/  FFMA R16, -R90, R13, 1 ;  /* 0x3f8000005a107423 */ /* 0x001fc8000000010d */
[----:B------:R-:W-:Y:S01]  /*2ed0*/  FFMA R13, R13, R16, R13 ;  /* 0x000000100d0d7223 */ /* 0x000fe2000000000d */
[----:B------:R-:W-:-:S03]  /*2ee0*/  FADD R16, RZ, R92 ;  /* 0x0000005cff107221 */ /* 0x000fc60000000000 */
        /* <DEDUP_REMOVED lines=9> */
.L_x_453:
[----:B------:R-:W-:Y:S05]  /*2f80*/  BSYNC B6 ;  /* 0x0000000000067941 */ /* 0x000fea0003800000 */
.L_x_452:
[----:B------:R-:W-:Y:S01]  /*2f90*/  FSETP.GT.AND P0, PT, R88, RZ, PT ;  /* 0x000000ff5800720b */ /* 0x000fe20003f04000 */
[----:B------:R-:W-:Y:S01]  /*2fa0*/  FMUL R18, R16, R87 ;  /* 0x0000005710127220 */ /* 0x000fe20000400000 */
[----:B------:R-:W-:Y:S01]  /*2fb0*/  FADD R13, RZ, R27 ;  /* 0x0000001bff0d7221 */ /* 0x000fe20000000000 */
[----:B------:R-:W-:Y:S01]  /*2fc0*/  BSSY B4, `(.L_x_454) ;  /* 0x0000026000047945 */ /* 0x000fe20003800000 */
[C---:B------:R-:W-:Y:S01]  /*2fd0*/  FFMA R94, R12.reuse, R11, RZ ;  /* 0x0000000b0c5e7223 */ /* 0x040fe200000000ff */
[----:B------:R-:W-:Y:S01]  /*2fe0*/  FFMA R26, R11, R85, R18 ;  /* 0x000000550b1a7223 */ /* 0x000fe20000000012 */
[C---:B------:R-:W-:Y:S01]  /*2ff0*/  FFMA R18, R12.reuse, R16, RZ ;  /* 0x000000100c127223 */ /* 0x040fe200000000ff */
[----:B------:R-:W-:Y:S01]  /*3000*/  FFMA R90, R12, R13, RZ ;  /* 0x0000000d0c5a7223 */ /* 0x000fe200000000ff */
[----:B------:R-:W-:Y:S01]  /*3010*/  MOV R16, RZ ;  /* 0x000000ff00107202 */ /* 0x000fe20000000f00 */
[----:B------:R-:W-:Y:S01]  /*3020*/  FFMA R17, R13, R89, R26 ;  /* 0x000000590d117223 */ /* 0x000fe2000000001a */
[----:B------:R-:W-:-:S03]  /*3030*/  MOV R26, RZ ;  /* 0x000000ff001a7202 */ /* 0x000fc60000000f00 */
[----:B------:R-:W-:Y:S05]  /*3040*/  @!P0 BRA `(.L_x_455) ;  /* 0x000001d000008947 */ /* 0x000fea0003800000 */
[----:B------:R-:W-:Y:S01]  /*3050*/  IADD3 R11, R88, 0x1800000, RZ ;  /* 0x01800000580b7810 */ /* 0x000fe20007ffe0ff */
[----:B------:R-:W-:Y:S03]  /*3060*/  BSSY B5, `(.L_x_456) ;  /* 0x000000c000057945 */ /* 0x000fe60003800000 */
[----:B------:R-:W-:-:S04]  /*3070*/  LOP3.LUT R11, R11, 0x7f800000, RZ, 0xc0, !PT ;  /* 0x7f8000000b0b7812 */ /* 0x000fc800078ec0ff */
[----:B------:R-:W-:-:S13]  /*3080*/  ISETP.GT.U32.AND P0, PT, R11, 0x1ffffff, PT ;  /* 0x01ffffff0b00780c */ /* 0x000fda0003f04070 */
[----:B------:R-:W-:Y:S05]  /*3090*/  @P0 BRA `(.L_x_457) ;  /* 0x0000004000000947 */ /* 0x000fea0003800000 */
[----:B------:R-:W-:Y:S02]  /*30a0*/  MOV R12, R88 ;  /* 0x00000058000c7202 */ /* 0x000fe40000000f00 */
[----:B------:R-:W-:Y:S02]  /*30b0*/  MOV R95, 0x30d0 ;  /* 0x000030d0005f7802 */ /* 0x000fe40000000f00 */
[----:B------:R-:W-:Y:S05]  /*30c0*/  CALL.REL.NOINC `($__internal_8_$__cuda_sm20_rcp_rn_f32_slowpath) ;  /* 0x00003be000007944 */ /* 0x000fea0003c00000 */
[----:B------:R-:W-:Y:S05]  /*30d0*/  BRA `(.L_x_458) ;  /* 0x0000004000007947 */ /* 0x000fea0003800000 */
.L_x_457:
[----:B------:R-:W0:Y:S02]  /*30e0*/  MUFU.RCP R12, R88 ;  /* 0x00000058000c7308 */ /* 0x000e240000001000 */
[----:B0-----:R-:W-:-:S04]  /*30f0*/  FFMA R11, R12, R88, -1 ;  /* 0xbf8000000c0b7423 */ /* 0x001fc80000000058 */
[----:B------:R-:W-:-:S04]  /*3100*/  FADD.FTZ R11, -R11, -RZ ;  /* 0x800000ff0b0b7221 */ /* 0x000fc80000010100 */
[----:B------:R-:W-:Y:S02]  /*3110*/  FFMA R11, R12, R11, R12 ;  /* 0x0000000b0c0b7223 */ /* 0x000fe4000000000c */
.L_x_458:
[----:B------:R-:W-:Y:S05]  /*3120*/  BSYNC B5 ;  /* 0x0000000000057941 */ /* 0x000fea0003800000 */
.L_x_456:
        /* <DEDUP_REMOVED lines=15> */
.L_x_455:
[----:B------:R-:W-:Y:S05]  /*3220*/  BSYNC B4 ;  /* 0x0000000000047941 */ /* 0x000fea0003800000 */
.L_x_454:
[----:B------:R-:W-:Y:S01]  /*3230*/  FSETP.GT.AND P0, PT, R88, RZ, PT ;  /* 0x000000ff5800720b */ /* 0x000fe20003f04000 */
[----:B------:R-:W-:Y:S01]  /*3240*/  FADD R17, RZ, R17 ;  /* 0x00000011ff117221 */ /* 0x000fe20000000000 */
[----:B------:R-:W-:Y:S04]  /*3250*/  BSSY B6, `(.L_x_459) ;  /* 0x0000036000067945 */ /* 0x000fe80003800000 */
[C---:B------:R-:W-:Y:S02]  /*3260*/  FSEL R11, R17.reuse, RZ, !P3 ;  /* 0x000000ff110b7208 */ /* 0x040fe40005800000 */
[----:B------:R-:W-:-:S03]  /*3270*/  FSEL R12, R17, RZ, P3 ;  /* 0x000000ff110c7208 */ /* 0x000fc60001800000 */
[----:B------:R-:W-:Y:S02]  /*3280*/  FFMA R11, R11, c[0x0][0x664], RZ ;  /* 0x000199000b0b7a23 */ /* 0x000fe400000000ff */
[----:B------:R-:W-:Y:S05]  /*3290*/  @!P0 BRA `(.L_x_460) ;  /* 0x0000031000008947 */ /* 0x000fea0003800000 */
[----:B------:R-:W0:Y:S01]  /*32a0*/  MUFU.RCP R13, R88 ;  /* 0x00000058000d7308 */ /* 0x000e220000001000 */
[----:B------:R-:W-:Y:S01]  /*32b0*/  FFMA R17, -R3, R57, R58 ;  /* 0x0000003903117223 */ /* 0x000fe2000000013a */
[----:B------:R-:W-:Y:S01]  /*32c0*/  BSSY B7, `(.L_x_461) ;  /* 0x000000d000077945 */ /* 0x000fe20003800000 */
[----:B------:R-:W-:-:S05]  /*32d0*/  FADD R11, RZ, -R11 ;  /* 0x8000000bff0b7221 */ /* 0x000fca0000000000 */
        /* <DEDUP_REMOVED lines=11> */
.L_x_462:
[----:B------:R-:W-:Y:S05]  /*3390*/  BSYNC B7 ;  /* 0x0000000000077941 */ /* 0x000fea0003800000 */
.L_x_461:
[----:B------:R-:W0:Y:S01]  /*33a0*/  MUFU.RCP R19, R88 ;  /* 0x0000005800137308 */ /* 0x000e220000001000 */
[----:B------:R-:W-:Y:S01]  /*33b0*/  FFMA R17, -R2, R57, R61 ;  /* 0x0000003902117223 */ /* 0x000fe2000000013d */
[----:B------:R-:W-:Y:S06]  /*33c0*/  BSSY B7, `(.L_x_463) ;  /* 0x000000c000077945 */ /* 0x000fec0003800000 */
        /* <DEDUP_REMOVED lines=11> */
.L_x_464:
[----:B------:R-:W-:Y:S05]  /*3480*/  BSYNC B7 ;  /* 0x0000000000077941 */ /* 0x000fea0003800000 */
.L_x_463:
        /* <DEDUP_REMOVED lines=14> */
.L_x_466:
[----:B------:R-:W-:Y:S05]  /*3570*/  BSYNC B7 ;  /* 0x0000000000077941 */ /* 0x000fea0003800000 */
.L_x_465:
[C---:B------:R-:W-:Y:S01]  /*3580*/  FFMA R16, R11.reuse, R13, R16 ;  /* 0x0000000d0b107223 */ /* 0x040fe20000000010 */
[C---:B------:R-:W-:Y:S01]  /*3590*/  FFMA R26, R11.reuse, R85, R26 ;  /* 0x000000550b1a7223 */ /* 0x040fe2000000001a */
[----:B------:R-:W-:Y:S02]  /*35a0*/  FFMA R14, R11, R19, R14 ;  /* 0x000000130b0e7223 */ /* 0x000fe4000000000e */
.L_x_460:
[----:B------:R-:W-:Y:S05]  /*35b0*/  BSYNC B6 ;  /* 0x0000000000067941 */ /* 0x000fea0003800000 */
.L_x_459:
[----:B------:R-:W-:Y:S01]  /*35c0*/  FADD R19, RZ, R27 ;  /* 0x0000001bff137221 */ /* 0x000fe20000000000 */
[----:B------:R-:W-:Y:S01]  /*35d0*/  FADD R27, RZ, R92 ;  /* 0x0000005cff1b7221 */ /* 0x000fe20000000000 */
[----:B------:R-:W-:Y:S01]  /*35e0*/  FADD R88, RZ, R91 ;  /* 0x0000005bff587221 */ /* 0x000fe20000000000 */
[----:B------:R-:W-:Y:S01]  /*35f0*/  FADD R93, RZ, R93 ;  /* 0x0000005dff5d7221 */ /* 0x000fe20000000000 */
[----:B------:R-:W-:Y:S01]  /*3600*/  FADD R92, RZ, -R15 ;  /* 0x8000000fff5c7221 */ /* 0x000fe20000000000 */
[-C--:B------:R-:W-:Y:S01]  /*3610*/  FFMA R85, R10, R12.reuse, RZ ;  /* 0x0000000c0a557223 */ /* 0x080fe200000000ff */
[----:B------:R-:W-:Y:S01]  /*3620*/  FFMA R18, R9, R12, RZ ;  /* 0x0000000c09127223 */ /* 0x000fe200000000ff */
[----:B------:R-:W-:Y:S01]  /*3630*/  FADD R88, RZ, -R88 ;  /* 0x80000058ff587221 */ /* 0x000fe20000000000 */
[----:B------:R-:W-:Y:S01]  /*3640*/  FADD R27, RZ, -R27 ;  /* 0x8000001bff1b7221 */ /* 0x000fe20000000000 */
[----:B------:R-:W-:-:S02]  /*3650*/  FADD R19, RZ, -R19 ;  /* 0x80000013ff137221 */ /* 0x000fc40000000000 */
.L_x_423:
[----:B------:R-:W-:Y:S05]  /*3660*/  BSYNC B3 ;  /* 0x0000000000037941 */ /* 0x000fea0003800000 */
.L_x_422:
[----:B------:R-:W-:Y:S01]  /*3670*/  BSSY B3, `(.L_x_467) ;  /* 0x00000d0000037945 */ /* 0x000fe20003800000 */
[----:B------:R-:W-:Y:S01]  /*3680*/  FADD R10, R92, R93 ;  /* 0x0000005d5c0a7221 */ /* 0x000fe20000000000 */
[----:B------:R-:W-:Y:S01]  /*3690*/  FADD R11, RZ, R92 ;  /* 0x0000005cff0b7221 */ /* 0x000fe20000000000 */
[----:B------:R-:W-:Y:S01]  /*36a0*/  MOV R90, RZ ;  /* 0x000000ff005a7202 */ /* 0x000fe20000000f00 */
[----:B------:R-:W-:Y:S01]  /*36b0*/  CS2R R12, SRZ ;  /* 0x00000000000c7805 */ /* 0x000fe2000001ff00 */
[----:B------:R-:W-:-:S02]  /*36c0*/  MOV R92, RZ ;  /* 0x000000ff005c7202 */ /* 0x000fc40000000f00 */
[----:B------:R-:W-:Y:S02]  /*36d0*/  MOV R17, RZ ;  /* 0x000000ff00117202 */ /* 0x000fe40000000f00 */
[----:B------:R-:W-:Y:S01]  /*36e0*/  MOV R15, RZ ;  /* 0x000000ff000f7202 */ /* 0x000fe20000000f00 */
[----:B------:R-:W-:Y:S05]  /*36f0*/  @!P2 BRA `(.L_x_468) ;  /* 0x00000c700000a947 */ /* 0x000fea0003800000 */
[----:B------:R-:W-:Y:S01]  /*3700*/  ISETP.NE.U32.AND P0, PT, RZ, c[0x0][0x8a0], PT ;  /* 0x00022800ff007a0c */ /* 0x000fe20003f05070 */
[C---:B------:R-:W-:Y:S01]  /*3710*/  FFMA R15, R11.reuse, R6, RZ ;  /* 0x000000060b0f7223 */ /* 0x040fe200000000ff */
[C---:B------:R-:W-:Y:S01]  /*3720*/  FFMA R13, R11.reuse, R7, RZ ;  /* 0x000000070b0d7223 */ /* 0x040fe200000000ff */
[----:B------:R-:W-:Y:S01]  /*3730*/  FFMA R17, R11, R8, RZ ;  /* 0x000000080b117223 */ /* 0x000fe200000000ff */
[----:B------:R-:W-:Y:S01]  /*3740*/  ISETP.NE.AND.EX P0, PT, RZ, c[0x0][0x8a4], PT, P0 ;  /* 0x00022900ff007a0c */ /* 0x000fe20003f05300 */
[C---:B------:R-:W-:Y:S01]  /*3750*/  FMUL R84, R15.reuse, R84 ;  /* 0x000000540f547220 */ /* 0x040fe20000400000 */
[C---:B------:R-:W-:Y:S01]  /*3760*/  FMUL R12, R15.reuse, R75 ;  /* 0x0000004b0f0c7220 */ /* 0x040fe20000400000 */
[----:B------:R-:W-:Y:S01]  /*3770*/  FMUL R77, R15, R77 ;  /* 0x0000004d0f4d7220 */ /* 0x000fe20000400000 */
[----:B------:R-:W-:Y:S01]  /*3780*/  FFMA R60, R11, R60, RZ ;  /* 0x0000003c0b3c7223 */ /* 0x000fe200000000ff */
[C---:B------:R-:W-:Y:S01]  /*3790*/  FFMA R84, R13.reuse, R82, R84 ;  /* 0x000000520d547223 */ /* 0x040fe20000000054 */
[C---:B------:R-:W-:Y:S01]  /*37a0*/  FFMA R12, R13.reuse, R69, R12 ;  /* 0x000000450d0c7223 */ /* 0x040fe2000000000c */
[----:B------:R-:W-:Y:S01]  /*37b0*/  FFMA R70, R13, R70, R77 ;  /* 0x000000460d467223 */ /* 0x000fe2000000004d */
[----:B------:R-:W-:Y:S01]  /*37c0*/  FFMA R4, R11, R4, RZ ;  /* 0x000000040b047223 */ /* 0x000fe200000000ff */
[C---:B------:R-:W-:Y:S01]  /*37d0*/  FFMA R69, R17.reuse, R72, R84 ;  /* 0x0000004811457223 */ /* 0x040fe20000000054 */
[C---:B------:R-:W-:Y:S01]  /*37e0*/  FFMA R71, R17.reuse, R71, R12 ;  /* 0x0000004711477223 */ /* 0x040fe2000000000c */
[----:B------:R-:W-:Y:S01]  /*37f0*/  FFMA R70, R17, R73, R70 ;  /* 0x0000004911467223 */ /* 0x000fe20000000046 */
[----:B------:R-:W-:Y:S01]  /*3800*/  FFMA R5, R11, R5, RZ ;  /* 0x000000050b057223 */ /* 0x000fe200000000ff */
[CC--:B------:R-:W-:Y:S01]  /*3810*/  FFMA R77, R15.reuse, R7.reuse, RZ ;  /* 0x000000070f4d7223 */ /* 0x0c0fe200000000ff */
[C---:B------:R-:W-:Y:S01]  /*3820*/  FFMA R87, R15.reuse, R6, RZ ;  /* 0x000000060f577223 */ /* 0x040fe200000000ff */
[----:B------:R-:W-:Y:S01]  /*3830*/  FFMA R89, R15, R8, RZ ;  /* 0x000000080f597223 */ /* 0x000fe200000000ff */
[CC--:B------:R-:W-:Y:S01]  /*3840*/  FFMA R91, R17.reuse, R7.reuse, RZ ;  /* 0x00000007115b7223 */ /* 0x0c0fe200000000ff */
[-C--:B------:R-:W-:Y:S01]  /*3850*/  FFMA R93, R17, R6.reuse, RZ ;  /* 0x00000006115d7223 */ /* 0x080fe200000000ff */
[C---:B------:R-:W-:Y:S01]  /*3860*/  FFMA R15, R13.reuse, R7, RZ ;  /* 0x000000070d0f7223 */ /* 0x040fe200000000ff */
[C---:B------:R-:W-:Y:S01]  /*3870*/  FFMA R73, R13.reuse, R6, RZ ;  /* 0x000000060d497223 */ /* 0x040fe200000000ff */
[-C--:B------:R-:W-:Y:S01]  /*3880*/  FFMA R75, R13, R8.reuse, RZ ;  /* 0x000000080d4b7223 */ /* 0x080fe200000000ff */
[----:B------:R-:W-:Y:S01]  /*3890*/  FFMA R17, R17, R8, RZ ;  /* 0x0000000811117223 */ /* 0x000fe200000000ff */
[----:B------:R-:W-:Y:S01]  /*38a0*/  FADD R6, R4, R69 ;  /* 0x0000004504067221 */ /* 0x000fe20000000000 */
[----:B------:R-:W-:Y:S01]  /*38b0*/  FADD R7, R60, R71 ;  /* 0x000000473c077221 */ /* 0x000fe20000000000 */
[----:B------:R-:W-:Y:S01]  /*38c0*/  FADD R8, R5, R70 ;  /* 0x0000004605087221 */ /* 0x000fe20000000000 */
[----:B------:R-:W-:Y:S05]  /*38d0*/  @!P0 BRA `(.L_x_469) ;  /* 0x0000007000008947 */ /* 0x000fea0003800000 */
[----:B------:R-:W-:Y:S01]  /*38e0*/  IMAD R4, R38, c[0x0][0x8c0], RZ ;  /* 0x0002300026047a24 */ /* 0x000fe200078e02ff */
[----:B------:R-:W-:-:S03]  /*38f0*/  MOV R12, c[0x0][0x8c0] ;  /* 0x00023000000c7a02 */ /* 0x000fc60000000f00 */
[C---:B------:R-:W-:Y:S02]  /*3900*/  IMAD R13, R51.reuse, UR28, R4 ;  /* 0x0000001c330d7c24 */ /* 0x040fe4000f8e0204 */
[----:B------:R-:W-:-:S05]  /*3910*/  IMAD.WIDE.U32 R4, R51, R12, c[0x0][0x8a0] ;  /* 0x0002280033047625 */ /* 0x000fca00078e000c */
[----:B------:R-:W-:-:S05]  /*3920*/  IADD3 R5, R5, R13, RZ ;  /* 0x0000000d05057210 */ /* 0x000fca0007ffe0ff */
[----:B------:R0:W-:Y:S01]  /*3930*/  RED.E.ADD.F32.FTZ.RN.STRONG.GPU [R4.64], R11 ;  /* 0x0000000b0400798e */ /* 0x0001e2000c10e7a0 */
[----:B------:R-:W-:Y:S05]  /*3940*/  BRA `(.L_x_470) ;  /* 0x0000009000007947 */ /* 0x000fea0003800000 */
.L_x_469:
        /* <DEDUP_REMOVED lines=8> */
[----:B------:R0:W-:Y:S02]  /*39d0*/  RED.E.ADD.F32.FTZ.RN.STRONG.GPU [R4.64], R11 ;  /* 0x0000000b0400798e */ /* 0x0001e4000c10e7a0 */
.L_x_470:
        /* <DEDUP_REMOVED lines=14> */
[----:B------:R0:W-:Y:S04]  /*3ac0*/  RED.E.ADD.F32.FTZ.RN.STRONG.GPU [R4.64+0x18], R91 ;  /* 0x0000185b0400798e */ /* 0x0001e8000c10e7a0 */
[----:B------:R0:W-:Y:S04]  /*3ad0*/  RED.E.ADD.F32.FTZ.RN.STRONG.GPU [R4.64+0x1c], R93 ;  /* 0x00001c5d0400798e */ /* 0x0001e8000c10e7a0 */
[----:B------:R0:W-:Y:S01]  /*3ae0*/  RED.E.ADD.F32.FTZ.RN.STRONG.GPU [R4.64+0x20], R17 ;  /* 0x000020110400798e */ /* 0x0001e2000c10e7a0 */
[----:B------:R-:W-:Y:S05]  /*3af0*/  BRA `(.L_x_472) ;  /* 0x0000011000007947 */ /* 0x000fea0003800000 */
.L_x_471:
[----:B------:R-:W-:-:S04]  /*3b00*/  ISETP.NE.U32.AND P0, PT, RZ, c[0x0][0x380], PT ;  /* 0x0000e000ff007a0c */ /* 0x000fc80003f05070 */
[----:B------:R-:W-:-:S13]  /*3b10*/  ISETP.NE.AND.EX P0, PT, RZ, c[0x0][0x384], PT, P0 ;  /* 0x0000e100ff007a0c */ /* 0x000fda0003f05300 */
[----:B------:R-:W-:Y:S05]  /*3b20*/  @!P0 BRA `(.L_x_472) ;  /* 0x000000e000008947 */ /* 0x000fea0003800000 */
[----:B0-----:R-:W-:Y:S01]  /*3b30*/  MOV R4, c[0x0][0x398] ;  /* 0x0000e60000047a02 */ /* 0x001fe20000000f00 */
        /* <DEDUP_REMOVED lines=12> */
[----:B------:R0:W-:Y:S02]  /*3c00*/  RED.E.ADD.F32.FTZ.RN.STRONG.GPU [R4.64+0x20], R17 ;  /* 0x000020110400798e */ /* 0x0001e4000c10e7a0 */
.L_x_472:
[-C--:B0-----:R-:W-:Y:S01]  /*3c10*/  FMUL R5, R62, R68.reuse ;  /* 0x000000443e057220 */ /* 0x081fe20000400000 */
[CC--:B------:R-:W-:Y:S01]  /*3c20*/  FMUL R4, R63.reuse, R68.reuse ;  /* 0x000000443f047220 */ /* 0x0c0fe20000400000 */
[CC--:B------:R-:W-:Y:S01]  /*3c30*/  FMUL R60, R64.reuse, R68.reuse ;  /* 0x00000044403c7220 */ /* 0x0c0fe20000400000 */
[----:B------:R-:W-:Y:S01]  /*3c40*/  FMUL R70, R64, R65 ;  /* 0x0000004140467220 */ /* 0x000fe20000400000 */
[CC--:B------:R-:W-:Y:S01]  /*3c50*/  FFMA R12, R62.reuse, R68.reuse, R5 ;  /* 0x000000443e0c7223 */ /* 0x0c0fe20000000005 */
[-C--:B------:R-:W-:Y:S01]  /*3c60*/  FFMA R17, R63, R68.reuse, R4 ;  /* 0x000000443f117223 */ /* 0x080fe20000000004 */
[C---:B------:R-:W-:Y:S01]  /*3c70*/  FMUL R5, R62.reuse, R67 ;  /* 0x000000433e057220 */ /* 0x040fe20000400000 */
[----:B------:R-:W-:Y:S01]  /*3c80*/  FMUL R68, R65, R68 ;  /* 0x0000004441447220 */ /* 0x000fe20000400000 */
[CC--:B------:R-:W-:Y:S01]  /*3c90*/  FMUL R4, R63.reuse, R66.reuse ;  /* 0x000000423f047220 */ /* 0x0c0fe20000400000 */
[----:B------:R-:W-:Y:S01]  /*3ca0*/  FMUL R75, R62, R63 ;  /* 0x0000003f3e4b7220 */ /* 0x000fe20000400000 */
[CC--:B------:R-:W-:Y:S01]  /*3cb0*/  FMUL R69, R64.reuse, R67.reuse ;  /* 0x0000004340457220 */ /* 0x0c0fe20000400000 */
[----:B------:R-:W-:Y:S01]  /*3cc0*/  FMUL R15, R64, R66 ;  /* 0x00000042400f7220 */ /* 0x000fe20000400000 */
[-C--:B------:R-:W-:Y:S01]  /*3cd0*/  FMUL R71, R62, R64.reuse ;  /* 0x000000403e477220 */ /* 0x080fe20000400000 */
[CC--:B------:R-:W-:Y:S01]  /*3ce0*/  FMUL R72, R63.reuse, R64.reuse ;  /* 0x000000403f487220 */ /* 0x0c0fe20000400000 */
[----:B------:R-:W-:Y:S01]  /*3cf0*/  FMUL R77, R64, R64 ;  /* 0x00000040404d7220 */ /* 0x000fe20000400000 */
[----:B------:R-:W-:Y:S01]  /*3d00*/  FFMA R13, R62, R67, R5 ;  /* 0x000000433e0d7223 */ /* 0x000fe20000000005 */
[CC--:B------:R-:W-:Y:S01]  /*3d10*/  FFMA R4, R63.reuse, R66.reuse, R4 ;  /* 0x000000423f047223 */ /* 0x0c0fe20000000004 */
[----:B------:R-:W-:Y:S01]  /*3d20*/  FADD R5, R68, R68 ;  /* 0x0000004444057221 */ /* 0x000fe20000000000 */
[----:B------:R-:W-:Y:S01]  /*3d30*/  FFMA R70, R64, R65, R70 ;  /* 0x0000004140467223 */ /* 0x000fe20000000046 */
[----:B------:R-:W-:Y:S01]  /*3d40*/  FFMA R75, R62, R63, R75 ;  /* 0x0000003f3e4b7223 */ /* 0x000fe2000000004b */
[C---:B------:R-:W-:Y:S01]  /*3d50*/  FFMA R69, R64.reuse, R67, R69 ;  /* 0x0000004340457223 */ /* 0x040fe20000000045 */
[----:B------:R-:W-:Y:S01]  /*3d60*/  FFMA R15, R64, R66, R15 ;  /* 0x00000042400f7223 */ /* 0x000fe2000000000f */
[-C--:B------:R-:W-:Y:S01]  /*3d70*/  FFMA R73, R62, R64.reuse, R71 ;  /* 0x000000403e497223 */ /* 0x080fe20000000047 */
[-C--:B------:R-:W-:Y:S01]  /*3d80*/  FFMA R86, R63, R64.reuse, R72 ;  /* 0x000000403f567223 */ /* 0x080fe20000000048 */
[----:B------:R-:W-:Y:S01]  /*3d90*/  FFMA R90, R64, R64, R77 ;  /* 0x00000040405a7223 */ /* 0x000fe2000000004d */
[C---:B------:R-:W-:Y:S01]  /*3da0*/  FADD R64, R5.reuse, R4 ;  /* 0x0000000405407221 */ /* 0x040fe20000000000 */
[--C-:B------:R-:W-:Y:S01]  /*3db0*/  FADD R5, R5, -R13.reuse ;  /* 0x8000000d05057221 */ /* 0x100fe20000000000 */
[----:B------:R-:W-:Y:S01]  /*3dc0*/  FADD R87, R4, -R13 ;  /* 0x8000000d04577221 */ /* 0x000fe20000000000 */
[C-C-:B------:R-:W-:Y:S01]  /*3dd0*/  FADD R4, R70.reuse, -R75.reuse ;  /* 0x8000004b46047221 */ /* 0x140fe20000000000 */
[----:B------:R-:W-:Y:S01]  /*3de0*/  FADD R13, R70, R75 ;  /* 0x0000004b460d7221 */ /* 0x000fe20000000000 */
[C---:B------:R-:W-:Y:S01]  /*3df0*/  FMUL R70, R63.reuse, R65 ;  /* 0x000000413f467220 */ /* 0x040fe20000400000 */
[C---:B------:R-:W-:Y:S01]  /*3e00*/  FMUL R82, R63.reuse, R63 ;  /* 0x0000003f3f527220 */ /* 0x040fe20000400000 */
[CC--:B------:R-:W-:Y:S01]  /*3e10*/  FMUL R71, R62.reuse, R65.reuse ;  /* 0x000000413e477220 */ /* 0x0c0fe20000400000 */
[CC--:B------:R-:W-:Y:S01]  /*3e20*/  FMUL R77, R62.reuse, R62.reuse ;  /* 0x0000003e3e4d7220 */ /* 0x0c0fe20000400000 */
[C---:B------:R-:W-:Y:S01]  /*3e30*/  FFMA R72, R63.reuse, R65, R70 ;  /* 0x000000413f487223 */ /* 0x040fe20000000046 */
[C---:B------:R-:W-:Y:S01]  /*3e40*/  FFMA R84, R63.reuse, R63, R82 ;  /* 0x0000003f3f547223 */ /* 0x040fe20000000052 */
[----:B------:R-:W-:Y:S01]  /*3e50*/  FMUL R70, R63, R67 ;  /* 0x000000433f467220 */ /* 0x000fe20000400000 */
[CC--:B------:R-:W-:Y:S01]  /*3e60*/  FFMA R75, R62.reuse, R65.reuse, R71 ;  /* 0x000000413e4b7223 */ /* 0x0c0fe20000000047 */
[C---:B------:R-:W-:Y:S01]  /*3e70*/  FFMA R82, R62.reuse, R62, R77 ;  /* 0x0000003e3e527223 */ /* 0x040fe2000000004d */
[-C--:B------:R-:W-:Y:S01]  /*3e80*/  FMUL R62, R62, R66.reuse ;  /* 0x000000423e3e7220 */ /* 0x080fe20000400000 */
[C---:B------:R-:W-:Y:S01]  /*3e90*/  FMUL R71, R65.reuse, R65 ;  /* 0x0000004141477220 */ /* 0x040fe20000400000 */
[----:B------:R-:W-:Y:S01]  /*3ea0*/  FADD R63, R70, R70 ;  /* 0x00000046463f7221 */ /* 0x000fe20000000000 */
[C---:B------:R-:W-:Y:S01]  /*3eb0*/  FMUL R66, R65.reuse, R66 ;  /* 0x0000004241427220 */ /* 0x040fe20000400000 */
[----:B------:R-:W-:Y:S01]  /*3ec0*/  FMUL R67, R65, R67 ;  /* 0x0000004341437220 */ /* 0x000fe20000400000 */
[----:B------:R-:W-:Y:S01]  /*3ed0*/  FADD R65, R62, R62 ;  /* 0x0000003e3e417221 */ /* 0x000fe20000000000 */
[C---:B------:R-:W-:Y:S01]  /*3ee0*/  FFMA R82, R71.reuse, 2, R82 ;  /* 0x4000000047527823 */ /* 0x040fe20000000052 */
[C---:B------:R-:W-:Y:S01]  /*3ef0*/  FFMA R84, R71.reuse, 2, R84 ;  /* 0x4000000047547823 */ /* 0x040fe20000000054 */
[----:B------:R-:W-:Y:S01]  /*3f00*/  FFMA R90, R71, 2, R90 ;  /* 0x40000000475a7823 */ /* 0x000fe2000000005a */
[----:B------:R-:W-:Y:S01]  /*3f10*/  FFMA R71, R60, 2, R63 ;  /* 0x400000003c477823 */ /* 0x000fe2000000003f */
[C-C-:B------:R-:W-:Y:S01]  /*3f20*/  FADD R89, R72.reuse, R73.reuse ;  /* 0x0000004948597221 */ /* 0x140fe20000000000 */
[----:B------:R-:W-:Y:S01]  /*3f30*/  FADD R91, R72, -R73 ;  /* 0x80000049485b7221 */ /* 0x000fe20000000000 */
[--C-:B------:R-:W-:Y:S01]  /*3f40*/  FFMA R73, R60, 2, R65.reuse ;  /* 0x400000003c497823 */ /* 0x100fe20000000041 */
[----:B------:R-:W-:Y:S01]  /*3f50*/  FFMA R65, R70, 2, R65 ;  /* 0x4000000046417823 */ /* 0x000fe20000000041 */
[----:B------:R-:W-:Y:S01]  /*3f60*/  FFMA R71, R62, 4, R71 ;  /* 0x408000003e477823 */ /* 0x000fe20000000047 */
[C---:B------:R-:W-:Y:S01]  /*3f70*/  FADD R62, R66.reuse, R66 ;  /* 0x00000042423e7221 */ /* 0x040fe20000000000 */
[----:B------:R-:W-:Y:S01]  /*3f80*/  FFMA R66, R66, 4, R69 ;  /* 0x4080000042427823 */ /* 0x000fe20000000045 */
[----:B------:R-:W-:Y:S01]  /*3f90*/  FFMA R65, R60, 4, R65 ;  /* 0x408000003c417823 */ /* 0x000fe20000000041 */
[----:B------:R-:W-:Y:S01]  /*3fa0*/  FADD R60, R67, R67 ;  /* 0x00000043433c7221 */ /* 0x000fe20000000000 */
[C-C-:B------:R-:W-:Y:S01]  /*3fb0*/  FADD R63, R75.reuse, -R86.reuse ;  /* 0x800000564b3f7221 */ /* 0x140fe20000000000 */
[C---:B------:R-:W-:Y:S01]  /*3fc0*/  FADD R69, R62.reuse, R69 ;  /* 0x000000453e457221 */ /* 0x040fe20000000000 */
[----:B------:R-:W-:Y:S01]  /*3fd0*/  FADD R86, R75, R86 ;  /* 0x000000564b567221 */ /* 0x000fe20000000000 */
[----:B------:R-:W-:Y:S01]  /*3fe0*/  FADD R75, R62, -R17 ;  /* 0x800000113e4b7221 */ /* 0x000fe20000000000 */
[----:B------:R-:W-:Y:S01]  /*3ff0*/  FADD R77, -R17, R66 ;  /* 0x00000042114d7221 */ /* 0x000fe20000000100 */
[----:B------:R-:W-:Y:S01]  /*4000*/  FMUL R91, R6, R91 ;  /* 0x0000005b065b7220 */ /* 0x000fe20000400000 */
[----:B------:R-:W-:Y:S01]  /*4010*/  FADD R90, R90, -1 ;  /* 0xbf8000005a5a7421 */ /* 0x000fe20000000000 */
[--C-:B------:R-:W-:Y:S01]  /*4020*/  FFMA R62, R67, 4, R12.reuse ;  /* 0x40800000433e7823 */ /* 0x100fe2000000000c */
[----:B------:R-:W-:Y:S01]  /*4030*/  FADD R17, R60, R12 ;  /* 0x0000000c3c117221 */ /* 0x000fe20000000000 */
[----:B------:R-:W-:Y:S01]  /*4040*/  FADD R84, R84, -1 ;  /* 0xbf80000054547421 */ /* 0x000fe20000000000 */
[----:B------:R-:W-:Y:S01]  /*4050*/  FFMA R73, R70, 4, R73 ;  /* 0x4080000046497823 */ /* 0x000fe20000000049 */
[----:B------:R-:W-:Y:S01]  /*4060*/  FMUL R12, R8, R69 ;  /* 0x00000045080c7220 */ /* 0x000fe20000400000 */
[----:B------:R-:W-:Y:S01]  /*4070*/  FADD R82, R82, -1 ;  /* 0xbf80000052527421 */ /* 0x000fe20000000000 */
[C---:B------:R-:W-:Y:S01]  /*4080*/  FMUL R89, R8.reuse, R89 ;  /* 0x0000005908597220 */ /* 0x040fe20000400000 */
[C---:B------:R-:W-:Y:S01]  /*4090*/  FFMA R90, R8.reuse, R90, -R91 ;  /* 0x0000005a085a7223 */ /* 0x040fe2000000085b */
[C---:B------:R-:W-:Y:S01]  /*40a0*/  FMUL R84, R7.reuse, R84 ;  /* 0x0000005407547220 */ /* 0x040fe20000400000 */
[C---:B------:R-:W-:Y:S01]  /*40b0*/  FFMA R73, R7.reuse, R73, R12 ;  /* 0x0000004907497223 */ /* 0x040fe2000000000c */
[----:B------:R-:W-:Y:S01]  /*40c0*/  FMUL R12, R8, R65 ;  /* 0x00000041080c7220 */ /* 0x000fe20000400000 */
[C---:B------:R-:W-:Y:S01]  /*40d0*/  FFMA R89, R6.reuse, R82, R89 ;  /* 0x0000005206597223 */ /* 0x040fe20000000059 */
[----:B------:R-:W-:Y:S01]  /*40e0*/  FFMA R86, R7, R86, R90 ;  /* 0x0000005607567223 */ /* 0x000fe2000000005a */
[----:B------:R-:W-:Y:S01]  /*40f0*/  FADD R62, -R15, R62 ;  /* 0x0000003e0f3e7221 */ /* 0x000fe20000000100 */
[C---:B------:R-:W-:Y:S01]  /*4100*/  FFMA R13, R6.reuse, R13, R84 ;  /* 0x0000000d060d7223 */ /* 0x040fe20000000054 */
[----:B------:R-:W-:Y:S01]  /*4110*/  FFMA R12, R6, R17, R12 ;  /* 0x00000011060c7223 */ /* 0x000fe2000000000c */
[----:B------:R-:W-:Y:S01]  /*4120*/  FADD R60, R60, -R15 ;  /* 0x8000000f3c3c7221 */ /* 0x000fe20000000000 */
[C---:B------:R-:W-:Y:S01]  /*4130*/  FFMA R4, R7.reuse, -R4, R89 ;  /* 0x8000000407047223 */ /* 0x040fe20000000059 */
[----:B------:R-:W-:Y:S01]  /*4140*/  FADD R86, RZ, R86 ;  /* 0x00000056ff567221 */ /* 0x000fe20000000000 */
[C---:B------:R-:W-:Y:S01]  /*4150*/  FMUL R15, R7.reuse, R64 ;  /* 0x00000040070f7220 */ /* 0x040fe20000400000 */
[C---:B------:R-:W-:Y:S01]  /*4160*/  FMUL R62, R7.reuse, R62 ;  /* 0x0000003e073e7220 */ /* 0x040fe20000400000 */
[----:B------:R-:W-:Y:S01]  /*4170*/  FFMA R13, R8, -R63, R13 ;  /* 0x8000003f080d7223 */ /* 0x000fe2000000000d */
[----:B------:R-:W-:Y:S01]  /*4180*/  FFMA R12, R7, -R75, R12 ;  /* 0x8000004b070c7223 */ /* 0x000fe2000000000c */
[----:B------:R-:W-:Y:S01]  /*4190*/  FADD R7, RZ, R4 ;  /* 0x00000004ff077221 */ /* 0x000fe20000000000 */
[----:B------:R-:W-:Y:S01]  /*41a0*/  FMUL R17, R3, R86 ;  /* 0x0000005603117220 */ /* 0x000fe20000400000 */
[----:B------:R-:W-:Y:S01]  /*41b0*/  FFMA R68, R68, 4, R87 ;  /* 0x4080000044447823 */ /* 0x000fe20000000057 */
[C---:B------:R-:W-:Y:S01]  /*41c0*/  FFMA R15, R6.reuse, R71, R15 ;  /* 0x00000047060f7223 */ /* 0x040fe2000000000f */
[----:B------:R-:W-:Y:S01]  /*41d0*/  FFMA R77, R6, R77, R62 ;  /* 0x0000004d064d7223 */ /* 0x000fe2000000003e */
[----:B------:R-:W-:Y:S01]  /*41e0*/  FADD R13, RZ, R13 ;  /* 0x0000000dff0d7221 */ /* 0x000fe20000000000 */
[-C--:B------:R-:W-:Y:S01]  /*41f0*/  FMUL R65, R32, R7.reuse ;  /* 0x0000000720417220 */ /* 0x080fe20000400000 */
[----:B------:R-:W-:Y:S01]  /*4200*/  FFMA R4, R0, R7, -R17 ;  /* 0x0000000700047223 */ /* 0x000fe20000000811 */
[----:B------:R-:W-:Y:S01]  /*4210*/  FFMA R5, R6, -R5, R73 ;  /* 0x8000000506057223 */ /* 0x000fe20000000049 */
[C---:B------:R-:W-:Y:S01]  /*4220*/  FFMA R15, R8.reuse, -R60, R15 ;  /* 0x8000003c080f7223 */ /* 0x040fe2000000000f */
[----:B------:R-:W-:Y:S01]  /*4230*/  FFMA R68, R8, R68, R77 ;  /* 0x0000004408447223 */ /* 0x000fe2000000004d */
[----:B------:R-:W-:Y:S01]  /*4240*/  FMUL R17, R0, R13 ;  /* 0x0000000d00117220 */ /* 0x000fe20000400000 */
[----:B------:R-:W-:Y:S01]  /*4250*/  FMUL R6, R2, R7 ;  /* 0x0000000702067220 */ /* 0x000fe20000400000 */
[-C--:B------:R-:W-:Y:S01]  /*4260*/  FMUL R63, R33, R86.reuse ;  /* 0x00000056213f7220 */ /* 0x080fe20000400000 */
[CC--:B------:R-:W-:Y:S01]  /*4270*/  FMUL R8, R34.reuse, R13.reuse ;  /* 0x0000000d22087220 */ /* 0x0c0fe20000400000 */
[-C--:B------:R-:W-:Y:S01]  /*4280*/  FFMA R65, R34, R86.reuse, -R65 ;  /* 0x0000005622417223 */ /* 0x080fe20000000841 */
[----:B------:R-:W-:Y:S01]  /*4290*/  FFMA R86, R2, R86, -R17 ;  /* 0x0000005602567223 */ /* 0x000fe20000000811 */
[-C--:B------:R-:W-:Y:S01]  /*42a0*/  FFMA R6, R3, R13.reuse, -R6 ;  /* 0x0000000d03067223 */ /* 0x080fe20000000806 */
[----:B------:R-:W-:Y:S01]  /*42b0*/  FFMA R63, R32, R13, -R63 ;  /* 0x0000000d203f7223 */ /* 0x000fe2000000083f */
[----:B------:R-:W-:Y:S01]  /*42c0*/  FFMA R8, R33, R7, -R8 ;  /* 0x0000000721087223 */ /* 0x000fe20000000808 */
[----:B------:R-:W-:Y:S01]  /*42d0*/  FADD R83, R83, R86 ;  /* 0x0000005653537221 */ /* 0x000fe20000000000 */
[----:B------:R-:W-:Y:S01]  /*42e0*/  FADD R17, RZ, R12 ;  /* 0x0000000cff117221 */ /* 0x000fe20000000000 */
[----:B------:R-:W-:Y:S01]  /*42f0*/  FADD R81, R81, R4 ;  /* 0x0000000451517221 */ /* 0x000fe20000000000 */
[----:B------:R-:W-:Y:S01]  /*4300*/  FADD R79, R79, R6 ;  /* 0x000000064f4f7221 */ /* 0x000fe20000000000 */
[----:B------:R-:W-:Y:S01]  /*4310*/  FADD R13, RZ, R5 ;  /* 0x00000005ff0d7221 */ /* 0x000fe20000000000 */
[----:B------:R-:W-:Y:S01]  /*4320*/  FADD R15, RZ, R15 ;  /* 0x0000000fff0f7221 */ /* 0x000fe20000000000 */
[----:B------:R-:W-:Y:S01]  /*4330*/  FADD R12, RZ, R68 ;  /* 0x00000044ff0c7221 */ /* 0x000fe20000000000 */
[----:B------:R-:W-:Y:S01]  /*4340*/  FADD R90, RZ, R65 ;  /* 0x00000041ff5a7221 */ /* 0x000fe20000000000 */
[----:B------:R-:W-:Y:S01]  /*4350*/  FADD R92, RZ, R63 ;  /* 0x0000003fff5c7221 */ /* 0x000fe20000000000 */
[----:B------:R-:W-:-:S02]  /*4360*/  FADD R86, RZ, R8 ;  /* 0x00000008ff567221 */ /* 0x000fc40000000000 */
.L_x_468:
[----:B------:R-:W-:Y:S05]  /*4370*/  BSYNC B3 ;  /* 0x0000000000037941 */ /* 0x000fea0003800000 */
.L_x_467:
[----:B------:R-:W-:Y:S01]  /*4380*/  ISETP.NE.U32.AND P1, PT, RZ, c[0x0][0x750], PT ;  /* 0x0001d400ff007a0c */ /* 0x000fe20003f25070 */
[----:B------:R-:W-:-:S03]  /*4390*/  FFMA R11, RZ, R11, RZ ;  /* 0x0000000bff0b7223 */ /* 0x000fc600000000ff */
[----:B------:R-:W-:Y:S02]  /*43a0*/  ISETP.NE.AND.EX P1, PT, RZ, c[0x0][0x754], PT, P1 ;  /* 0x0001d500ff007a0c */ /* 0x000fe40003f25310 */
[----:B------:R-:W-:-:S11]  /*43b0*/  FSEL R11, R11, RZ, !P2 ;  /* 0x000000ff0b0b7208 */ /* 0x000fd60005000000 */
        /* <DEDUP_REMOVED lines=8> */
.L_x_473:
[----:B------:R-:W-:-:S04]  /*4440*/  ISETP.NE.U32.AND P0, PT, RZ, c[0x0][0x1f8], PT ;  /* 0x00007e00ff007a0c */ /* 0x000fc80003f05070 */
[----:B------:R-:W-:-:S13]  /*4450*/  ISETP.NE.AND.EX P0, PT, RZ, c[0x0][0x1fc], PT, P0 ;  /* 0x00007f00ff007a0c */ /* 0x000fda0003f05300 */
[----:B------:R-:W-:Y:S05]  /*4460*/  @!P0 BRA `(.L_x_474) ;  /* 0x0000003000008947 */ /* 0x000fea0003800000 */
[----:B------:R-:W-:-:S04]  /*4470*/  IADD3 R4, P0, R24, c[0x0][0x1f8], RZ ;  /* 0x00007e0018047a10 */ /* 0x000fc80007f1e0ff */
[----:B------:R-:W-:-:S05]  /*4480*/  IADD3.X R5, R74, c[0x0][0x1fc], RZ, P0, !PT ;  /* 0x00007f004a057a10 */ /* 0x000fca00007fe4ff */
[----:B------:R0:W-:Y:S04]  /*4490*/  RED.E.ADD.F32.FTZ.RN.STRONG.GPU [R4.64], R11 ;  /* 0x0000000b0400798e */ /* 0x0001e8000c10e7a0 */
.L_x_474:
[----:B------:R-:W-:Y:S01]  /*44a0*/  FADD R7, RZ, R10 ;  /* 0x0000000aff077221 */ /* 0x000fe20000000000 */
[----:B------:R-:W-:Y:S05]  /*44b0*/  @!P1 BRA `(.L_x_475) ;  /* 0x0000007000009947 */ /* 0x000fea0003800000 */
[----:B0-----:R-:W-:Y:S01]  /*44c0*/  MOV R5, c[0x0][0x770] ;  /* 0x0001dc0000057a02 */ /* 0x001fe20000000f00 */
[----:B------:R-:W-:-:S04]  /*44d0*/  IMAD R11, R53, c[0x0][0x770], RZ ;  /* 0x0001dc00350b7a24 */ /* 0x000fc800078e02ff */
[C---:B------:R-:W-:Y:S02]  /*44e0*/  IMAD R11, R54.reuse, UR19, R11 ;  /* 0x00000013360b7c24 */ /* 0x040fe4000f8e020b */
[----:B------:R-:W-:-:S05]  /*44f0*/  IMAD.WIDE.U32 R4, R54, R5, c[0x0][0x750] ;  /* 0x0001d40036047625 */ /* 0x000fca00078e0005 */
[----:B------:R-:W-:-:S05]  /*4500*/  IADD3 R5, R5, R11, RZ ;  /* 0x0000000b05057210 */ /* 0x000fca0007ffe0ff */
[----:B------:R0:W-:Y:S01]  /*4510*/  RED.E.ADD.F32.FTZ.RN.STRONG.GPU [R4.64], R7 ;  /* 0x000000070400798e */ /* 0x0001e2000c10e7a0 */
[----:B------:R-:W-:Y:S05]  /*4520*/  BRA `(.L_x_476) ;  /* 0x0000006000007947 */ /* 0x000fea0003800000 */
.L_x_475:
[----:B------:R-:W-:-:S04]  /*4530*/  ISETP.NE.U32.AND P0, PT, RZ, c[0x0][0x1f8], PT ;  /* 0x00007e00ff007a0c */ /* 0x000fc80003f05070 */
[----:B------:R-:W-:-:S13]  /*4540*/  ISETP.NE.AND.EX P0, PT, RZ, c[0x0][0x1fc], PT, P0 ;  /* 0x00007f00ff007a0c */ /* 0x000fda0003f05300 */
[----:B------:R-:W-:Y:S05]  /*4550*/  @!P0 BRA `(.L_x_476) ;  /* 0x0000003000008947 */ /* 0x000fea0003800000 */
[----:B------:R-:W-:-:S04]  /*4560*/  IADD3 R24, P0, R24, c[0x0][0x1f8], RZ ;  /* 0x00007e0018187a10 */ /* 0x000fc80007f1e0ff */
[----:B------:R-:W-:-:S05]  /*4570*/  IADD3.X R25, R74, c[0x0][0x1fc], RZ, P0, !PT ;  /* 0x00007f004a197a10 */ /* 0x000fca00007fe4ff */
[----:B------:R1:W-:Y:S04]  /*4580*/  RED.E.ADD.F32.FTZ.RN.STRONG.GPU [R24.64], R7 ;  /* 0x000000071800798e */ /* 0x0003e8000c10e7a0 */
.L_x_476:
[----:B01----:R-:W-:Y:S01]  /*4590*/  FADD R7, RZ, -R26 ;  /* 0x8000001aff077221 */ /* 0x003fe20000000000 */
[----:B------:R-:W-:Y:S01]  /*45a0*/  FADD R5, RZ, -R16 ;  /* 0x80000010ff057221 */ /* 0x000fe20000000000 */
[-C--:B------:R-:W-:Y:S01]  /*45b0*/  FMUL R65, R76, R46.reuse ;  /* 0x0000002e4c417220 */ /* 0x080fe20000400000 */
[----:B------:R-:W-:Y:S01]  /*45c0*/  FMUL R6, R39, R46 ;  /* 0x0000002e27067220 */ /* 0x000fe20000400000 */
[----:B------:R-:W-:Y:S01]  /*45d0*/  FMUL R4, R2, R7 ;  /* 0x0000000702047220 */ /* 0x000fe20000400000 */
[C---:B------:R-:W-:Y:S01]  /*45e0*/  FFMA R25, R57.reuse, R5, R92 ;  /* 0x0000000539197223 */ /* 0x040fe2000000005c */
[----:B------:R-:W-:Y:S01]  /*45f0*/  FFMA R66, R57, R7, R90 ;  /* 0x0000000739427223 */ /* 0x000fe2000000005a */
[----:B------:R-:W-:Y:S01]  /*4600*/  FMUL R7, R40, R41 ;  /* 0x0000002928077220 */ /* 0x000fe20000400000 */
[----:B------:R-:W-:Y:S01]  /*4610*/  FFMA R71, R3, R5, R4 ;  /* 0x0000000503477223 */ /* 0x000fe20000000004 */
[----:B------:R-:W-:Y:S01]  /*4620*/  FMUL R5, R78, R40 ;  /* 0x000000284e057220 */ /* 0x000fe20000400000 */
[-C--:B------:R-:W-:Y:S01]  /*4630*/  FMUL R4, R80, R41.reuse ;  /* 0x0000002950047220 */ /* 0x080fe20000400000 */
[----:B------:R-:W-:Y:S01]  /*4640*/  FMUL R10, R41, R46 ;  /* 0x0000002e290a7220 */ /* 0x000fe20000400000 */
[----:B------:R-:W-:Y:S01]  /*4650*/  FMUL R24, R39, R40 ;  /* 0x0000002827187220 */ /* 0x000fe20000400000 */
[----:B------:R-:W-:Y:S01]  /*4660*/  FADD R5, R5, R5 ;  /* 0x0000000505057221 */ /* 0x000fe20000000000 */
[----:B------:R-:W-:Y:S01]  /*4670*/  FADD R8, R65, R65 ;  /* 0x0000004141087221 */ /* 0x000fe20000000000 */
[----:B------:R-:W-:Y:S01]  /*4680*/  FADD R68, R4, R4 ;  /* 0x0000000404447221 */ /* 0x000fe20000000000 */
[-C--:B------:R-:W-:Y:S01]  /*4690*/  FFMA R6, R39, R46.reuse, R6 ;  /* 0x0000002e27067223 */ /* 0x080fe20000000006 */
[-C--:B------:R-:W-:Y:S01]  /*46a0*/  FFMA R7, R40, R41.reuse, R7 ;  /* 0x0000002928077223 */ /* 0x080fe20000000007 */
[----:B------:R-:W-:Y:S01]  /*46b0*/  FFMA R60, R41, R46, R10 ;  /* 0x0000002e293c7223 */ /* 0x000fe2000000000a */
[----:B------:R-:W-:Y:S01]  /*46c0*/  FFMA R63, R39, R40, R24 ;  /* 0x00000028273f7223 */ /* 0x000fe20000000018 */
[C---:B------:R-:W-:Y:S01]  /*46d0*/  FADD R4, -R8.reuse, R5 ;  /* 0x0000000508047221 */ /* 0x040fe20000000100 */
[--C-:B------:R-:W-:Y:S01]  /*46e0*/  FADD R8, R8, R68.reuse ;  /* 0x0000004408087221 */ /* 0x100fe20000000000 */
[C-C-:B------:R-:W-:Y:S01]  /*46f0*/  FADD R10, R6.reuse, R7.reuse ;  /* 0x00000007060a7221 */ /* 0x140fe20000000000 */
[----:B------:R-:W-:Y:S01]  /*4700*/  FADD R24, R6, -R7 ;  /* 0x8000000706187221 */ /* 0x000fe20000000000 */
[----:B------:R-:W-:Y:S01]  /*4710*/  FADD R68, -R5, R68 ;  /* 0x0000004405447221 */ /* 0x000fe20000000100 */
[----:B------:R-:W-:Y:S01]  /*4720*/  FMUL R6, R41, R41 ;  /* 0x0000002929067220 */ /* 0x000fe20000400000 */
[C---:B------:R-:W-:Y:S01]  /*4730*/  FMUL R64, R39.reuse, R39 ;  /* 0x0000002727407220 */ /* 0x040fe20000400000 */
[-C--:B------:R-:W-:Y:S01]  /*4740*/  FMUL R5, R40, R46.reuse ;  /* 0x0000002e28057220 */ /* 0x080fe20000400000 */
[-C--:B------:R-:W-:Y:S01]  /*4750*/  FMUL R62, R39, R41.reuse ;  /* 0x00000029273e7220 */ /* 0x080fe20000400000 */
[C-C-:B------:R-:W-:Y:S01]  /*4760*/  FADD R11, R60.reuse, R63.reuse ;  /* 0x0000003f3c0b7221 */ /* 0x140fe20000000000 */
[----:B------:R-:W-:Y:S01]  /*4770*/  FADD R60, R60, -R63 ;  /* 0x8000003f3c3c7221 */ /* 0x000fe20000000000 */
[----:B------:R-:W-:Y:S01]  /*4780*/  FMUL R63, R46, R46 ;  /* 0x0000002e2e3f7220 */ /* 0x000fe20000400000 */
[C---:B------:R-:W-:Y:S01]  /*4790*/  FMUL R7, R40.reuse, R40 ;  /* 0x0000002828077220 */ /* 0x040fe20000400000 */
[----:B------:R-:W-:Y:S01]  /*47a0*/  FFMA R6, R41, R41, R6 ;  /* 0x0000002929067223 */ /* 0x000fe20000000006 */
[C---:B------:R-:W-:Y:S01]  /*47b0*/  FFMA R72, R39.reuse, R39, R64 ;  /* 0x0000002727487223 */ /* 0x040fe20000000040 */
[----:B------:R-:W-:Y:S01]  /*47c0*/  FFMA R5, R40, R46, R5 ;  /* 0x0000002e28057223 */ /* 0x000fe20000000005 */
[----:B------:R-:W-:Y:S01]  /*47d0*/  FFMA R64, R39, R41, R62 ;  /* 0x0000002927407223 */ /* 0x000fe2000000003e */
[-C--:B------:R-:W-:Y:S01]  /*47e0*/  FMUL R77, R80, R40.reuse ;  /* 0x00000028504d7220 */ /* 0x080fe20000400000 */
[----:B------:R-:W-:Y:S01]  /*47f0*/  FMUL R67, R76, R39 ;  /* 0x000000274c437220 */ /* 0x000fe20000400000 */
[-C--:B------:R-:W-:Y:S01]  /*4800*/  FFMA R70, R40, R40.reuse, R7 ;  /* 0x0000002828467223 */ /* 0x080fe20000000007 */
[----:B------:R-:W-:Y:S01]  /*4810*/  FFMA R62, R63, 2, R6 ;  /* 0x400000003f3e7823 */ /* 0x000fe20000000006 */
[C---:B------:R-:W-:Y:S01]  /*4820*/  FADD R6, R5.reuse, -R64 ;  /* 0x8000004005067221 */ /* 0x040fe20000000000 */
[----:B------:R-:W-:Y:S01]  /*4830*/  FADD R69, RZ, -R14 ;  /* 0x8000000eff457221 */ /* 0x000fe20000000000 */
[----:B------:R-:W-:Y:S01]  /*4840*/  FADD R5, R5, R64 ;  /* 0x0000004005057221 */ /* 0x000fe20000000000 */
[----:B------:R-:W-:Y:S01]  /*4850*/  FADD R73, R77, R77 ;  /* 0x0000004d4d497221 */ /* 0x000fe20000000000 */
[----:B------:R-:W-:Y:S01]  /*4860*/  FADD R75, R67, R67 ;  /* 0x00000043434b7221 */ /* 0x000fe20000000000 */
[----:B------:R-:W-:Y:S01]  /*4870*/  FMUL R64, R78, R41 ;  /* 0x000000294e407220 */ /* 0x000fe20000400000 */
[----:B------:R-:W-:Y:S01]  /*4880*/  FFMA R7, R63, 2, R70 ;  /* 0x400000003f077823 */ /* 0x000fe20000000046 */
[----:B------:R-:W-:Y:S01]  /*4890*/  FMUL R70, R2, R27 ;  /* 0x0000001b02467220 */ /* 0x000fe20000400000 */
[-C--:B------:R-:W-:Y:S01]  /*48a0*/  FFMA R86, R57, R69.reuse, R86 ;  /* 0x0000004539567223 */ /* 0x080fe20000000056 */
[----:B------:R-:W-:Y:S01]  /*48b0*/  FFMA R71, R0, R69, R71 ;  /* 0x0000004500477223 */ /* 0x000fe20000000047 */
[----:B------:R-:W-:Y:S01]  /*48c0*/  FFMA R63, R63, 2, R72 ;  /* 0x400000003f3f7823 */ /* 0x000fe20000000048 */
[--C-:B------:R-:W-:Y:S01]  /*48d0*/  FADD R69, R73, R75.reuse ;  /* 0x0000004b49457221 */ /* 0x100fe20000000000 */
[----:B------:R-:W-:Y:S01]  /*48e0*/  FFMA R72, R64, 2, R75 ;  /* 0x4000000040487823 */ /* 0x000fe2000000004b */
[C---:B------:R-:W-:Y:S01]  /*48f0*/  FMUL R89, R76.reuse, R41 ;  /* 0x000000294c597220 */ /* 0x040fe20000400000 */
[----:B------:R-:W-:Y:S01]  /*4900*/  FMUL R76, R76, R40 ;  /* 0x000000284c4c7220 */ /* 0x000fe20000400000 */
[----:B------:R-:W-:Y:S01]  /*4910*/  FFMA R70, R3, R88, R70 ;  /* 0x0000005803467223 */ /* 0x000fe20000000046 */
[C---:B------:R-:W-:Y:S01]  /*4920*/  FFMA R74, R64.reuse, 2, R73 ;  /* 0x40000000404a7823 */ /* 0x040fe20000000049 */
[----:B------:R-:W-:Y:S01]  /*4930*/  FFMA R75, R64, 4, R69 ;  /* 0x40800000404b7823 */ /* 0x000fe20000000045 */
[----:B------:R-:W-:Y:S01]  /*4940*/  FADD R71, RZ, R71 ;  /* 0x00000047ff477221 */ /* 0x000fe20000000000 */
[----:B------:R-:W-:Y:S01]  /*4950*/  FFMA R64, R77, 4, R72 ;  /* 0x408000004d407823 */ /* 0x000fe20000000048 */
[----:B------:R-:W-:Y:S01]  /*4960*/  FADD R16, RZ, R16 ;  /* 0x00000010ff107221 */ /* 0x000fe20000000000 */
[----:B------:R-:W-:Y:S01]  /*4970*/  FADD R77, R76, R76 ;  /* 0x0000004c4c4d7221 */ /* 0x000fe20000000000 */
[----:B------:R-:W-:Y:S01]  /*4980*/  FFMA R70, R0, R19, R70 ;  /* 0x0000001300467223 */ /* 0x000fe20000000046 */
[C---:B------:R-:W-:Y:S01]  /*4990*/  FMUL R72, R80.reuse, R39 ;  /* 0x0000002750487220 */ /* 0x040fe20000400000 */
[----:B------:R-:W-:Y:S01]  /*49a0*/  FFMA R76, R65, 4, R68 ;  /* 0x40800000414c7823 */ /* 0x000fe20000000044 */
[-C--:B------:R-:W-:Y:S01]  /*49b0*/  FMUL R80, R80, R46.reuse ;  /* 0x0000002e50507220 */ /* 0x080fe20000400000 */
[----:B------:R-:W-:Y:S01]  /*49c0*/  FADD R65, RZ, R14 ;  /* 0x0000000eff417221 */ /* 0x000fe20000000000 */
[-C--:B------:R-:W-:Y:S01]  /*49d0*/  FFMA R66, R61, R71.reuse, R66 ;  /* 0x000000473d427223 */ /* 0x080fe20000000042 */
[-C--:B------:R-:W-:Y:S01]  /*49e0*/  FFMA R58, R58, R71.reuse, R25 ;  /* 0x000000473a3a7223 */ /* 0x080fe20000000019 */
[----:B------:R-:W-:Y:S01]  /*49f0*/  FFMA R61, R3, R71, R16 ;  /* 0x00000047033d7223 */ /* 0x000fe20000000010 */
[----:B------:R-:W-:Y:S01]  /*4a00*/  FADD R25, RZ, R26 ;  /* 0x0000001aff197221 */ /* 0x000fe20000000000 */
[----:B------:R-:W-:Y:S01]  /*4a10*/  FADD R85, R70, R85 ;  /* 0x0000005546557221 */ /* 0x000fe20000000000 */
[----:B------:R-:W-:Y:S01]  /*4a20*/  FFMA R87, R67, 4, R74 ;  /* 0x4080000043577823 */ /* 0x000fe2000000004a */
[----:B------:R-:W-:Y:S01]  /*4a30*/  FMUL R67, R78, R39 ;  /* 0x000000274e437220 */ /* 0x000fe20000400000 */
[----:B------:R-:W-:Y:S01]  /*4a40*/  FMUL R70, R80, 4 ;  /* 0x4080000050467820 */ /* 0x000fe20000400000 */
[-C--:B------:R-:W-:Y:S01]  /*4a50*/  FFMA R68, R0, R71.reuse, R65 ;  /* 0x0000004700447223 */ /* 0x080fe20000000041 */
[----:B------:R-:W-:Y:S01]  /*4a60*/  FADD R26, RZ, -R61 ;  /* 0x8000003dff1a7221 */ /* 0x000fe20000000000 */
[-C--:B------:R-:W-:Y:S01]  /*4a70*/  FFMA R65, R2, R71.reuse, R25 ;  /* 0x0000004702417223 */ /* 0x080fe20000000019 */
[----:B------:R-:W-:Y:S01]  /*4a80*/  FADD R80, R80, R80 ;  /* 0x0000005050507221 */ /* 0x000fe20000000000 */
[----:B------:R-:W-:Y:S01]  /*4a90*/  FMUL R78, R78, R46 ;  /* 0x0000002e4e4e7220 */ /* 0x000fe20000400000 */
[----:B------:R-:W-:Y:S01]  /*4aa0*/  FADD R89, R89, R89 ;  /* 0x0000005959597221 */ /* 0x000fe20000000000 */
[----:B------:R-:W-:Y:S01]  /*4ab0*/  FFMA R70, R67, 2, R70 ;  /* 0x4000000043467823 */ /* 0x000fe20000000046 */
[----:B------:R-:W-:Y:S01]  /*4ac0*/  FADD R14, RZ, -R68 ;  /* 0x80000044ff0e7221 */ /* 0x000fe20000000000 */
[----:B------:R-:W-:Y:S01]  /*4ad0*/  FFMA R86, R59, R71, R86 ;  /* 0x000000473b567223 */ /* 0x000fe20000000056 */
[----:B------:R-:W-:Y:S01]  /*4ae0*/  FADD R26, RZ, R26 ;  /* 0x0000001aff1a7221 */ /* 0x000fe20000000000 */
[----:B------:R-:W-:Y:S01]  /*4af0*/  FADD R59, RZ, -R65 ;  /* 0x80000041ff3b7221 */ /* 0x000fe20000000000 */
[----:B------:R-:W-:Y:S01]  /*4b00*/  FFMA R73, R67, 2, R80 ;  /* 0x4000000043497823 */ /* 0x000fe20000000050 */
[----:B------:R-:W-:Y:S01]  /*4b10*/  FFMA R25, R9, R88, R58 ;  /* 0x0000005809197223 */ /* 0x000fe2000000003a */
[----:B------:R-:W-:Y:S01]  /*4b20*/  ISETP.NE.U32.AND P0, PT, RZ, c[0x0][0xb50], PT ;  /* 0x0002d400ff007a0c */ /* 0x000fe20003f05070 */
[----:B------:R-:W-:Y:S01]  /*4b30*/  FADD R69, R78, R78 ;  /* 0x0000004e4e457221 */ /* 0x000fe20000000000 */
[----:B------:R-:W-:Y:S01]  /*4b40*/  FADD R67, R80, -R89 ;  /* 0x8000005950437221 */ /* 0x000fe20000000000 */
[----:B------:R-:W-:Y:S01]  /*4b50*/  FADD R74, -R89, R70 ;  /* 0x00000046594a7221 */ /* 0x000fe20000000100 */
[----:B------:R-:W-:Y:S01]  /*4b60*/  FADD R58, RZ, R14 ;  /* 0x0000000eff3a7221 */ /* 0x000fe20000000000 */
[----:B------:R-:W-:Y:S01]  /*4b70*/  FADD R70, R72, R72 ;  /* 0x0000004848467221 */ /* 0x000fe20000000000 */
[----:B------:R-:W-:Y:S01]  /*4b80*/  FFMA R89, R78, 4, R77 ;  /* 0x408000004e597823 */ /* 0x000fe2000000004d */
[C---:B------:R-:W-:Y:S01]  /*4b90*/  FFMA R14, R9.reuse, R27, R66 ;  /* 0x0000001b090e7223 */ /* 0x040fe20000000042 */
[----:B------:R-:W-:Y:S01]  /*4ba0*/  FMUL R75, R26, R75 ;  /* 0x0000004b1a4b7220 */ /* 0x000fe20000400000 */
[----:B------:R-:W-:Y:S01]  /*4bb0*/  FFMA R16, R9, R19, R86 ;  /* 0x0000001309107223 */ /* 0x000fe20000000056 */
[----:B------:R-:W-:Y:S01]  /*4bc0*/  FADD R59, RZ, R59 ;  /* 0x0000003bff3b7221 */ /* 0x000fe20000000000 */
[----:B------:R-:W-:Y:S01]  /*4bd0*/  FADD R9, R62, -1 ;  /* 0xbf8000003e097421 */ /* 0x000fe20000000000 */
[----:B------:R-:W-:Y:S01]  /*4be0*/  ISETP.NE.AND.EX P0, PT, RZ, c[0x0][0xb54], PT, P0 ;  /* 0x0002d500ff007a0c */ /* 0x000fe20003f05300 */
[C---:B------:R-:W-:Y:S01]  /*4bf0*/  FADD R72, R69.reuse, R77 ;  /* 0x0000004d45487221 */ /* 0x040fe20000000000 */
[----:B------:R-:W-:Y:S01]  /*4c00*/  FADD R69, R69, -R70 ;  /* 0x8000004645457221 */ /* 0x000fe20000000000 */
[----:B------:R-:W-:Y:S01]  /*4c10*/  FADD R89, -R70, R89 ;  /* 0x0000005946597221 */ /* 0x000fe20000000100 */
[----:B------:R-:W-:Y:S01]  /*4c20*/  FFMA R66, R58, R73, R75 ;  /* 0x000000493a427223 */ /* 0x000fe2000000004b */
[----:B------:R-:W-:Y:S01]  /*4c30*/  FADD R62, R63, -1 ;  /* 0xbf8000003f3e7421 */ /* 0x000fe20000000000 */
[----:B------:R-:W-:Y:S01]  /*4c40*/  FMUL R8, R26, R8 ;  /* 0x000000081a087220 */ /* 0x000fe20000400000 */
[----:B------:R-:W-:Y:S01]  /*4c50*/  FMUL R70, R58, R87 ;  /* 0x000000573a467220 */ /* 0x000fe20000400000 */
[C---:B------:R-:W-:Y:S01]  /*4c60*/  FMUL R27, R59.reuse, R74 ;  /* 0x0000004a3b1b7220 */ /* 0x040fe20000400000 */
[C---:B------:R-:W-:Y:S01]  /*4c70*/  FMUL R71, R26.reuse, R24 ;  /* 0x000000181a477220 */ /* 0x040fe20000400000 */
[C---:B------:R-:W-:Y:S01]  /*4c80*/  FMUL R63, R26.reuse, R9 ;  /* 0x000000091a3f7220 */ /* 0x040fe20000400000 */
[C---:B------:R-:W-:Y:S01]  /*4c90*/  FMUL R73, R59.reuse, R60 ;  /* 0x0000003c3b497220 */ /* 0x040fe20000400000 */
[C---:B------:R-:W-:Y:S01]  /*4ca0*/  FFMA R9, R59.reuse, R64, R8 ;  /* 0x000000403b097223 */ /* 0x040fe20000000008 */
[C---:B------:R-:W-:Y:S01]  /*4cb0*/  FFMA R19, R59.reuse, R72, R70 ;  /* 0x000000483b137223 */ /* 0x040fe20000000046 */
[----:B------:R-:W-:Y:S01]  /*4cc0*/  FFMA R27, R26, R89, R27 ;  /* 0x000000591a1b7223 */ /* 0x000fe2000000001b */
[C---:B------:R-:W-:Y:S01]  /*4cd0*/  FFMA R24, R58.reuse, R11, -R71 ;  /* 0x0000000b3a187223 */ /* 0x040fe20000000847 */
[----:B------:R-:W-:Y:S01]  /*4ce0*/  FFMA R63, R59, R10, R63 ;  /* 0x0000000a3b3f7223 */ /* 0x000fe2000000003f */
[C---:B------:R-:W-:Y:S01]  /*4cf0*/  FFMA R73, R58.reuse, R62, -R73 ;  /* 0x0000003e3a497223 */ /* 0x040fe20000000849 */
[----:B------:R-:W-:Y:S01]  /*4d00*/  FADD R7, R7, -1 ;  /* 0xbf80000007077421 */ /* 0x000fe20000000000 */
[C---:B------:R-:W-:Y:S01]  /*4d10*/  FFMA R4, R59.reuse, R4, R66 ;  /* 0x000000043b047223 */ /* 0x040fe20000000042 */
[----:B------:R-:W-:Y:S01]  /*4d20*/  FFMA R10, R58, -R69, R9 ;  /* 0x800000453a0a7223 */ /* 0x000fe20000000009 */
[----:B------:R-:W-:Y:S01]  /*4d30*/  FFMA R8, R26, -R67, R19 ;  /* 0x800000431a087223 */ /* 0x000fe20000000013 */
[C---:B------:R-:W-:Y:S01]  /*4d40*/  FFMA R27, R58.reuse, R76, R27 ;  /* 0x0000004c3a1b7223 */ /* 0x040fe2000000001b */
[----:B------:R-:W-:Y:S01]  /*4d50*/  FFMA R24, R59, R7, R24 ;  /* 0x000000073b187223 */ /* 0x000fe20000000018 */
[----:B------:R-:W-:Y:S01]  /*4d60*/  FFMA R63, R58, -R6, R63 ;  /* 0x800000063a3f7223 */ /* 0x000fe2000000003f */
[----:B------:R-:W-:Y:S01]  /*4d70*/  FFMA R73, R26, R5, R73 ;  /* 0x000000051a497223 */ /* 0x000fe20000000049 */
        /* <DEDUP_REMOVED lines=21> */
[----:B------:R0:W-:Y:S01]  /*4ed0*/  RED.E.ADD.F32.FTZ.RN.STRONG.GPU [R18.64+0x8], R73 ;  /* 0x000008491200798e */ /* 0x0001e2000c10e7a0 */
[----:B------:R-:W-:Y:S05]  /*4ee0*/  BRA `(.L_x_478) ;  /* 0x000000c000007947 */ /* 0x000fea0003800000 */
.L_x_477:
[----:B------:R-:W-:-:S04]  /*4ef0*/  ISETP.NE.U32.AND P0, PT, RZ, c[0x0][0x5f8], PT ;  /* 0x00017e00ff007a0c */ /* 0x000fc80003f05070 */
[----:B------:R-:W-:-:S13]  /*4f00*/  ISETP.NE.AND.EX P0, PT, RZ, c[0x0][0x5fc], PT, P0 ;  /* 0x00017f00ff007a0c */ /* 0x000fda0003f05300 */
[----:B------:R-:W-:Y:S05]  /*4f10*/  @!P0 BRA `(.L_x_478) ;  /* 0x0000009000008947 */ /* 0x000fea0003800000 */
[----:B------:R-:W-:Y:S01]  /*4f20*/  MOV R19, c[0x0][0x610] ;  /* 0x0001840000137a02 */ /* 0x000fe20000000f00 */
[----:B------:R-:W-:-:S03]  /*4f30*/  IMAD R15, R55, c[0x0][0x610], RZ ;  /* 0x00018400370f7a24 */ /* 0x000fc600078e02ff */
[----:B------:R-:W-:Y:S01]  /*4f40*/  SHF.R.S32.HI R9, RZ, 0x1f, R19 ;  /* 0x0000001fff097819 */ /* 0x000fe20000011413 */
[----:B------:R-:W-:-:S04]  /*4f50*/  IMAD.WIDE.U32 R18, R20, R19, c[0x0][0x5f8] ;  /* 0x00017e0014127625 */ /* 0x000fc800078e0013 */
[----:B------:R-:W-:-:S05]  /*4f60*/  IMAD R9, R20, R9, R15 ;  /* 0x0000000914097224 */ /* 0x000fca00078e020f */
[----:B------:R-:W-:-:S05]  /*4f70*/  IADD3 R19, R9, R19, RZ ;  /* 0x0000001309137210 */ /* 0x000fca0007ffe0ff */
[----:B------:R0:W-:Y:S04]  /*4f80*/  RED.E.ADD.F32.FTZ.RN.STRONG.GPU [R18.64], R63 ;  /* 0x0000003f1200798e */ /* 0x0001e8000c10e7a0 */
[----:B------:R0:W-:Y:S04]  /*4f90*/  RED.E.ADD.F32.FTZ.RN.STRONG.GPU [R18.64+0x4], R13 ;  /* 0x0000040d1200798e */ /* 0x0001e8000c10e7a0 */
[----:B------:R0:W-:Y:S02]  /*4fa0*/  RED.E.ADD.F32.FTZ.RN.STRONG.GPU [R18.64+0x8], R73 ;  /* 0x000008491200798e */ /* 0x0001e4000c10e7a0 */
.L_x_478:
[----:B------:R-:W-:Y:S01]  /*4fb0*/  FMUL R9, R34, R58 ;  /* 0x0000003a22097220 */ /* 0x000fe20000400000 */
[C---:B0-----:R-:W-:Y:S01]  /*4fc0*/  FMUL R18, R32.reuse, R59 ;  /* 0x0000003b20127220 */ /* 0x041fe20000400000 */
[----:B------:R-:W-:Y:S01]  /*4fd0*/  FMUL R13, R59, R31 ;  /* 0x0000001f3b0d7220 */ /* 0x000fe20000400000 */
[----:B------:R-:W-:Y:S01]  /*4fe0*/  BSSY B3, `(.L_x_479) ;  /* 0x000003c000037945 */ /* 0x000fe20003800000 */
[----:B------:R-:W-:Y:S01]  /*4ff0*/  FFMA R60, R32, R26, -R9 ;  /* 0x0000001a203c7223 */ /* 0x000fe20000000809 */
[-C--:B------:R-:W-:Y:S01]  /*5000*/  FMUL R32, R26, R29.reuse ;  /* 0x0000001d1a207220 */ /* 0x080fe20000400000 */
[C---:B------:R-:W-:Y:S01]  /*5010*/  FMUL R9, R58.reuse, R30 ;  /* 0x0000001e3a097220 */ /* 0x040fe20000400000 */
[C---:B------:R-:W-:Y:S01]  /*5020*/  FFMA R27, R33.reuse, R58, -R18 ;  /* 0x0000003a211b7223 */ /* 0x040fe20000000812 */
[----:B------:R-:W-:Y:S01]  /*5030*/  FMUL R33, R33, R26 ;  /* 0x0000001a21217220 */ /* 0x000fe20000400000 */
[----:B------:R-:W-:Y:S01]  /*5040*/  FFMA R18, R58, R29, -R13 ;  /* 0x0000001d3a127223 */ /* 0x000fe2000000080d */
[----:B------:R-:W-:Y:S01]  /*5050*/  FFMA R24, R26, R31, -R9 ;  /* 0x0000001f1a187223 */ /* 0x000fe20000000809 */
[----:B------:R-:W-:Y:S01]  /*5060*/  FFMA R32, R59, R30, -R32 ;  /* 0x0000001e3b207223 */ /* 0x000fe20000000820 */
[----:B------:R-:W-:Y:S01]  /*5070*/  FFMA R33, R34, R59, -R33 ;  /* 0x0000003b22217223 */ /* 0x000fe20000000821 */
[----:B------:R-:W-:Y:S01]  /*5080*/  FADD R83, -R18, R83 ;  /* 0x0000005312537221 */ /* 0x000fe20000000100 */
[----:B------:R-:W-:Y:S01]  /*5090*/  FADD R81, -R24, R81 ;  /* 0x0000005118517221 */ /* 0x000fe20000000100 */
[----:B------:R-:W-:Y:S01]  /*50a0*/  FADD R79, -R32, R79 ;  /* 0x0000004f204f7221 */ /* 0x000fe20000000100 */
[----:B------:R-:W-:Y:S05]  /*50b0*/  @!P2 BRA `(.L_x_480) ;  /* 0x000002e00000a947 */ /* 0x000fea0003800000 */
[----:B------:R-:W-:Y:S01]  /*50c0*/  ISETP.NE.U32.AND P0, PT, RZ, c[0x0][0x830], PT ;  /* 0x00020c00ff007a0c */ /* 0x000fe20003f05070 */
[----:B------:R-:W-:Y:S01]  /*50d0*/  CS2R R18, SRZ ;  /* 0x0000000000127805 */ /* 0x000fe2000001ff00 */
[----:B------:R-:W-:Y:S01]  /*50e0*/  MOV R13, RZ ;  /* 0x000000ff000d7202 */ /* 0x000fe20000000f00 */
[----:B------:R-:W-:Y:S01]  /*50f0*/  @P2 FADD R18, RZ, R60 ;  /* 0x0000003cff122221 */ /* 0x000fe20000000000 */
[----:B------:R-:W-:Y:S01]  /*5100*/  ISETP.NE.AND.EX P0, PT, RZ, c[0x0][0x834], PT, P0 ;  /* 0x00020d00ff007a0c */ /* 0x000fe20003f05300 */
[----:B------:R-:W-:Y:S01]  /*5110*/  @P2 FADD R19, RZ, R27 ;  /* 0x0000001bff132221 */ /* 0x000fe20000000000 */
[----:B------:R-:W-:-:S02]  /*5120*/  MOV R15, RZ ;  /* 0x000000ff000f7202 */ /* 0x000fc40000000f00 */
[----:B------:R-:W-:Y:S02]  /*5130*/  MOV R9, RZ ;  /* 0x000000ff00097202 */ /* 0x000fe40000000f00 */
[----:B------:R-:W-:Y:S02]  /*5140*/  @P2 MOV R13, R59 ;  /* 0x0000003b000d2202 */ /* 0x000fe40000000f00 */
[----:B------:R-:W-:Y:S02]  /*5150*/  @P2 MOV R15, R26 ;  /* 0x0000001a000f2202 */ /* 0x000fe40000000f00 */
[----:B------:R-:W-:Y:S01]  /*5160*/  @P2 MOV R9, R58 ;  /* 0x0000003a00092202 */ /* 0x000fe20000000f00 */
[----:B------:R-:W-:Y:S01]  /*5170*/  FADD R29, RZ, R13 ;  /* 0x0000000dff1d7221 */ /* 0x000fe20000000000 */
[----:B------:R-:W-:Y:S01]  /*5180*/  MOV R17, RZ ;  /* 0x000000ff00117202 */ /* 0x000fe20000000f00 */
[----:B------:R-:W-:Y:S01]  /*5190*/  @P2 FADD R17, RZ, R33 ;  /* 0x00000021ff112221 */ /* 0x000fe20000000000 */
[----:B------:R-:W-:Y:S01]  /*51a0*/  FADD R27, RZ, R15 ;  /* 0x0000000fff1b7221 */ /* 0x000fe20000000000 */
[----:B------:R-:W-:Y:S01]  /*51b0*/  FADD R31, RZ, R9 ;  /* 0x00000009ff1f7221 */ /* 0x000fe20000000000 */
[----:B------:R-:W-:Y:S01]  /*51c0*/  FADD R15, RZ, R18 ;  /* 0x00000012ff0f7221 */ /* 0x000fe20000000000 */
[----:B------:R-:W-:Y:S01]  /*51d0*/  FADD R17, RZ, R17 ;  /* 0x00000011ff117221 */ /* 0x000fe20000000000 */
[----:B------:R-:W-:Y:S01]  /*51e0*/  FADD R13, RZ, R19 ;  /* 0x00000013ff0d7221 */ /* 0x000fe20000000000 */
[----:B------:R-:W-:Y:S05]  /*51f0*/  @!P0 BRA `(.L_x_481) ;  /* 0x000000c000008947 */ /* 0x000fea0003800000 */
[----:B------:R-:W-:Y:S01]  /*5200*/  IMAD R18, R38, c[0x0][0x850], RZ ;  /* 0x0002140026127a24 */ /* 0x000fe200078e02ff */
        /* <DEDUP_REMOVED lines=9> */
[----:B------:R0:W-:Y:S01]  /*52a0*/  RED.E.ADD.F32.FTZ.RN.STRONG.GPU [R18.64+0x14], R31 ;  /* 0x0000141f1200798e */ /* 0x0001e2000c10e7a0 */
[----:B------:R-:W-:Y:S05]  /*52b0*/  BRA `(.L_x_480) ;  /* 0x000000e000007947 */ /* 0x000fea0003800000 */
.L_x_481:
        /* <DEDUP_REMOVED lines=13> */
[----:B------:R0:W-:Y:S02]  /*5390*/  RED.E.ADD.F32.FTZ.RN.STRONG.GPU [R18.64+0x14], R31 ;  /* 0x0000141f1200798e */ /* 0x0001e4000c10e7a0 */
.L_x_480:
[----:B------:R-:W-:Y:S05]  /*53a0*/  BSYNC B3 ;  /* 0x0000000000037941 */ /* 0x000fea0003800000 */
.L_x_479:
[----:B------:R-:W-:Y:S01]  /*53b0*/  ISETP.NE.U32.AND P0, PT, RZ, c[0x0][0x498], PT ;  /* 0x00012600ff007a0c */ /* 0x000fe20003f05070 */
[----:B------:R-:W-:Y:S01]  /*53c0*/  FFMA R4, R4, 0.5, RZ ;  /* 0x3f00000004047823 */ /* 0x000fe200000000ff */
[----:B------:R-:W-:-:S02]  /*53d0*/  FSETP.GEU.AND P1, PT, |R57|, c[0x0][0x508], PT ;  /* 0x0001420039007a0b */ /* 0x000fc40003f2e200 */
[----:B------:R-:W-:Y:S02]  /*53e0*/  ISETP.NE.AND.EX P0, PT, RZ, c[0x0][0x49c], PT, P0 ;  /* 0x00012700ff007a0c */ /* 0x000fe40003f05300 */
[----:B------:R-:W-:-:S11]  /*53f0*/  FSEL R9, R4, RZ, P1 ;  /* 0x000000ff04097208 */ /* 0x000fd60000800000 */
[----:B------:R-:W-:Y:S05]  /*5400*/  @!P0 BRA `(.L_x_419) ;  /* 0x0000003000008947 */ /* 0x000fea0003800000 */
[----:B------:R-:W-:-:S04]  /*5410*/  IADD3 R22, P0, R22, c[0x0][0x498], RZ ;  /* 0x0001260016167a10 */ /* 0x000fc80007f1e0ff */
[----:B------:R-:W-:-:S05]  /*5420*/  IADD3.X R23, R28, c[0x0][0x49c], RZ, P0, !PT ;  /* 0x000127001c177a10 */ /* 0x000fca00007fe4ff */
[----:B------:R1:W-:Y:S04]  /*5430*/  RED.E.ADD.F32.FTZ.RN.STRONG.GPU [R22.64], R9 ;  /* 0x000000091600798e */ /* 0x0003e8000c10e7a0 */
.L_x_419:
[----:B------:R-:W-:Y:S05]  /*5440*/  BSYNC B2 ;  /* 0x0000000000027941 */ /* 0x000fea0003800000 */
.L_x_418:
[----:B------:R-:W-:Y:S01]  /*5450*/  ISETP.NE.U32.AND P0, PT, RZ, c[0x0][0x788], PT ;  /* 0x0001e200ff007a0c */ /* 0x000fe20003f05070 */
[----:B0-----:R-:W-:-:S03]  /*5460*/  FADD R13, RZ, -R85 ;  /* 0x80000055ff0d7221 */ /* 0x001fc60000000000 */
[----:B------:R-:W-:-:S13]  /*5470*/  ISETP.NE.AND.EX P0, PT, RZ, c[0x0][0x78c], PT, P0 ;  /* 0x0001e300ff007a0c */ /* 0x000fda0003f05300 */
[----:B------:R-:W-:Y:S05]  /*5480*/  @!P0 BRA `(.L_x_482) ;  /* 0x0000007000008947 */ /* 0x000fea0003800000 */
[----:B------:R-:W-:Y:S01]  /*5490*/  MOV R19, c[0x0][0x7a8] ;  /* 0x0001ea0000137a02 */ /* 0x000fe20000000f00 */
[----:B-1----:R-:W-:-:S04]  /*54a0*/  IMAD R9, R53, c[0x0][0x7a8], RZ ;  /* 0x0001ea0035097a24 */ /* 0x002fc800078e02ff */
[C---:B------:R-:W-:Y:S02]  /*54b0*/  IMAD R9, R54.reuse, UR10, R9 ;  /* 0x0000000a36097c24 */ /* 0x040fe4000f8e0209 */
[----:B------:R-:W-:-:S05]  /*54c0*/  IMAD.WIDE.U32 R18, R54, R19, c[0x0][0x788] ;  /* 0x0001e20036127625 */ /* 0x000fca00078e0013 */
[----:B------:R-:W-:-:S05]  /*54d0*/  IADD3 R19, R19, R9, RZ ;  /* 0x0000000913137210 */ /* 0x000fca0007ffe0ff */
[----:B------:R0:W-:Y:S01]  /*54e0*/  RED.E.ADD.F32.FTZ.RN.STRONG.GPU [R18.64], R13 ;  /* 0x0000000d1200798e */ /* 0x0001e2000c10e7a0 */
[----:B------:R-:W-:Y:S05]  /*54f0*/  BRA `(.L_x_483) ;  /* 0x0000009000007947 */ /* 0x000fea0003800000 */
.L_x_482:
[----:B------:R-:W-:-:S04]  /*5500*/  ISETP.NE.U32.AND P0, PT, RZ, c[0x0][0x230], PT ;  /* 0x00008c00ff007a0c */ /* 0x000fc80003f05070 */
[----:B------:R-:W-:-:S13]  /*5510*/  ISETP.NE.AND.EX P0, PT, RZ, c[0x0][0x234], PT, P0 ;  /* 0x00008d00ff007a0c */ /* 0x000fda0003f05300 */
[----:B------:R-:W-:Y:S05]  /*5520*/  @!P0 BRA `(.L_x_483) ;  /* 0x0000006000008947 */ /* 0x000fea0003800000 */
[----:B------:R-:W-:Y:S01]  /*5530*/  MOV R19, c[0x0][0x248] ;  /* 0x0000920000137a02 */ /* 0x000fe20000000f00 */
[----:B------:R-:W-:-:S04]  /*5540*/  IMAD R4, R53, c[0x0][0x248], RZ ;  /* 0x0000920035047a24 */ /* 0x000fc800078e02ff */
[C---:B------:R-:W-:Y:S02]  /*5550*/  IMAD R45, R54.reuse, R45, R4 ;  /* 0x0000002d362d7224 */ /* 0x040fe400078e0204 */
[----:B------:R-:W-:-:S05]  /*5560*/  IMAD.WIDE.U32 R18, R54, R19, c[0x0][0x230] ;  /* 0x00008c0036127625 */ /* 0x000fca00078e0013 */
[----:B------:R-:W-:-:S05]  /*5570*/  IADD3 R19, R45, R19, RZ ;  /* 0x000000132d137210 */ /* 0x000fca0007ffe0ff */
[----:B------:R0:W-:Y:S02]  /*5580*/  RED.E.ADD.F32.FTZ.RN.STRONG.GPU [R18.64], R13 ;  /* 0x0000000d1200798e */ /* 0x0001e4000c10e7a0 */
.L_x_483:
[----:B------:R-:W-:Y:S01]  /*5590*/  ISETP.NE.U32.AND P0, PT, RZ, c[0x0][0xb88], PT ;  /* 0x0002e200ff007a0c */ /* 0x000fe20003f05070 */
[----:B------:R-:W-:-:S03]  /*55a0*/  FADD R85, RZ, R85 ;  /* 0x00000055ff557221 */ /* 0x000fc60000000000 */
[----:B------:R-:W-:Y:S01]  /*55b0*/  ISETP.NE.AND.EX P0, PT, RZ, c[0x0][0xb8c], PT, P0 ;  /* 0x0002e300ff007a0c */ /* 0x000fe20003f05300 */
[-C--:B------:R-:W-:Y:S01]  /*55c0*/  FFMA R25, R36, R85.reuse, R25 ;  /* 0x0000005524197223 */ /* 0x080fe20000000019 */
[-C--:B------:R-:W-:Y:S01]  /*55d0*/  FFMA R14, R37, R85.reuse, R14 ;  /* 0x00000055250e7223 */ /* 0x080fe2000000000e */
[-C--:B------:R-:W-:Y:S01]  /*55e0*/  FFMA R16, R35, R85.reuse, R16 ;  /* 0x0000005523107223 */ /* 0x080fe20000000010 */
[-C--:B------:R-:W-:Y:S01]  /*55f0*/  FFMA R3, R3, R85.reuse, RZ ;  /* 0x0000005503037223 */ /* 0x080fe200000000ff */
[-C--:B------:R-:W-:Y:S01]  /*5600*/  FFMA R2, R2, R85.reuse, RZ ;  /* 0x0000005502027223 */ /* 0x080fe200000000ff */
[----:B------:R-:W-:Y:S01]  /*5610*/  FFMA R0, R0, R85, RZ ;  /* 0x0000005500007223 */ /* 0x000fe200000000ff */
[----:B------:R-:W-:Y:S01]  /*5620*/  FADD R25, RZ, R25 ;  /* 0x00000019ff197221 */ /* 0x000fe20000000000 */
[----:B0-----:R-:W-:Y:S01]  /*5630*/  FADD R13, RZ, R14 ;  /* 0x0000000eff0d7221 */ /* 0x001fe20000000000 */
[----:B------:R-:W-:-:S04]  /*5640*/  FADD R17, RZ, R16 ;  /* 0x00000010ff117221 */ /* 0x000fc80000000000 */
[----:B------:R-:W-:Y:S05]  /*5650*/  @!P0 BRA `(.L_x_484) ;  /* 0x000000a000008947 */ /* 0x000fea0003800000 */
[----:B-1----:R-:W-:Y:S02]  /*5660*/  SHF.R.S32.HI R9, RZ, 0x1f, R20 ;  /* 0x0000001fff097819 */ /* 0x002fe40000011414 */
        /* <DEDUP_REMOVED lines=9> */
.L_x_484:
[----:B------:R-:W-:-:S04]  /*5700*/  ISETP.NE.U32.AND P0, PT, RZ, c[0x0][0x630], PT ;  /* 0x00018c00ff007a0c */ /* 0x000fc80003f05070 */
[----:B------:R-:W-:-:S13]  /*5710*/  ISETP.NE.AND.EX P0, PT, RZ, c[0x0][0x634], PT, P0 ;  /* 0x00018d00ff007a0c */ /* 0x000fda0003f05300 */
[----:B------:R-:W-:Y:S05]  /*5720*/  @!P0 BRA `(.L_x_485) ;  /* 0x0000009000008947 */ /* 0x000fea0003800000 */
[----:B------:R-:W-:Y:S01]  /*5730*/  MOV R15, c[0x0][0x648] ;  /* 0x00019200000f7a02 */ /* 0x000fe20000000f00 */
[----:B------:R-:W-:-:S03]  /*5740*/  IMAD R4, R55, c[0x0][0x648], RZ ;  /* 0x0001920037047a24 */ /* 0x000fc600078e02ff */
[----:B-1----:R-:W-:Y:S01]  /*5750*/  SHF.R.S32.HI R9, RZ, 0x1f, R15 ;  /* 0x0000001fff097819 */ /* 0x002fe2000001140f */
[----:B------:R-:W-:-:S04]  /*5760*/  IMAD.WIDE.U32 R14, R20, R15, c[0x0][0x630] ;  /* 0x00018c00140e7625 */ /* 0x000fc800078e000f */
[----:B------:R-:W-:-:S05]  /*5770*/  IMAD R9, R20, R9, R4 ;  /* 0x0000000914097224 */ /* 0x000fca00078e0204 */
[----:B------:R-:W-:-:S05]  /*5780*/  IADD3 R15, R9, R15, RZ ;  /* 0x0000000f090f7210 */ /* 0x000fca0007ffe0ff */
[----:B------:R0:W-:Y:S04]  /*5790*/  RED.E.ADD.F32.FTZ.RN.STRONG.GPU [R14.64], R25 ;  /* 0x000000190e00798e */ /* 0x0001e8000c10e7a0 */
[----:B------:R0:W-:Y:S04]  /*57a0*/  RED.E.ADD.F32.FTZ.RN.STRONG.GPU [R14.64+0x4], R13 ;  /* 0x0000040d0e00798e */ /* 0x0001e8000c10e7a0 */
[----:B------:R0:W-:Y:S02]  /*57b0*/  RED.E.ADD.F32.FTZ.RN.STRONG.GPU [R14.64+0x8], R17 ;  /* 0x000008110e00798e */ /* 0x0001e4000c10e7a0 */
.L_x_485:
[----:B------:R-:W-:Y:S01]  /*57c0*/  ISETP.GE.AND P0, PT, R51, RZ, PT ;  /* 0x000000ff3300720c */ /* 0x000fe20003f06270 */
[----:B------:R-:W-:Y:S01]  /*57d0*/  FMUL R26, R41, R41 ;  /* 0x00000029291a7220 */ /* 0x000fe20000400000 */
[C---:B------:R-:W-:Y:S01]  /*57e0*/  FMUL R30, R39.reuse, R39 ;  /* 0x00000027271e7220 */ /* 0x040fe20000400000 */
[-C--:B------:R-:W-:Y:S01]  /*57f0*/  FMUL R28, R39, R41.reuse ;  /* 0x00000029271c7220 */ /* 0x080fe20000400000 */
[----:B------:R-:W-:Y:S01]  /*5800*/  FSEL R31, R42, RZ, P0 ;  /* 0x000000ff2a1f7208 */ /* 0x000fe20000000000 */
[CC--:B0-----:R-:W-:Y:S01]  /*5810*/  FMUL R25, R40.reuse, R40.reuse ;  /* 0x0000002828197220 */ /* 0x0c1fe20000400000 */
[----:B------:R-:W-:Y:S01]  /*5820*/  FSEL R27, R43, RZ, P0 ;  /* 0x000000ff2b1b7208 */ /* 0x000fe20000000000 */
[-C--:B------:R-:W-:Y:S01]  /*5830*/  FMUL R14, R40, R41.reuse ;  /* 0x00000029280e7220 */ /* 0x080fe20000400000 */
[----:B------:R-:W-:Y:S01]  /*5840*/  FSEL R16, R44, RZ, P0 ;  /* 0x000000ff2c107208 */ /* 0x000fe20000000000 */
[C---:B------:R-:W-:Y:S01]  /*5850*/  FMUL R17, R39.reuse, R40 ;  /* 0x0000002827117220 */ /* 0x040fe20000400000 */
[-C--:B-1----:R-:W-:Y:S01]  /*5860*/  FMUL R9, R39, R46.reuse ;  /* 0x0000002e27097220 */ /* 0x082fe20000400000 */
[CC--:B------:R-:W-:Y:S01]  /*5870*/  FMUL R24, R41.reuse, R46.reuse ;  /* 0x0000002e29187220 */ /* 0x0c0fe20000400000 */
[----:B------:R-:W-:Y:S01]  /*5880*/  FMUL R15, R40, R46 ;  /* 0x0000002e280f7220 */ /* 0x000fe20000400000 */
[----:B------:R-:W-:Y:S01]  /*5890*/  FMUL R4, R50, R41 ;  /* 0x0000002932047220 */ /* 0x000fe20000400000 */
[CC--:B------:R-:W-:Y:S01]  /*58a0*/  FMUL R18, R48.reuse, R40.reuse ;  /* 0x0000002830127220 */ /* 0x0c0fe20000400000 */
[C---:B------:R-:W-:Y:S01]  /*58b0*/  FMUL R22, R48.reuse, R39 ;  /* 0x0000002730167220 */ /* 0x040fe20000400000 */
[-C--:B------:R-:W-:Y:S01]  /*58c0*/  FMUL R35, R48, R41.reuse ;  /* 0x0000002930237220 */ /* 0x080fe20000400000 */
[----:B------:R-:W-:Y:S01]  /*58d0*/  FFMA R37, R41, R41, R26 ;  /* 0x0000002929257223 */ /* 0x000fe2000000001a */
[C---:B------:R-:W-:Y:S01]  /*58e0*/  FFMA R63, R39.reuse, R39, R30 ;  /* 0x00000027273f7223 */ /* 0x040fe2000000001e */
[C---:B------:R-:W-:Y:S01]  /*58f0*/  FFMA R58, R39.reuse, R41, R28 ;  /* 0x00000029273a7223 */ /* 0x040fe2000000001c */
[----:B------:R-:W-:Y:S01]  /*5900*/  FMUL R57, R50, R39 ;  /* 0x0000002732397220 */ /* 0x000fe20000400000 */
[C---:B------:R-:W-:Y:S01]  /*5910*/  FMUL R13, R52.reuse, R40 ;  /* 0x00000028340d7220 */ /* 0x040fe20000400000 */
[C---:B------:R-:W-:Y:S01]  /*5920*/  FMUL R19, R52.reuse, R41 ;  /* 0x0000002934137220 */ /* 0x040fe20000400000 */
[----:B------:R-:W-:Y:S01]  /*5930*/  FMUL R23, R52, R39 ;  /* 0x0000002734177220 */ /* 0x000fe20000400000 */
[----:B------:R-:W-:Y:S01]  /*5940*/  FMUL R48, R48, R46 ;  /* 0x0000002e30307220 */ /* 0x000fe20000400000 */
[CC--:B------:R-:W-:Y:S01]  /*5950*/  FFMA R61, R40.reuse, R40.reuse, R25 ;  /* 0x00000028283d7223 */ /* 0x0c0fe20000000019 */
[----:B------:R-:W-:Y:S01]  /*5960*/  FFMA R36, R40, R41, R14 ;  /* 0x0000002928247223 */ /* 0x000fe2000000000e */
[C---:B------:R-:W-:Y:S01]  /*5970*/  FFMA R59, R39.reuse, R40, R17 ;  /* 0x00000028273b7223 */ /* 0x040fe20000000011 */
[-C--:B------:R-:W-:Y:S01]  /*5980*/  FFMA R33, R39, R46.reuse, R9 ;  /* 0x0000002e27217223 */ /* 0x080fe20000000009 */
[----:B------:R-:W-:Y:S01]  /*5990*/  FFMA R44, R41, R46, R24 ;  /* 0x0000002e292c7223 */ /* 0x000fe20000000018 */
[C---:B------:R-:W-:Y:S01]  /*59a0*/  FMUL R28, R16.reuse, R39 ;  /* 0x00000027101c7220 */ /* 0x040fe20000400000 */
[-C--:B------:R-:W-:Y:S01]  /*59b0*/  FMUL R26, R16, R41.reuse ;  /* 0x00000029101a7220 */ /* 0x080fe20000400000 */
[----:B------:R-:W-:Y:S01]  /*59c0*/  FMUL R29, R31, R41 ;  /* 0x000000291f1d7220 */ /* 0x000fe20000400000 */
[C---:B------:R-:W-:Y:S01]  /*59d0*/  FMUL R30, R27.reuse, R39 ;  /* 0x000000271b1e7220 */ /* 0x040fe20000400000 */
[-C--:B------:R-:W-:Y:S01]  /*59e0*/  FMUL R45, R50, R40.reuse ;  /* 0x00000028322d7220 */ /* 0x080fe20000400000 */
[-C--:B------:R-:W-:Y:S01]  /*59f0*/  FMUL R25, R16, R40.reuse ;  /* 0x0000002810197220 */ /* 0x080fe20000400000 */
[C---:B------:R-:W-:Y:S01]  /*5a00*/  FMUL R41, R27.reuse, R41 ;  /* 0x000000291b297220 */ /* 0x040fe20000400000 */
[-C--:B------:R-:W-:Y:S01]  /*5a10*/  FMUL R32, R27, R40.reuse ;  /* 0x000000281b207220 */ /* 0x080fe20000400000 */
[C---:B------:R-:W-:Y:S01]  /*5a20*/  FMUL R42, R31.reuse, R40 ;  /* 0x000000281f2a7220 */ /* 0x040fe20000400000 */
[----:B------:R-:W-:Y:S01]  /*5a30*/  FMUL R39, R31, R39 ;  /* 0x000000271f277220 */ /* 0x000fe20000400000 */
[-C--:B------:R-:W-:Y:S01]  /*5a40*/  FMUL R50, R50, R46.reuse ;  /* 0x0000002e32327220 */ /* 0x080fe20000400000 */
[-C--:B------:R-:W-:Y:S01]  /*5a50*/  FMUL R52, R52, R46.reuse ;  /* 0x0000002e34347220 */ /* 0x080fe20000400000 */
[-C--:B------:R-:W-:Y:S01]  /*5a60*/  FFMA R43, R40, R46.reuse, R15 ;  /* 0x0000002e282b7223 */ /* 0x080fe2000000000f */
[-C--:B------:R-:W-:Y:S01]  /*5a70*/  FMUL R16, R16, R46.reuse ;  /* 0x0000002e10107220 */ /* 0x080fe20000400000 */
[-C--:B------:R-:W-:Y:S01]  /*5a80*/  FMUL R27, R27, R46.reuse ;  /* 0x0000002e1b1b7220 */ /* 0x080fe20000400000 */
[-C--:B------:R-:W-:Y:S01]  /*5a90*/  FMUL R31, R31, R46.reuse ;  /* 0x0000002e1f1f7220 */ /* 0x080fe20000400000 */
[----:B------:R-:W-:Y:S01]  /*5aa0*/  FMUL R46, R46, R46 ;  /* 0x0000002e2e2e7220 */ /* 0x000fe20000400000 */
[----:B------:R-:W-:Y:S01]  /*5ab0*/  FADD R15, R4, R4 ;  /* 0x00000004040f7221 */ /* 0x000fe20000000000 */
[----:B------:R-:W-:Y:S01]  /*5ac0*/  FADD R13, R13, R13 ;  /* 0x0000000d0d0d7221 */ /* 0x000fe20000000000 */
[----:B------:R-:W-:Y:S01]  /*5ad0*/  FADD R4, R48, R48 ;  /* 0x0000003030047221 */ /* 0x000fe20000000000 */
[----:B------:R-:W-:Y:S01]  /*5ae0*/  FADD R24, R45, R45 ;  /* 0x0000002d2d187221 */ /* 0x000fe20000000000 */
[----:B------:R-:W-:Y:S01]  /*5af0*/  FFMA R17, R46, 2, R37 ;  /* 0x400000002e117823 */ /* 0x000fe20000000025 */
[--C-:B------:R-:W-:Y:S01]  /*5b00*/  FADD R37, -R13, R15.reuse ;  /* 0x0000000f0d257221 */ /* 0x100fe20000000100 */
[----:B------:R-:W-:Y:S01]  /*5b10*/  FADD R40, R4, R15 ;  /* 0x0000000f04287221 */ /* 0x000fe20000000000 */
[C-C-:B------:R-:W-:Y:S01]  /*5b20*/  FADD R15, R33.reuse, R36.reuse ;  /* 0x00000024210f7221 */ /* 0x140fe20000000000 */
[----:B------:R-:W-:Y:S01]  /*5b30*/  FADD R62, R33, -R36 ;  /* 0x80000024213e7221 */ /* 0x000fe20000000000 */
[----:B------:R-:W-:Y:S01]  /*5b40*/  FADD R34, R22, R22 ;  /* 0x0000001616227221 */ /* 0x000fe20000000000 */
[----:B------:R-:W-:Y:S01]  /*5b50*/  FFMA R33, R19, 2, R24 ;  /* 0x4000000013217823 */ /* 0x000fe20000000018 */
[----:B------:R-:W-:Y:S01]  /*5b60*/  FADD R9, -R4, R13 ;  /* 0x0000000d04097221 */ /* 0x000fe20000000100 */
[C-C-:B------:R-:W-:Y:S01]  /*5b70*/  FADD R4, R43.reuse, -R58.reuse ;  /* 0x8000003a2b047221 */ /* 0x140fe20000000000 */
[----:B------:R-:W-:Y:S01]  /*5b80*/  FADD R13, R43, R58 ;  /* 0x0000003a2b0d7221 */ /* 0x000fe20000000000 */
[--C-:B------:R-:W-:Y:S01]  /*5b90*/  FADD R36, R24, R34.reuse ;  /* 0x0000002218247221 */ /* 0x100fe20000000000 */
[----:B------:R-:W-:Y:S01]  /*5ba0*/  FFMA R58, R22, 4, R33 ;  /* 0x40800000163a7823 */ /* 0x000fe20000000021 */
[----:B------:R-:W-:Y:S01]  /*5bb0*/  FFMA R34, R19, 2, R34 ;  /* 0x4000000013227823 */ /* 0x000fe20000000022 */
[C---:B------:R-:W-:Y:S01]  /*5bc0*/  FADD R22, R50.reuse, R50 ;  /* 0x0000003232167221 */ /* 0x040fe20000000000 */
[----:B------:R-:W-:Y:S01]  /*5bd0*/  FMUL R50, R50, 4 ;  /* 0x4080000032327820 */ /* 0x000fe20000400000 */
[C---:B------:R-:W-:Y:S01]  /*5be0*/  FFMA R14, R46.reuse, 2, R61 ;  /* 0x400000002e0e7823 */ /* 0x040fe2000000003d */
[----:B------:R-:W-:Y:S01]  /*5bf0*/  FFMA R64, R46, 2, R63 ;  /* 0x400000002e407823 */ /* 0x000fe2000000003f */
[----:B------:R-:W-:Y:S01]  /*5c00*/  FFMA R45, R45, 4, R34 ;  /* 0x408000002d2d7823 */ /* 0x000fe20000000022 */
[----:B------:R-:W-:Y:S01]  /*5c10*/  FFMA R46, R19, 4, R36 ;  /* 0x40800000132e7823 */ /* 0x000fe20000000024 */
[----:B------:R-:W-:Y:S01]  /*5c20*/  FADD R33, R18, R18 ;  /* 0x0000001212217221 */ /* 0x000fe20000000000 */
[----:B------:R-:W-:Y:S01]  /*5c30*/  FADD R35, R35, R35 ;  /* 0x0000002323237221 */ /* 0x000fe20000000000 */
[----:B------:R-:W-:Y:S01]  /*5c40*/  FFMA R50, R23, 2, R50 ;  /* 0x4000000017327823 */ /* 0x000fe20000000032 */
[----:B------:R-:W-:Y:S01]  /*5c50*/  FADD R34, RZ, -R0 ;  /* 0x80000000ff227221 */ /* 0x000fe20000000000 */
[----:B------:R-:W-:Y:S01]  /*5c60*/  FADD R19, R57, R57 ;  /* 0x0000003939137221 */ /* 0x000fe20000000000 */
[----:B------:R-:W-:Y:S01]  /*5c70*/  FADD R18, R52, R52 ;  /* 0x0000003434127221 */ /* 0x000fe20000000000 */
[C-C-:B------:R-:W-:Y:S01]  /*5c80*/  FADD R63, R44.reuse, R59.reuse ;  /* 0x0000003b2c3f7221 */ /* 0x140fe20000000000 */
[----:B------:R-:W-:Y:S01]  /*5c90*/  FADD R65, R44, -R59 ;  /* 0x8000003b2c417221 */ /* 0x000fe20000000000 */
[----:B------:R-:W-:Y:S01]  /*5ca0*/  FFMA R44, R23, 2, R22 ;  /* 0x40000000172c7823 */ /* 0x000fe20000000016 */
[----:B------:R-:W-:Y:S01]  /*5cb0*/  FFMA R24, R52, 4, R33 ;  /* 0x4080000034187823 */ /* 0x000fe20000000021 */
[----:B------:R-:W-:Y:S01]  /*5cc0*/  FADD R22, R22, -R35 ;  /* 0x8000002316167221 */ /* 0x000fe20000000000 */
[----:B------:R-:W-:Y:S01]  /*5cd0*/  FADD R61, -R35, R50 ;  /* 0x00000032233d7221 */ /* 0x000fe20000000100 */
[----:B------:R-:W-:Y:S01]  /*5ce0*/  FADD R23, R34, R79 ;  /* 0x0000004f22177221 */ /* 0x000fe20000000000 */
[C---:B------:R-:W-:Y:S01]  /*5cf0*/  FADD R59, R18.reuse, R33 ;  /* 0x00000021123b7221 */ /* 0x040fe20000000000 */
[----:B------:R-:W-:Y:S01]  /*5d00*/  FADD R52, R18, -R19 ;  /* 0x8000001312347221 */ /* 0x000fe20000000000 */
[----:B------:R-:W-:Y:S01]  /*5d10*/  FADD R41, R41, R41 ;  /* 0x0000002929297221 */ /* 0x000fe20000000000 */
[----:B------:R-:W-:Y:S01]  /*5d20*/  FADD R35, R42, R42 ;  /* 0x0000002a2a237221 */ /* 0x000fe20000000000 */
[----:B------:R-:W-:Y:S01]  /*5d30*/  FADD R34, R16, R16 ;  /* 0x0000001010227221 */ /* 0x000fe20000000000 */
[----:B------:R-:W-:Y:S01]  /*5d40*/  FADD R18, RZ, -R3 ;  /* 0x80000003ff127221 */ /* 0x000fe20000000000 */
[----:B------:R-:W-:Y:S01]  /*5d50*/  FADD R60, -R19, R24 ;  /* 0x00000018133c7221 */ /* 0x000fe20000000100 */
[----:B------:R-:W-:Y:S01]  /*5d60*/  FFMA R24, R48, 4, R37 ;  /* 0x4080000030187823 */ /* 0x000fe20000000025 */
[----:B------:R-:W-:Y:S01]  /*5d70*/  FADD R19, -R34, R35 ;  /* 0x0000002322137221 */ /* 0x000fe20000000100 */
[----:B------:R-:W-:Y:S01]  /*5d80*/  FADD R43, -R35, R41 ;  /* 0x00000029232b7221 */ /* 0x000fe20000000100 */
[----:B------:R-:W-:Y:S01]  /*5d90*/  FADD R36, RZ, -R2 ;  /* 0x80000002ff247221 */ /* 0x000fe20000000000 */
[----:B------:R-:W-:Y:S01]  /*5da0*/  FADD R33, R18, R83 ;  /* 0x0000005312217221 */ /* 0x000fe20000000000 */
[----:B------:R-:W-:Y:S01]  /*5db0*/  FADD R37, R34, R41 ;  /* 0x0000002922257221 */ /* 0x000fe20000000000 */
[----:B------:R-:W-:Y:S01]  /*5dc0*/  FADD R35, R29, R29 ;  /* 0x0000001d1d237221 */ /* 0x000fe20000000000 */
[----:B------:R-:W-:Y:S01]  /*5dd0*/  FADD R18, RZ, -R83 ;  /* 0x80000053ff127221 */ /* 0x000fe20000000000 */
[----:B------:R-:W-:Y:S01]  /*5de0*/  FADD R34, R32, R32 ;  /* 0x0000002020227221 */ /* 0x000fe20000000000 */
[----:B------:R-:W-:Y:S01]  /*5df0*/  FADD R48, R36, R81 ;  /* 0x0000005124307221 */ /* 0x000fe20000000000 */
[----:B------:R-:W-:Y:S01]  /*5e00*/  FMUL R57, R33, R40 ;  /* 0x0000002821397220 */ /* 0x000fe20000400000 */
[----:B------:R-:W-:Y:S01]  /*5e10*/  FFMA R35, R28, 2, R35 ;  /* 0x400000001c237823 */ /* 0x000fe20000000023 */
[----:B------:R-:W-:Y:S01]  /*5e20*/  FADD R79, RZ, -R79 ;  /* 0x8000004fff4f7221 */ /* 0x000fe20000000000 */
[-C--:B------:R-:W-:Y:S01]  /*5e30*/  FMUL R36, R62, R18.reuse ;  /* 0x000000123e247220 */ /* 0x080fe20000400000 */
[----:B------:R-:W-:Y:S01]  /*5e40*/  FFMA R41, R29, 2, R34 ;  /* 0x400000001d297823 */ /* 0x000fe20000000022 */
[----:B------:R-:W-:Y:S01]  /*5e50*/  FFMA R50, R48, R45, R57 ;  /* 0x0000002d30327223 */ /* 0x000fe20000000039 */
[----:B------:R-:W-:Y:S01]  /*5e60*/  FFMA R35, R32, 4, R35 ;  /* 0x4080000020237823 */ /* 0x000fe20000000023 */
[----:B------:R-:W-:Y:S01]  /*5e70*/  FFMA R45, R63, R79, -R36 ;  /* 0x0000004f3f2d7223 */ /* 0x000fe20000000824 */
[C---:B------:R-:W-:Y:S01]  /*5e80*/  FFMA R32, R28.reuse, 4, R41 ;  /* 0x408000001c207823 */ /* 0x040fe20000000029 */
[----:B------:R-:W-:Y:S01]  /*5e90*/  FFMA R36, R28, 2, R34 ;  /* 0x400000001c247823 */ /* 0x000fe20000000022 */
[----:B------:R-:W-:Y:S01]  /*5ea0*/  FADD R41, R30, R30 ;  /* 0x0000001e1e297221 */ /* 0x000fe20000000000 */
[C---:B------:R-:W-:Y:S01]  /*5eb0*/  FMUL R30, R31.reuse, 4 ;  /* 0x408000001f1e7820 */ /* 0x040fe20000400000 */
[----:B------:R-:W-:Y:S01]  /*5ec0*/  FADD R28, R31, R31 ;  /* 0x0000001f1f1c7221 */ /* 0x000fe20000000000 */
[----:B------:R-:W-:Y:S01]  /*5ed0*/  FADD R31, R26, R26 ;  /* 0x0000001a1a1f7221 */ /* 0x000fe20000000000 */
[C---:B------:R-:W-:Y:S01]  /*5ee0*/  FADD R26, R27.reuse, R27 ;  /* 0x0000001b1b1a7221 */ /* 0x040fe20000000000 */
[----:B------:R-:W-:Y:S01]  /*5ef0*/  FMUL R34, R27, 4 ;  /* 0x408000001b227820 */ /* 0x000fe20000400000 */
[C---:B------:R-:W-:Y:S01]  /*5f00*/  FFMA R30, R25.reuse, 2, R30 ;  /* 0x40000000191e7823 */ /* 0x040fe2000000001e */
[----:B------:R-:W-:Y:S01]  /*5f10*/  FFMA R27, R25, 2, R28 ;  /* 0x40000000191b7823 */ /* 0x000fe2000000001c */
[----:B------:R-:W-:Y:S01]  /*5f20*/  FADD R25, R28, -R41 ;  /* 0x800000291c197221 */ /* 0x000fe20000000000 */
[C---:B------:R-:W-:Y:S01]  /*5f30*/  FFMA R34, R39.reuse, 2, R34 ;  /* 0x4000000027227823 */ /* 0x040fe20000000022 */
[----:B------:R-:W-:Y:S01]  /*5f40*/  FFMA R28, R39, 2, R26 ;  /* 0x40000000271c7823 */ /* 0x000fe2000000001a */
[-C--:B------:R-:W-:Y:S01]  /*5f50*/  FMUL R39, R46, R33.reuse ;  /* 0x000000212e277220 */ /* 0x080fe20000400000 */
[----:B------:R-:W-:Y:S01]  /*5f60*/  FMUL R40, R62, R33 ;  /* 0x000000213e287220 */ /* 0x000fe20000400000 */
[----:B------:R-:W-:Y:S01]  /*5f70*/  FADD R41, -R41, R30 ;  /* 0x0000001e29297221 */ /* 0x000fe20000000100 */
[----:B------:R-:W-:Y:S01]  /*5f80*/  FADD R14, R14, -1 ;  /* 0xbf8000000e0e7421 */ /* 0x000fe20000000000 */
[-C--:B------:R-:W-:Y:S01]  /*5f90*/  FFMA R44, R44, R23.reuse, R39 ;  /* 0x000000172c2c7223 */ /* 0x080fe20000000027 */
[----:B------:R-:W-:Y:S01]  /*5fa0*/  FADD R39, R17, -1 ;  /* 0xbf80000011277421 */ /* 0x000fe20000000000 */
[----:B------:R-:W-:Y:S01]  /*5fb0*/  FFMA R57, R63, R23, -R40 ;  /* 0x000000173f397223 */ /* 0x000fe20000000828 */
[----:B------:R-:W-:Y:S01]  /*5fc0*/  FADD R40, RZ, -R81 ;  /* 0x80000051ff287221 */ /* 0x000fe20000000000 */
[----:B------:R-:W-:Y:S01]  /*5fd0*/  FFMA R43, R16, 4, R43 ;  /* 0x40800000102b7823 */ /* 0x000fe2000000002b */
[----:B------:R-:W-:Y:S01]  /*5fe0*/  FMUL R30, R48, R61 ;  /* 0x0000003d301e7220 */ /* 0x000fe20000400000 */
[----:B------:R-:W-:Y:S01]  /*5ff0*/  FADD R26, R26, -R31 ;  /* 0x8000001f1a1a7221 */ /* 0x000fe20000000000 */
[----:B------:R-:W-:Y:S01]  /*6000*/  FADD R34, -R31, R34 ;  /* 0x000000221f227221 */ /* 0x000fe20000000100 */
[----:B------:R-:W-:Y:S01]  /*6010*/  FMUL R16, R39, R18 ;  /* 0x0000001227107220 */ /* 0x000fe20000400000 */
[----:B------:R-:W-:Y:S01]  /*6020*/  FFMA R29, R29, 4, R36 ;  /* 0x408000001d1d7823 */ /* 0x000fe20000000024 */
[----:B------:R-:W-:Y:S01]  /*6030*/  FMUL R31, R23, R58 ;  /* 0x0000003a171f7220 */ /* 0x000fe20000400000 */
[C---:B------:R-:W-:Y:S01]  /*6040*/  FFMA R45, R14.reuse, R40, R45 ;  /* 0x000000280e2d7223 */ /* 0x040fe2000000002d */
[----:B------:R-:W-:Y:S01]  /*6050*/  FFMA R57, R14, R48, R57 ;  /* 0x000000300e397223 */ /* 0x000fe20000000039 */
[----:B------:R-:W-:Y:S01]  /*6060*/  ISETP.NE.U32.AND P0, PT, RZ, c[0x0][0xb18], PT ;  /* 0x0002c600ff007a0c */ /* 0x000fe20003f05070 */
[----:B------:R-:W-:Y:S01]  /*6070*/  FFMA R60, R33, R60, R30 ;  /* 0x0000003c213c7223 */ /* 0x000fe2000000001e */
[----:B------:R-:W-:Y:S01]  /*6080*/  FADD R14, RZ, R18 ;  /* 0x00000012ff0e7221 */ /* 0x000fe20000000000 */
[----:B------:R-:W-:Y:S01]  /*6090*/  FFMA R30, R15, R40, R16 ;  /* 0x000000280f1e7223 */ /* 0x000fe20000000010 */
[C---:B------:R-:W-:Y:S01]  /*60a0*/  FMUL R37, R18.reuse, R37 ;  /* 0x0000002512257220 */ /* 0x040fe20000400000 */
[----:B------:R-:W-:Y:S01]  /*60b0*/  FMUL R41, R18, R41 ;  /* 0x0000002912297220 */ /* 0x000fe20000400000 */
[----:B------:R-:W-:Y:S01]  /*60c0*/  FFMA R36, R48, R59, R31 ;  /* 0x0000003b30247223 */ /* 0x000fe2000000001f */
[----:B------:R-:W-:Y:S01]  /*60d0*/  FMUL R16, R40, R27 ;  /* 0x0000001b28107220 */ /* 0x000fe20000400000 */
[----:B------:R-:W-:Y:S01]  /*60e0*/  FMUL R29, R29, R18 ;  /* 0x000000121d1d7220 */ /* 0x000fe20000400000 */
[----:B------:R-:W-:Y:S01]  /*60f0*/  FMUL R31, R39, R33 ;  /* 0x00000021271f7220 */ /* 0x000fe20000400000 */
[----:B------:R-:W-:Y:S01]  /*6100*/  ISETP.NE.AND.EX P0, PT, RZ, c[0x0][0xb1c], PT, P0 ;  /* 0x0002c700ff007a0c */ /* 0x000fe20003f05300 */
[----:B------:R-:W-:Y:S01]  /*6110*/  FADD R63, R64, -1 ;  /* 0xbf800000403f7421 */ /* 0x000fe20000000000 */
[C---:B------:R-:W-:Y:S01]  /*6120*/  FMUL R42, R65.reuse, R40 ;  /* 0x00000028412a7220 */ /* 0x040fe20000400000 */
[-C--:B------:R-:W-:Y:S01]  /*6130*/  FMUL R62, R65, R48.reuse ;  /* 0x00000030413e7220 */ /* 0x080fe20000400000 */
[----:B------:R-:W-:Y:S01]  /*6140*/  FADD R39, R14, R33 ;  /* 0x000000210e277221 */ /* 0x000fe20000000000 */
[----:B------:R-:W-:Y:S01]  /*6150*/  FFMA R44, R9, R48, R44 ;  /* 0x00000030092c7223 */ /* 0x000fe2000000002c */
[C---:B------:R-:W-:Y:S01]  /*6160*/  FFMA R14, R40.reuse, R35, R37 ;  /* 0x00000023280e7223 */ /* 0x040fe20000000025 */
[----:B------:R-:W-:Y:S01]  /*6170*/  FFMA R34, R40, R34, R41 ;  /* 0x0000002228227223 */ /* 0x000fe20000000029 */
[----:B------:R-:W-:Y:S01]  /*6180*/  FFMA R9, R79, R32, R16 ;  /* 0x000000204f097223 */ /* 0x000fe20000000010 */
[-C--:B------:R-:W-:Y:S01]  /*6190*/  FFMA R28, R28, R79.reuse, R29 ;  /* 0x0000004f1c1c7223 */ /* 0x080fe2000000001d */
[C---:B------:R-:W-:Y:S01]  /*61a0*/  FFMA R42, R63.reuse, R79, -R42 ;  /* 0x0000004f3f2a7223 */ /* 0x040fe2000000082a */
[----:B------:R-:W-:Y:S01]  /*61b0*/  FFMA R62, R63, R23, -R62 ;  /* 0x000000173f3e7223 */ /* 0x000fe2000000083e */
[C---:B------:R-:W-:Y:S01]  /*61c0*/  FFMA R25, R79.reuse, -R25, R14 ;  /* 0x800000194f197223 */ /* 0x040fe2000000000e */
[----:B------:R-:W-:Y:S01]  /*61d0*/  FFMA R43, R79, R43, R34 ;  /* 0x0000002b4f2b7223 */ /* 0x000fe20000000022 */
[----:B------:R-:W-:Y:S01]  /*61e0*/  FFMA R31, R15, R48, R31 ;  /* 0x000000300f1f7223 */ /* 0x000fe2000000001f */
[----:B------:R-:W-:Y:S01]  /*61f0*/  FFMA R9, R18, -R26, R9 ;  /* 0x8000001a12097223 */ /* 0x000fe20000000009 */
[----:B------:R-:W-:Y:S01]  /*6200*/  FFMA R28, R19, R40, R28 ;  /* 0x00000028131c7223 */ /* 0x000fe2000000001c */
[C---:B------:R-:W-:Y:S01]  /*6210*/  FFMA R42, R13.reuse, R18, R42 ;  /* 0x000000120d2a7223 */ /* 0x040fe2000000002a */
[----:B------:R-:W-:Y:S01]  /*6220*/  FFMA R62, R13, R33, R62 ;  /* 0x000000210d3e7223 */ /* 0x000fe2000000003e */
[----:B------:R-:W-:Y:S01]  /*6230*/  FFMA R17, R23, -R52, R50 ;  /* 0x8000003417117223 */ /* 0x000fe20000000032 */
[----:B------:R-:W-:Y:S01]  /*6240*/  FADD R15, RZ, R40 ;  /* 0x00000028ff0f7221 */ /* 0x000fe20000000000 */
[----:B------:R-:W-:Y:S01]  /*6250*/  FFMA R33, R33, -R22, R36 ;  /* 0x8000001621217223 */ /* 0x000fe20000000024 */
[----:B------:R-:W-:Y:S01]  /*6260*/  FFMA R13, R23, R24, R60 ;  /* 0x00000018170d7223 */ /* 0x000fe2000000003c */
[----:B------:R-:W-:Y:S01]  /*6270*/  FADD R10, R25, R10 ;  /* 0x0000000a190a7221 */ /* 0x000fe20000000000 */
[----:B------:R-:W-:Y:S01]  /*6280*/  FADD R12, R43, R12 ;  /* 0x0000000c2b0c7221 */ /* 0x000fe20000000000 */
[----:B------:R-:W-:Y:S01]  /*6290*/  FADD R22, RZ, R79 ;  /* 0x0000004fff167221 */ /* 0x000fe20000000000 */
[C---:B------:R-:W-:Y:S01]  /*62a0*/  FFMA R31, -R4.reuse, R23, R31 ;  /* 0x00000017041f7223 */ /* 0x040fe2000000011f */
[----:B------:R-:W-:Y:S01]  /*62b0*/  FFMA R30, -R4, R79, R30 ;  /* 0x0000004f041e7223 */ /* 0x000fe2000000011e */
[----:B------:R-:W-:Y:S01]  /*62c0*/  FADD R8, R9, R8 ;  /* 0x0000000809087221 */ /* 0x000fe20000000000 */
        /* <DEDUP_REMOVED lines=24> */
.L_x_486:
        /* <DEDUP_REMOVED lines=12> */
.L_x_487:
[----:B------:R-:W-:Y:S01]  /*6510*/  BSSY B2, `(.L_x_488) ;  /* 0x000003f000027945 */ /* 0x000fe20003800000 */
[----:B------:R-:W-:Y:S05]  /*6520*/  @!P2 BRA `(.L_x_489) ;  /* 0x000003d00000a947 */ /* 0x000fea0003800000 */
[----:B------:R-:W-:Y:S01]  /*6530*/  ISETP.NE.U32.AND P0, PT, RZ, c[0x0][0x868], PT ;  /* 0x00021a00ff007a0c */ /* 0x000fe20003f05070 */
[----:B------:R-:W-:Y:S01]  /*6540*/  FADD R39, RZ, R39 ;  /* 0x00000027ff277221 */ /* 0x000fe20000000000 */
[----:B0-----:R-:W-:Y:S01]  /*6550*/  FADD R17, RZ, R46 ;  /* 0x0000002eff117221 */ /* 0x001fe20000000000 */
[----:B------:R-:W-:Y:S01]  /*6560*/  FADD R19, RZ, R22 ;  /* 0x00000016ff137221 */ /* 0x000fe20000000000 */
[----:B------:R-:W-:Y:S01]  /*6570*/  ISETP.NE.AND.EX P0, PT, RZ, c[0x0][0x86c], PT, P0 ;  /* 0x00021b00ff007a0c */ /* 0x000fe20003f05300 */
[----:B------:R-:W-:Y:S01]  /*6580*/  FADD R23, RZ, R44 ;  /* 0x0000002cff177221 */ /* 0x000fe20000000000 */
[----:B------:R-:W-:Y:S01]  /*6590*/  FADD R25, RZ, R10 ;  /* 0x0000000aff197221 */ /* 0x000fe20000000000 */
[----:B------:R-:W-:Y:S01]  /*65a0*/  FADD R33, RZ, R33 ;  /* 0x00000021ff217221 */ /* 0x000fe20000000000 */
[----:B------:R-:W-:-:S09]  /*65b0*/  FADD R27, RZ, R12 ;  /* 0x0000000cff1b7221 */ /* 0x000fd20000000000 */
        /* <DEDUP_REMOVED lines=8> */
[----:B------:R0:W-:Y:S01]  /*6640*/  RED.E.ADD.F32.FTZ.RN.STRONG.GPU [R8.64+0x8], R15 ;  /* 0x0000080f0800798e */ /* 0x0001e2000c10e7a0 */
[----:B------:R-:W-:Y:S05]  /*6650*/  BRA `(.L_x_491) ;  /* 0x000000b000007947 */ /* 0x000fea0003800000 */
.L_x_490:
        /* <DEDUP_REMOVED lines=10> */
[----:B------:R0:W-:Y:S02]  /*6700*/  RED.E.ADD.F32.FTZ.RN.STRONG.GPU [R8.64+0x8], R15 ;  /* 0x0000080f0800798e */ /* 0x0001e4000c10e7a0 */
.L_x_491:
        /* <DEDUP_REMOVED lines=16> */
.L_x_492:
        /* <DEDUP_REMOVED lines=15> */
.L_x_489:
[----:B------:R-:W-:Y:S05]  /*6900*/  BSYNC B2 ;  /* 0x0000000000027941 */ /* 0x000fea0003800000 */
.L_x_488:
[----:B------:R-:W-:Y:S01]  /*6910*/  ISETP.NE.U32.AND P0, PT, RZ, c[0x0][0x718], PT ;  /* 0x0001c600ff007a0c */ /* 0x000fe20003f05070 */
[----:B0-----:R-:W-:Y:S01]  /*6920*/  FADD R9, RZ, R7 ;  /* 0x00000007ff097221 */ /* 0x001fe20000000000 */
[----:B------:R-:W-:Y:S01]  /*6930*/  FADD R11, RZ, R6 ;  /* 0x00000006ff0b7221 */ /* 0x000fe20000000000 */
[----:B------:R-:W-:Y:S01]  /*6940*/  FADD R13, RZ, R5 ;  /* 0x00000005ff0d7221 */ /* 0x000fe20000000000 */
[----:B------:R-:W-:-:S13]  /*6950*/  ISETP.NE.AND.EX P0, PT, RZ, c[0x0][0x71c], PT, P0 ;  /* 0x0001c700ff007a0c */ /* 0x000fda0003f05300 */
        /* <DEDUP_REMOVED lines=10> */
.L_x_493:
[----:B------:R-:W-:-:S04]  /*6a00*/  ISETP.NE.U32.AND P0, PT, RZ, c[0x0][0x1c0], PT ;  /* 0x00007000ff007a0c */ /* 0x000fc80003f05070 */
[----:B------:R-:W-:-:S13]  /*6a10*/  ISETP.NE.AND.EX P0, PT, RZ, c[0x0][0x1c4], PT, P0 ;  /* 0x00007100ff007a0c */ /* 0x000fda0003f05300 */
[----:B------:R-:W-:Y:S05]  /*6a20*/  @!P0 BRA `(.L_x_494) ;  /* 0x0000008000008947 */ /* 0x000fea0003800000 */
[----:B------:R-:W-:Y:S01]  /*6a30*/  IMAD R4, R53, c[0x0][0x1d8], RZ ;  /* 0x0000760035047a24 */ /* 0x000fe200078e02ff */
[----:B------:R-:W-:-:S03]  /*6a40*/  MOV R5, c[0x0][0x1d8] ;  /* 0x0000760000057a02 */ /* 0x000fc60000000f00 */
[C---:B------:R-:W-:Y:S02]  /*6a50*/  IMAD R47, R54.reuse, R47, R4 ;  /* 0x0000002f362f7224 */ /* 0x040fe400078e0204 */
[----:B------:R-:W-:-:S05]  /*6a60*/  IMAD.WIDE.U32 R4, R54, R5, c[0x0][0x1c0] ;  /* 0x0000700036047625 */ /* 0x000fca00078e0005 */
[----:B------:R-:W-:-:S05]  /*6a70*/  IADD3 R5, R47, R5, RZ ;  /* 0x000000052f057210 */ /* 0x000fca0007ffe0ff */
[----:B------:R0:W-:Y:S04]  /*6a80*/  RED.E.ADD.F32.FTZ.RN.STRONG.GPU [R4.64], R9 ;  /* 0x000000090400798e */ /* 0x0001e8000c10e7a0 */
[----:B------:R0:W-:Y:S04]  /*6a90*/  RED.E.ADD.F32.FTZ.RN.STRONG.GPU [R4.64+0x4], R11 ;  /* 0x0000040b0400798e */ /* 0x0001e8000c10e7a0 */
[----:B------:R0:W-:Y:S02]  /*6aa0*/  RED.E.ADD.F32.FTZ.RN.STRONG.GPU [R4.64+0x8], R13 ;  /* 0x0000080d0400798e */ /* 0x0001e4000c10e7a0 */
.L_x_494:
        /* <DEDUP_REMOVED lines=12> */
.L_x_495:
[----:B------:R-:W-:-:S04]  /*6b70*/  ISETP.NE.U32.AND P0, PT, RZ, c[0x0][0x188], PT ;  /* 0x00006200ff007a0c */ /* 0x000fc80003f05070 */
[----:B------:R-:W-:-:S13]  /*6b80*/  ISETP.NE.AND.EX P0, PT, RZ, c[0x0][0x18c], PT, P0 ;  /* 0x00006300ff007a0c */ /* 0x000fda0003f05300 */
[----:B------:R-:W-:Y:S05]  /*6b90*/  @!P0 BRA `(.L_x_415) ;  /* 0x0000008000008947 */ /* 0x000fea0003800000 */
[----:B0-----:R-:W-:Y:S01]  /*6ba0*/  MOV R5, c[0x0][0x1a0] ;  /* 0x0000680000057a02 */ /* 0x001fe20000000f00 */
[----:B------:R-:W-:-:S04]  /*6bb0*/  IMAD R53, R53, c[0x0][0x1a0], RZ ;  /* 0x0000680035357a24 */ /* 0x000fc800078e02ff */
[C---:B------:R-:W-:Y:S02]  /*6bc0*/  IMAD R53, R54.reuse, R49, R53 ;  /* 0x0000003136357224 */ /* 0x040fe400078e0235 */
[----:B------:R-:W-:-:S05]  /*6bd0*/  IMAD.WIDE.U32 R4, R54, R5, c[0x0][0x188] ;  /* 0x0000620036047625 */ /* 0x000fca00078e0005 */
[----:B------:R-:W-:-:S05]  /*6be0*/  IADD3 R5, R53, R5, RZ ;  /* 0x0000000535057210 */ /* 0x000fca0007ffe0ff */
[----:B------:R0:W-:Y:S04]  /*6bf0*/  RED.E.ADD.F32.FTZ.RN.STRONG.GPU [R4.64], R3 ;  /* 0x000000030400798e */ /* 0x0001e8000c10e7a0 */
[----:B------:R0:W-:Y:S04]  /*6c00*/  RED.E.ADD.F32.FTZ.RN.STRONG.GPU [R4.64+0x4], R2 ;  /* 0x000004020400798e */ /* 0x0001e8000c10e7a0 */
[----:B------:R0:W-:Y:S02]  /*6c10*/  RED.E.ADD.F32.FTZ.RN.STRONG.GPU [R4.64+0x8], R0 ;  /* 0x000008000400798e */ /* 0x0001e4000c10e7a0 */
.L_x_415:
[----:B------:R-:W-:Y:S05]  /*6c20*/  BSYNC B0 ;  /* 0x0000000000007941 */ /* 0x000fea0003800000 */
.L_x_414:
[----:B0-----:R-:W-:-:S05]  /*6c30*/  MOV R3, c[0x0][0x0] ;  /* 0x0000000000037a02 */ /* 0x001fca0000000f00 */
[----:B------:R-:W-:-:S05]  /*6c40*/  IMAD.WIDE.U32 R20, R3, c[0x0][0xc], R20 ;  /* 0x0000030003147a25 */ /* 0x000fca00078e0014 */
[----:B------:R-:W-:-:S04]  /*6c50*/  ISETP.GE.U32.AND P0, PT, R20, c[0x0][0x178], PT ;  /* 0x00005e0014007a0c */ /* 0x000fc80003f06070 */
[----:B------:R-:W-:-:S13]  /*6c60*/  ISETP.GE.U32.AND.EX P0, PT, R21, c[0x0][0x17c], PT, P0 ;  /* 0x00005f0015007a0c */ /* 0x000fda0003f06100 */
[----:B------:R-:W-:Y:S01]  /*6c70*/  @P0 CALL.REL.NOINC `(.L_x_496) ;  /* 0x0000001000000944 */ /* 0x000fe20003c00000 */
[----:B------:R-:W-:Y:S05]  /*6c80*/  BRA `(.L_x_497) ;  /* 0xffff977000007947 */ /* 0x000fea000383ffff */
.L_x_496:
[----:B------:R-:W-:Y:S05]  /*6c90*/  BSYNC B1 ;  /* 0x0000000000017941 */ /* 0x000fea0003800000 */
.L_x_413:
[----:B------:R-:W-:Y:S05]  /*6ca0*/  EXIT ;  /* 0x000000000000794d */ /* 0x000fea0003800000 */
        .weak           $__internal_8_$__cuda_sm20_rcp_rn_f32_slowpath
        .type           $__internal_8_$__cuda_sm20_rcp_rn_f32_slowpath,@function
        .size           $__internal_8_$__cuda_sm20_rcp_rn_f32_slowpath,($__internal_9_$__cuda_sm20_sqrt_rn_f32_slowpath - $__internal_8_$__cuda_sm20_rcp_rn_f32_slowpath)
$__internal_8_$__cuda_sm20_rcp_rn_f32_slowpath:
        /* <DEDUP_REMOVED lines=15> */
.L_x_499:
        /* <DEDUP_REMOVED lines=33> */
.L_x_501:
[----:B------:R0:W1:Y:S02]  /*6fb0*/  MUFU.RCP R13, R12 ;  /* 0x0000000c000d7308 */ /* 0x0000640000001000 */
.L_x_500:
[----:B------:R-:W-:Y:S05]  /*6fc0*/  BSYNC B6 ;  /* 0x0000000000067941 */ /* 0x000fea0003800000 */
.L_x_498:
[----:B-1----:R-:W-:Y:S02]  /*6fd0*/  MOV R11, R13 ;  /* 0x0000000d000b7202 */ /* 0x002fe40000000f00 */
[----:B0-----:R-:W-:Y:S02]  /*6fe0*/  MOV R12, R95 ;  /* 0x0000005f000c7202 */ /* 0x001fe40000000f00 */
[----:B------:R-:W-:-:S04]  /*6ff0*/  MOV R13, 0x0 ;  /* 0x00000000000d7802 */ /* 0x000fc80000000f00 */
[----:B------:R-:W-:Y:S05]  /*7000*/  RET.REL.NODEC R12 `(my_solve_particle_shape_contacts_cuda_kernel_backward) ;  /* 0xffff8ff00c007950 */ /* 0x000fea0003c3ffff */
        .weak           $__internal_9_$__cuda_sm20_sqrt_rn_f32_slowpath
        .type           $__internal_9_$__cuda_sm20_sqrt_rn_f32_slowpath,@function
        .size           $__internal_9_$__cuda_sm20_sqrt_rn_f32_slowpath,($__internal_10_$__cuda_sm3x_div_rn_noftz_f32_slowpath - $__internal_9_$__cuda_sm20_sqrt_rn_f32_slowpath)
$__internal_9_$__cuda_sm20_sqrt_rn_f32_slowpath:
[----:B------:R-:W-:-:S13]  /*7010*/  LOP3.LUT P0, RZ, R15, 0x7fffffff, RZ, 0xc0, !PT ;  /* 0x7fffffff0fff7812 */ /* 0x000fda000780c0ff */
[----:B------:R-:W-:Y:S05]  /*7020*/  @!P0 BRA `(.L_x_502) ;  /* 0x0000011000008947 */ /* 0x000fea0003800000 */
[----:B------:R-:W-:Y:S02]  /*7030*/  FSETP.GEU.FTZ.AND P0, PT, R15, RZ, PT ;  /* 0x000000ff0f00720b */ /* 0x000fe40003f1e000 */
[----:B------:R-:W-:-:S11]  /*7040*/  MOV R14, R15 ;  /* 0x0000000f000e7202 */ /* 0x000fd60000000f00 */
        /* <DEDUP_REMOVED lines=15> */
.L_x_502:
[----:B------:R-:W-:Y:S02]  /*7140*/  MOV R88, R15 ;  /* 0x0000000f00587202 */ /* 0x000fe40000000f00 */
[----:B------:R-:W-:Y:S02]  /*7150*/  MOV R14, R79 ;  /* 0x0000004f000e7202 */ /* 0x000fe40000000f00 */
[----:B------:R-:W-:-:S04]  /*7160*/  MOV R15, 0x0 ;  /* 0x00000000000f7802 */ /* 0x000fc80000000f00 */
[----:B------:R-:W-:Y:S05]  /*7170*/  RET.REL.NODEC R14 `(my_solve_particle_shape_contacts_cuda_kernel_backward) ;  /* 0xffff8e800e007950 */ /* 0x000fea0003c3ffff */
        .weak           $__internal_10_$__cuda_sm3x_div_rn_noftz_f32_slowpath
        .type           $__internal_10_$__cuda_sm3x_div_rn_noftz_f32_slowpath,@function
        .size           $__internal_10_$__cuda_sm3x_div_rn_noftz_f32_slowpath,(.L_x_1182 - $__internal_10_$__cuda_sm3x_div_rn_noftz_f32_slowpath)
$__internal_10_$__cuda_sm3x_div_rn_noftz_f32_slowpath:
        /* <DEDUP_REMOVED lines=34> */
.L_x_504:
[----:B------:R-:W-:Y:S01]  /*73a0*/  LEA R99, R19, 0xc0800000, 0x17 ;  /* 0xc080000013637811 */ /* 0x000fe200078eb8ff */
[----:B------:R-:W-:Y:S01]  /*73b0*/  BSSY B5, `(.L_x_509) ;  /* 0x0000036000057945 */ /* 0x000fe20003800000 */
[----:B------:R-:W-:Y:S02]  /*73c0*/  IADD3 R98, R98, -0x7f, RZ ;  /* 0xffffff8162627810 */ /* 0x000fe40007ffe0ff */
[----:B------:R-:W-:-:S03]  /*73d0*/  IADD3 R100, -R99, R18, RZ ;  /* 0x0000001263647210 */ /* 0x000fc60007ffe1ff */
[----:B------:R-:W-:Y:S01]  /*73e0*/  IMAD R17, R98, -0x800000, R17 ;  /* 0xff80000062117824 */ /* 0x000fe200078e0211 */
[----:B------:R-:W0:Y:S01]  /*73f0*/  MUFU.RCP R18, R100 ;  /* 0x0000006400127308 */ /* 0x000e220000001000 */
[----:B------:R-:W-:-:S04]  /*7400*/  FADD.FTZ R102, -R100, -RZ ;  /* 0x800000ff64667221 */ /* 0x000fc80000010100 */
        /* <DEDUP_REMOVED lines=23> */
[C---:B------:R-:W-:Y:S02]  /*7580*/  ISETP.NE.AND P4, PT, R98.reuse, RZ, PT ;  /* 0x000000ff6200720c */ /* 0x040fe40003f85270 */
[----:B------:R-:W-:Y:S02]  /*7590*/  ISETP.NE.AND P1, PT, R98, RZ, PT ;  /* 0x000000ff6200720c */ /* 0x000fe40003f25270 */
[----:B------:R-:W-:Y:S01]  /*75a0*/  LOP3.LUT R96, R19, 0x7fffff, RZ, 0xc0, !PT ;  /* 0x007fffff13607812 */ /* 0x000fe200078ec0ff */
[CCC-:B------:R-:W-:Y:S01]  /*75b0*/  FFMA.RP R19, R18.reuse, R102.reuse, R99.reuse ;  /* 0x0000006612137223 */ /* 0x1c0fe20000008063 */
[----:B------:R-:W-:Y:S01]  /*75c0*/  FFMA.RM R18, R18, R102, R99 ;  /* 0x0000006612127223 */ /* 0x000fe20000004063 */
[----:B------:R-:W-:Y:S02]  /*75d0*/  IADD3 R99, R98, 0x20, RZ ;  /* 0x0000002062637810 */ /* 0x000fe40007ffe0ff */
[----:B------:R-:W-:-:S02]  /*75e0*/  LOP3.LUT R96, R96, 0x800000, RZ, 0xfc, !PT ;  /* 0x0080000060607812 */ /* 0x000fc400078efcff */
[----:B------:R-:W-:Y:S02]  /*75f0*/  IADD3 R98, -R98, RZ, RZ ;  /* 0x000000ff62627210 */ /* 0x000fe40007ffe1ff */
[----:B------:R-:W-:Y:S02]  /*7600*/  SHF.L.U32 R99, R96, R99, RZ ;  /* 0x0000006360637219 */ /* 0x000fe400000006ff */
[----:B------:R-:W-:Y:S02]  /*7610*/  FSETP.NEU.FTZ.AND P0, PT, R19, R18, PT ;  /* 0x000000121300720b */ /* 0x000fe40003f1d000 */
[----:B------:R-:W-:Y:S02]  /*7620*/  SEL R19, R98, RZ, P4 ;  /* 0x000000ff62137207 */ /* 0x000fe40002000000 */
[----:B------:R-:W-:Y:S02]  /*7630*/  ISETP.NE.AND P1, PT, R99, RZ, P1 ;  /* 0x000000ff6300720c */ /* 0x000fe40000f25270 */
[----:B------:R-:W-:-:S02]  /*7640*/  SHF.R.U32.HI R19, RZ, R19, R96 ;  /* 0x00000013ff137219 */ /* 0x000fc40000011660 */
[----:B------:R-:W-:Y:S02]  /*7650*/  PLOP3.LUT P0, PT, P0, P1, PT, 0xa8, 0x0 ;  /* 0x000000000000781c */ /* 0x000fe40000703570 */
[----:B------:R-:W-:Y:S02]  /*7660*/  SHF.R.U32.HI R99, RZ, 0x1, R19 ;  /* 0x00000001ff637819 */ /* 0x000fe40000011613 */
[----:B------:R-:W-:-:S04]  /*7670*/  SEL R18, RZ, 0x1, !P0 ;  /* 0x00000001ff127807 */ /* 0x000fc80004000000 */
[----:B------:R-:W-:-:S04]  /*7680*/  LOP3.LUT R18, R18, 0x1, R99, 0xf8, !PT ;  /* 0x0000000112127812 */ /* 0x000fc800078ef863 */
[----:B------:R-:W-:-:S04]  /*7690*/  LOP3.LUT R18, R18, R19, RZ, 0xc0, !PT ;  /* 0x0000001312127212 */ /* 0x000fc800078ec0ff */
[----:B------:R-:W-:-:S04]  /*76a0*/  IADD3 R18, R99, R18, RZ ;  /* 0x0000001263127210 */ /* 0x000fc80007ffe0ff */
[----:B------:R-:W-:Y:S01]  /*76b0*/  LOP3.LUT R17, R18, R17, RZ, 0xfc, !PT ;  /* 0x0000001112117212 */ /* 0x000fe200078efcff */
[----:B------:R-:W-:Y:S05]  /*76c0*/  BRA `(.L_x_512) ;  /* 0x0000004000007947 */ /* 0x000fea0003800000 */
.L_x_511:
[----:B------:R-:W-:-:S04]  /*76d0*/  LOP3.LUT R17, R17, 0x80000000, RZ, 0xc0, !PT ;  /* 0x8000000011117812 */ /* 0x000fc800078ec0ff */
[----:B------:R-:W-:Y:S01]  /*76e0*/  LOP3.LUT R17, R17, 0x7f800000, RZ, 0xfc, !PT ;  /* 0x7f80000011117812 */ /* 0x000fe200078efcff */
[----:B------:R-:W-:Y:S05]  /*76f0*/  BRA `(.L_x_512) ;  /* 0x0000001000007947 */ /* 0x000fea0003800000 */
.L_x_510:
[----:B------:R-:W-:Y:S02]  /*7700*/  LEA R17, R96, R17, 0x17 ;  /* 0x0000001160117211 */ /* 0x000fe400078eb8ff */
.L_x_512:
[----:B------:R-:W-:Y:S05]  /*7710*/  BSYNC B5 ;  /* 0x0000000000057941 */ /* 0x000fea0003800000 */
.L_x_509:
[----:B------:R-:W-:Y:S05]  /*7720*/  BRA `(.L_x_513) ;  /* 0x0000008000007947 */ /* 0x000fea0003800000 */
.L_x_508:
[----:B------:R-:W-:-:S04]  /*7730*/  LOP3.LUT R17, R18, 0x80000000, R17, 0x48, !PT ;  /* 0x8000000012117812 */ /* 0x000fc800078e4811 */
[----:B------:R-:W-:Y:S01]  /*7740*/  LOP3.LUT R17, R17, 0x7f800000, RZ, 0xfc, !PT ;  /* 0x7f80000011117812 */ /* 0x000fe200078efcff */
[----:B------:R-:W-:Y:S05]  /*7750*/  BRA `(.L_x_513) ;  /* 0x0000005000007947 */ /* 0x000fea0003800000 */
.L_x_507:
[----:B------:R-:W-:Y:S01]  /*7760*/  LOP3.LUT R17, R18, 0x80000000, R17, 0x48, !PT ;  /* 0x8000000012117812 */ /* 0x000fe200078e4811 */
[----:B------:R-:W-:Y:S05]  /*7770*/  BRA `(.L_x_513) ;  /* 0x0000003000007947 */ /* 0x000fea0003800000 */
.L_x_506:
[----:B------:R-:W0:Y:S01]  /*7780*/  MUFU.RSQ R17, -QNAN ;  /* 0xffc0000000117908 */ /* 0x000e220000001400 */
[----:B------:R-:W-:Y:S05]  /*7790*/  BRA `(.L_x_513) ;  /* 0x0000001000007947 */ /* 0x000fea0003800000 */
.L_x_505:
[----:B------:R-:W-:Y:S02]  /*77a0*/  FADD.FTZ R17, R17, R18 ;  /* 0x0000001211117221 */ /* 0x000fe40000010000 */
.L_x_513:
[----:B------:R-:W-:Y:S05]  /*77b0*/  BSYNC B4 ;  /* 0x0000000000047941 */ /* 0x000fea0003800000 */
.L_x_503:
[----:B------:R-:W-:Y:S02]  /*77c0*/  MOV R18, R94 ;  /* 0x0000005e00127202 */ /* 0x000fe40000000f00 */
[----:B------:R-:W-:-:S04]  /*77d0*/  MOV R19, 0x0 ;  /* 0x0000000000137802 */ /* 0x000fc80000000f00 */
[----:B------:R-:W-:Y:S05]  /*77e0*/  RET.REL.NODEC R18 `(my_solve_particle_shape_contacts_cuda_kernel_backward) ;  /* 0xffff881012007950 */ /* 0x000fea0003c3ffff */
.L_x_514:
        /* <DEDUP_REMOVED lines=9> */
.L_x_1182:


//--------------------- .text.my_solve_particle_shape_contacts_cuda_kernel_forward --------------------------
	.section	.text.my_solve_particle_shape_contacts_cuda_kernel_forward,"ax",@progbits
	.sectioninfo	@"SHI_REGISTERS=40"
	.align	128
        .global         my_solve_particle_shape_contacts_cuda_kernel_forward
        .type           my_solve_particle_shape_contacts_cuda_kernel_forward,@function
        .size           my_solve_particle_shape_contacts_cuda_kernel_forward,(.L_x_1184 - my_solve_particle_shape_contacts_cuda_kernel_forward)
        .other          my_solve_particle_shape_contacts_cuda_kernel_forward,@"STO_CUDA_ENTRY STV_DEFAULT"
my_solve_particle_shape_contacts_cuda_kernel_forward:
.text.my_solve_particle_shape_contacts_cuda_kernel_forward:
        /* <DEDUP_REMOVED lines=8> */
[----:B------:R-:W-:Y:S01]  /*0080*/  MOV R0, R2 ;  /* 0x0000000200007202 */ /* 0x000fe20000000f00 */
        /* <DEDUP_REMOVED lines=17> */
.L_x_538:
[----:B------:R-:W-:Y:S02]  /*01a0*/  MOV R4, c[0x0][0x510] ;  /* 0x0001440000047a02 */ /* 0x000fe40000000f00 */
[----:B0-----:R-:W-:-:S05]  /*01b0*/  MOV R5, c[0x0][0x514] ;  /* 0x0001450000057a02 */ /* 0x001fca0000000f00 */
[----:B------:R-:W2:Y:S01]  /*01c0*/  LDG.E R4, [R4.64] ;  /* 0x0000001004047981 */ /* 0x000ea2000c1e1900 */
[----:B------:R-:W-:Y:S01]  /*01d0*/  YIELD ;  /* 0x0000000000007946 */ /* 0x000fe20003800000 */
[----:B--2---:R-:W-:-:S04]  /*01e0*/  IMNMX R7, R4, c[0x0][0x660], PT ;  /* 0x0001980004077a17 */ /* 0x004fc80003800200 */
[----:B------:R-:W-:-:S13]  /*01f0*/  ISETP.GT.AND P0, PT, R7, R0, PT ;  /* 0x000000000700720c */ /* 0x000fda0003f04270 */
[----:B------:R-:W-:Y:S05]  /*0200*/  @!P0 EXIT ;  /* 0x000000000000894d */ /* 0x000fea0003800000 */
[----:B------:R-:W-:Y:S01]  /*0210*/  SHF.R.S32.HI R19, RZ, 0x1f, R0 ;  /* 0x0000001fff137819 */ /* 0x000fe20000011400 */
[----:B------:R-:W-:Y:S01]  /*0220*/  ULDC UR4, c[0x0][0x568] ;  /* 0x00015a0000047ab9 */ /* 0x000fe20000000800 */
[----:B------:R-:W-:Y:S01]  /*0230*/  MOV R5, c[0x0][0x568] ;  /* 0x00015a0000057a02 */ /* 0x000fe20000000f00 */
[----:B------:R-:W-:Y:S02]  /*0240*/  USHF.R.S32.HI UR4, URZ, 0x1f, UR4 ;  /* 0x0000001f3f047899 */ /* 0x000fe40008011404 */
[----:B------:R-:W-:Y:S02]  /*0250*/  IMAD R7, R19, c[0x0][0x568], RZ ;  /* 0x00015a0013077a24 */ /* 0x000fe400078e02ff */
[----:B------:R-:W-:-:S04]  /*0260*/  IMAD.WIDE.U32 R4, R0, R5, c[0x0][0x548] ;  /* 0x0001520000047625 */ /* 0x000fc800078e0005 */
[----:B------:R-:W-:Y:S01]  /*0270*/  IMAD R7, R0, UR4, R7 ;  /* 0x0000000400077c24 */ /* 0x000fe2000f8e0207 */
[----:B------:R-:W-:-:S04]  /*0280*/  MOV R8, R4 ;  /* 0x0000000400087202 */ /* 0x000fc80000000f00 */
[----:B------:R-:W-:-:S05]  /*0290*/  IADD3 R9, R5, R7, RZ ;  /* 0x0000000705097210 */ /* 0x000fca0007ffe0ff */
[----:B------:R0:W2:Y:S01]  /*02a0*/  LDG.E R2, [R8.64] ;  /* 0x0000001008027981 */ /* 0x0000a2000c1e1900 */
[----:B------:R-:W-:Y:S01]  /*02b0*/  ULDC UR4, c[0x0][0x5a0] ;  /* 0x0001680000047ab9 */ /* 0x000fe20000000800 */
[----:B------:R-:W-:Y:S01]  /*02c0*/  MOV R7, c[0x0][0x5a0] ;  /* 0x0001680000077a02 */ /* 0x000fe20000000f00 */
[----:B------:R-:W-:Y:S01]  /*02d0*/  USHF.R.S32.HI UR4, URZ, 0x1f, UR4 ;  /* 0x0000001f3f047899 */ /* 0x000fe20008011404 */
[----:B------:R-:W-:-:S03]  /*02e0*/  IMAD R5, R19, c[0x0][0x5a0], RZ ;  /* 0x0001680013057a24 */ /* 0x000fc600078e02ff */
[----:B------:R-:W-:Y:S01]  /*02f0*/  IMAD.WIDE.U32 R6, R0, R7, c[0x0][0x580] ;  /* 0x0001600000067625 */ /* 0x000fe200078e0007 */
[----:B0-----:R-:W-:-:S03]  /*0300*/  MOV R9, c[0x0][0x280] ;  /* 0x0000a00000097a02 */ /* 0x001fc60000000f00 */
[----:B------:R-:W-:Y:S01]  /*0310*/  IMAD R5, R0, UR4, R5 ;  /* 0x0000000400057c24 */ /* 0x000fe2000f8e0205 */
[----:B------:R-:W-:Y:S02]  /*0320*/  ULDC UR4, c[0x0][0x280] ;  /* 0x0000a00000047ab9 */ /* 0x000fe40000000800 */
[----:B------:R-:W-:Y:S02]  /*0330*/  USHF.R.S32.HI UR4, URZ, 0x1f, UR4 ;  /* 0x0000001f3f047899 */ /* 0x000fe40008011404 */
        /* <DEDUP_REMOVED lines=9> */
[----:B------:R-:W-:Y:S01]  /*03d0*/  ULDC UR4, c[0x0][0x3d0] ;  /* 0x0000f40000047ab9 */ /* 0x000fe20000000800 */
[----:B---3--:R-:W-:Y:S01]  /*03e0*/  SHF.R.S32.HI R37, RZ, 0x1f, R18 ;  /* 0x0000001fff257819 */ /* 0x008fe20000011412 */
[----:B------:R-:W-:Y:S01]  /*03f0*/  USHF.R.S32.HI UR4, URZ, 0x1f, UR4 ;  /* 0x0000001f3f047899 */ /* 0x000fe20008011404 */
[----:B------:R-:W-:-:S03]  /*0400*/  MOV R9, c[0x0][0x3d0] ;  /* 0x0000f40000097a02 */ /* 0x000fc60000000f00 */
[----:B------:R-:W-:Y:S02]  /*0410*/  IMAD R5, R37, c[0x0][0x3d0], RZ ;  /* 0x0000f40025057a24 */ /* 0x000fe400078e02ff */
[----:B------:R-:W-:-:S04]  /*0420*/  IMAD.WIDE.U32 R6, R18, R9, c[0x0][0x3b0] ;  /* 0x0000ec0012067625 */ /* 0x000fc800078e0009 */
[----:B------:R-:W-:-:S05]  /*0430*/  IMAD R5, R18, UR4, R5 ;  /* 0x0000000412057c24 */ /* 0x000fca000f8e0205 */
[----:B------:R-:W-:Y:S02]  /*0440*/  IADD3 R9, R7, R5, RZ ;  /* 0x0000000507097210 */ /* 0x000fe40007ffe0ff */
[----:B------:R-:W-:Y:S02]  /*0450*/  MOV R8, R6 ;  /* 0x0000000600087202 */ /* 0x000fe40000000f00 */
[----:B--2---:R-:W-:-:S04]  /*0460*/  LOP3.LUT R5, R10, 0x1, RZ, 0xc0, !PT ;  /* 0x000000010a057812 */ /* 0x004fc800078ec0ff */
[----:B------:R-:W-:-:S13]  /*0470*/  ISETP.NE.U32.AND P0, PT, R5, 0x1, PT ;  /* 0x000000010500780c */ /* 0x000fda0003f05070 */
[----:B------:R-:W-:Y:S05]  /*0480*/  @P0 EXIT ;  /* 0x000000000000094d */ /* 0x000fea0003800000 */
[----:B------:R0:W2:Y:S01]  /*0490*/  LDG.E R5, [R8.64] ;  /* 0x0000001008057981 */ /* 0x0000a2000c1e1900 */
[----:B------:R-:W-:Y:S01]  /*04a0*/  ULDC UR4, c[0x0][0x1a0] ;  /* 0x0000680000047ab9 */ /* 0x000fe20000000800 */
[C---:B------:R-:W-:Y:S01]  /*04b0*/  IMAD R25, R4.reuse, c[0x0][0x1a0], RZ ;  /* 0x0000680004197a24 */ /* 0x040fe200078e02ff */
[----:B------:R-:W-:Y:S01]  /*04c0*/  ULDC UR6, c[0x0][0x1d8] ;  /* 0x0000760000067ab9 */ /* 0x000fe20000000800 */
[----:B------:R-:W-:Y:S01]  /*04d0*/  IMAD R13, R4, c[0x0][0x1d8], RZ ;  /* 0x00007600040d7a24 */ /* 0x000fe200078e02ff */
[----:B------:R-:W-:Y:S01]  /*04e0*/  USHF.R.S32.HI UR4, URZ, 0x1f, UR4 ;  /* 0x0000001f3f047899 */ /* 0x000fe20008011404 */
[----:B------:R-:W-:Y:S01]  /*04f0*/  MOV R33, c[0x0][0x1a0] ;  /* 0x0000680000217a02 */ /* 0x000fe20000000f00 */
[----:B------:R-:W-:Y:S01]  /*0500*/  USHF.R.S32.HI UR6, URZ, 0x1f, UR6 ;  /* 0x0000001f3f067899 */ /* 0x000fe20008011406 */
[----:B------:R-:W-:Y:S01]  /*0510*/  MOV R15, c[0x0][0x5d8] ;  /* 0x00017600000f7a02 */ /* 0x000fe20000000f00 */
[----:B------:R-:W-:Y:S01]  /*0520*/  IMAD R29, R19, c[0x0][0x5d8], RZ ;  /* 0x00017600131d7a24 */ /* 0x000fe200078e02ff */
[----:B------:R-:W-:Y:S01]  /*0530*/  BSSY B0, `(.L_x_515) ;  /* 0x000002a000007945 */ /* 0x000fe20003800000 */
[C---:B------:R-:W-:Y:S01]  /*0540*/  IMAD R25, R2.reuse, UR4, R25 ;  /* 0x0000000402197c24 */ /* 0x040fe2000f8e0219 */
[----:B------:R-:W-:Y:S01]  /*0550*/  MOV R31, c[0x0][0x1d8] ;  /* 0x00007600001f7a02 */ /* 0x000fe20000000f00 */
[----:B------:R-:W-:Y:S01]  /*0560*/  IMAD R13, R2, UR6, R13 ;  /* 0x00000006020d7c24 */ /* 0x000fe2000f8e020d */
[----:B------:R-:W-:Y:S01]  /*0570*/  MOV R6, 0x3f800000 ;  /* 0x3f80000000067802 */ /* 0x000fe20000000f00 */
[----:B------:R-:W-:Y:S01]  /*0580*/  CS2R R20, SRZ ;  /* 0x0000000000147805 */ /* 0x000fe2000001ff00 */
[----:B------:R-:W-:Y:S01]  /*0590*/  MOV R34, RZ ;  /* 0x000000ff00227202 */ /* 0x000fe20000000f00 */
[----:B0-----:R-:W-:Y:S01]  /*05a0*/  CS2R R8, SRZ ;  /* 0x0000000000087805 */ /* 0x001fe2000001ff00 */
[----:B------:R-:W-:Y:S01]  /*05b0*/  MOV R22, RZ ;  /* 0x000000ff00167202 */ /* 0x000fe20000000f00 */
[----:B------:R-:W-:Y:S01]  /*05c0*/  IMAD R29, R0, UR5, R29 ;  /* 0x00000005001d7c24 */ /* 0x000fe2000f8e021d */
[----:B------:R-:W-:Y:S01]  /*05d0*/  MOV R11, RZ ;  /* 0x000000ff000b7202 */ /* 0x000fe20000000f00 */
[----:B------:R-:W-:Y:S01]  /*05e0*/  IMAD.WIDE.U32 R32, R2, R33, c[0x0][0x180] ;  /* 0x0000600002207625 */ /* 0x000fe200078e0021 */
[----:B------:R-:W-:-:S02]  /*05f0*/  MOV R12, RZ ;  /* 0x000000ff000c7202 */ /* 0x000fc40000000f00 */
[----:B------:R-:W-:Y:S01]  /*0600*/  MOV R7, RZ ;  /* 0x000000ff00077202 */ /* 0x000fe20000000f00 */
[----:B------:R-:W-:Y:S01]  /*0610*/  IMAD.WIDE.U32 R14, R0, R15, c[0x0][0x5b8] ;  /* 0x00016e00000e7625 */ /* 0x000fe200078e000f */
[----:B--2---:R-:W-:Y:S02]  /*0620*/  ISETP.GE.AND P2, PT, R5, RZ, PT ;  /* 0x000000ff0500720c */ /* 0x004fe40003f46270 */
[----:B------:R-:W-:-:S11]  /*0630*/  SHF.R.S32.HI R10, RZ, 0x1f, R5 ;  /* 0x0000001fff0a7819 */ /* 0x000fd60000011405 */
[----:B------:R-:W-:Y:S05]  /*0640*/  @!P2 BRA `(.L_x_516) ;  /* 0x000001800000a947 */ /* 0x000fea0003800000 */
[----:B------:R-:W-:Y:S01]  /*0650*/  ULDC UR4, c[0x0][0x328] ;  /* 0x0000ca0000047ab9 */ /* 0x000fe20000000800 */
[----:B------:R-:W-:Y:S01]  /*0660*/  MOV R16, c[0x0][0x2b8] ;  /* 0x0000ae0000107a02 */ /* 0x000fe20000000f00 */
[----:B------:R-:W-:Y:S01]  /*0670*/  ULDC UR6, c[0x0][0x2b8] ;  /* 0x0000ae0000067ab9 */ /* 0x000fe20000000800 */
[----:B------:R-:W-:Y:S01]  /*0680*/  MOV R26, c[0x0][0x328] ;  /* 0x0000ca00001a7a02 */ /* 0x000fe20000000f00 */
[----:B------:R-:W-:Y:S01]  /*0690*/  USHF.R.S32.HI UR6, URZ, 0x1f, UR6 ;  /* 0x0000001f3f067899 */ /* 0x000fe20008011406 */
[C---:B------:R-:W-:Y:S01]  /*06a0*/  IMAD R6, R10.reuse, c[0x0][0x2b8], RZ ;  /* 0x0000ae000a067a24 */ /* 0x040fe200078e02ff */
[----:B------:R-:W-:Y:S01]  /*06b0*/  USHF.R.S32.HI UR4, URZ, 0x1f, UR4 ;  /* 0x0000001f3f047899 */ /* 0x000fe20008011404 */
[----:B------:R-:W-:Y:S02]  /*06c0*/  IMAD R8, R10, c[0x0][0x328], RZ ;  /* 0x0000ca000a087a24 */ /* 0x000fe400078e02ff */
[----:B------:R-:W-:-:S04]  /*06d0*/  IMAD.WIDE.U32 R16, R5, R16, c[0x0][0x298] ;  /* 0x0000a60005107625 */ /* 0x000fc800078e0010 */
[----:B------:R-:W-:-:S04]  /*06e0*/  IMAD.WIDE.U32 R26, R5, R26, c[0x0][0x308] ;  /* 0x0000c200051a7625 */ /* 0x000fc800078e001a */
[C---:B------:R-:W-:Y:S02]  /*06f0*/  IMAD R7, R5.reuse, UR6, R6 ;  /* 0x0000000605077c24 */ /* 0x040fe4000f8e0206 */
[----:B------:R-:W-:-:S03]  /*0700*/  IMAD R9, R5, UR4, R8 ;  /* 0x0000000405097c24 */ /* 0x000fc6000f8e0208 */
[----:B------:R-:W-:Y:S02]  /*0710*/  IADD3 R17, R17, R7, RZ ;  /* 0x0000000711117210 */ /* 0x000fe40007ffe0ff */
[----:B------:R-:W-:-:S03]  /*0720*/  IADD3 R27, R27, R9, RZ ;  /* 0x000000091b1b7210 */ /* 0x000fc60007ffe0ff */
        /* <DEDUP_REMOVED lines=10> */
.L_x_516:
[----:B------:R-:W-:Y:S05]  /*07d0*/  BSYNC B0 ;  /* 0x0000000000007941 */ /* 0x000fea0003800000 */
.L_x_515:
[----:B0-----:R-:W-:Y:S01]  /*07e0*/  IMAD.WIDE.U32 R16, R2, R31, c[0x0][0x1b8] ;  /* 0x00006e0002107625 */ /* 0x001fe200078e001f */
[----:B-----5:R-:W-:-:S02]  /*07f0*/  FSEL R22, R22, RZ, P2 ;  /* 0x000000ff16167208 */ /* 0x020fc40001000000 */
[----:B------:R-:W-:Y:S02]  /*0800*/  FSEL R34, R34, RZ, P2 ;  /* 0x000000ff22227208 */ /* 0x000fe40001000000 */
[----:B------:R-:W-:Y:S01]  /*0810*/  IADD3 R17, R17, R13, RZ ;  /* 0x0000000d11117210 */ /* 0x000fe20007ffe0ff */
[-C--:B------:R-:W-:Y:S01]  /*0820*/  FMUL R13, R22, R8.reuse ;  /* 0x00000008160d7220 */ /* 0x080fe20000400000 */
[----:B------:R-:W-:Y:S02]  /*0830*/  FSEL R36, R11, RZ, P2 ;  /* 0x000000ff0b247208 */ /* 0x000fe40001000000 */
[----:B------:R-:W-:Y:S01]  /*0840*/  IADD3 R33, R33, R25, RZ ;  /* 0x0000001921217210 */ /* 0x000fe20007ffe0ff */
[----:B------:R-:W-:Y:S01]  /*0850*/  FFMA R13, R34, R7, R13 ;  /* 0x00000007220d7223 */ /* 0x000fe2000000000d */
[----:B------:R-:W-:Y:S01]  /*0860*/  FADD R11, R6, R6 ;  /* 0x00000006060b7221 */ /* 0x000fe20000000000 */
[----:B------:R-:W-:Y:S01]  /*0870*/  IADD3 R15, R15, R29, RZ ;  /* 0x0000001d0f0f7210 */ /* 0x000fe20007ffe0ff */
[----:B------:R-:W-:Y:S01]  /*0880*/  FMUL R31, R34, R8 ;  /* 0x00000008221f7220 */ /* 0x000fe20000400000 */
[----:B------:R-:W-:Y:S01]  /*0890*/  FFMA R13, R36, R9, R13 ;  /* 0x00000009240d7223 */ /* 0x000fe2000000000d */
[----:B------:R0:W2:Y:S03]  /*08a0*/  LDG.E R29, [R32.64] ;  /* 0x00000010201d7981 */ /* 0x0000a6000c1e1900 */
[----:B------:R-:W-:Y:S01]  /*08b0*/  FADD R35, R13, R13 ;  /* 0x0000000d0d237221 */ /* 0x000fe20000000000 */
[----:B------:R0:W3:Y:S01]  /*08c0*/  LDG.E R30, [R32.64+0x4] ;  /* 0x00000410201e7981 */ /* 0x0000e2000c1e1900 */
[----:B------:R-:W-:-:S02]  /*08d0*/  FFMA R11, R11, R6, -1 ;  /* 0xbf8000000b0b7423 */ /* 0x000fc40000000006 */
[-C--:B------:R-:W-:Y:S01]  /*08e0*/  FMUL R27, R35, R7.reuse ;  /* 0x00000007231b7220 */ /* 0x080fe20000400000 */
[----:B------:R0:W4:Y:S01]  /*08f0*/  LDG.E R28, [R32.64+0x8] ;  /* 0x00000810201c7981 */ /* 0x000122000c1e1900 */
[----:B------:R-:W-:-:S03]  /*0900*/  FFMA R31, R22, R7, -R31 ;  /* 0x00000007161f7223 */ /* 0x000fc6000000081f */
[----:B------:R1:W5:Y:S04]  /*0910*/  LDG.E R26, [R16.64] ;  /* 0x00000010101a7981 */ /* 0x000368000c1e1900 */
[----:B------:R1:W5:Y:S01]  /*0920*/  LDG.E R25, [R16.64+0x4] ;  /* 0x0000041010197981 */ /* 0x000362000c1e1900 */
[----:B0-----:R-:W-:Y:S01]  /*0930*/  FMUL R32, R35, R8 ;  /* 0x0000000823207220 */ /* 0x001fe20000400000 */
[C---:B------:R-:W-:Y:S02]  /*0940*/  FFMA R33, R11.reuse, R34, R27 ;  /* 0x000000220b217223 */ /* 0x040fe4000000001b */
[----:B------:R1:W5:Y:S01]  /*0950*/  LDG.E R24, [R16.64+0x8] ;  /* 0x0000081010187981 */ /* 0x000362000c1e1900 */
[----:B------:R-:W-:Y:S01]  /*0960*/  FMUL R13, R36, R7 ;  /* 0x00000007240d7220 */ /* 0x000fe20000400000 */
[----:B------:R-:W-:Y:S01]  /*0970*/  FFMA R27, R11, R22, R32 ;  /* 0x000000160b1b7223 */ /* 0x000fe20000000020 */
[-C--:B------:R-:W-:Y:S01]  /*0980*/  FMUL R22, R22, R9.reuse ;  /* 0x0000000916167220 */ /* 0x080fe20000400000 */
[----:B------:R-:W2:Y:S01]  /*0990*/  LDG.E R32, [R14.64] ;  /* 0x000000100e207981 */ /* 0x000ea2000c1e1900 */
[----:B------:R-:W-:-:S03]  /*09a0*/  FFMA R13, R34, R9, -R13 ;  /* 0x00000009220d7223 */ /* 0x000fc6000000080d */
[----:B------:R-:W2:Y:S01]  /*09b0*/  LDG.E R34, [R14.64+0x8] ;  /* 0x000008100e227981 */ /* 0x000ea2000c1e1900 */
[----:B-1----:R-:W-:Y:S01]  /*09c0*/  FMUL R16, R35, R9 ;  /* 0x0000000923107220 */ /* 0x002fe20000400000 */
[----:B------:R-:W-:-:S03]  /*09d0*/  FFMA R17, R36, R8, -R22 ;  /* 0x0000000824117223 */ /* 0x000fc60000000816 */
[----:B------:R-:W-:Y:S02]  /*09e0*/  FFMA R22, R11, R36, R16 ;  /* 0x000000240b167223 */ /* 0x000fe40000000010 */
[----:B------:R-:W2:Y:S01]  /*09f0*/  LDG.E R16, [R14.64+0x4] ;  /* 0x000004100e107981 */ /* 0x000ea2000c1e1900 */
[----:B------:R-:W-:-:S04]  /*0a00*/  FMUL R36, R17, R6 ;  /* 0x0000000611247220 */ /* 0x000fc80000400000 */
[----:B------:R-:W-:Y:S01]  /*0a10*/  FFMA R33, R36, 2, R33 ;  /* 0x4000000024217823 */ /* 0x000fe20000000021 */
[----:B------:R-:W-:-:S04]  /*0a20*/  FMUL R36, R13, R6 ;  /* 0x000000060d247220 */ /* 0x000fc80000400000 */
[----:B------:R-:W-:Y:S01]  /*0a30*/  FFMA R27, R36, 2, R27 ;  /* 0x40000000241b7823 */ /* 0x000fe2000000001b */
[----:B------:R-:W-:-:S04]  /*0a40*/  FMUL R31, R31, R6 ;  /* 0x000000061f1f7220 */ /* 0x000fc80000400000 */
[----:B------:R-:W-:Y:S01]  /*0a50*/  FFMA R22, R31, 2, R22 ;  /* 0x400000001f167823 */ /* 0x000fe20000000016 */
[----:B--2---:R-:W-:-:S04]  /*0a60*/  FMUL R17, R16, R8 ;  /* 0x0000000810117220 */ /* 0x004fc80000400000 */
[----:B------:R-:W-:Y:S01]  /*0a70*/  FFMA R17, R32, R7, R17 ;  /* 0x0000000720117223 */ /* 0x000fe20000000011 */
[----:B------:R-:W-:-:S03]  /*0a80*/  FMUL R13, R16, R9 ;  /* 0x00000009100d7220 */ /* 0x000fc60000400000 */
[C---:B------:R-:W-:Y:S01]  /*0a90*/  FFMA R17, R34.reuse, R9, R17 ;  /* 0x0000000922117223 */ /* 0x040fe20000000011 */
[----:B------:R-:W-:-:S03]  /*0aa0*/  FFMA R13, R34, R8, -R13 ;  /* 0x00000008220d7223 */ /* 0x000fc6000000080d */
[----:B------:R-:W-:Y:S01]  /*0ab0*/  FADD R36, R17, R17 ;  /* 0x0000001111247221 */ /* 0x000fe20000000000 */
[----:B------:R-:W-:-:S03]  /*0ac0*/  FMUL R15, R13, R6 ;  /* 0x000000060d0f7220 */ /* 0x000fc60000400000 */
[----:B------:R-:W-:-:S04]  /*0ad0*/  FMUL R14, R36, R7 ;  /* 0x00000007240e7220 */ /* 0x000fc80000400000 */
[----:B------:R-:W-:-:S04]  /*0ae0*/  FFMA R13, R11, R32, R14 ;  /* 0x000000200b0d7223 */ /* 0x000fc8000000000e */
[----:B------:R-:W-:Y:S01]  /*0af0*/  FFMA R13, R15, 2, R13 ;  /* 0x400000000f0d7823 */ /* 0x000fe2000000000d */
[----:B------:R-:W-:Y:S01]  /*0b00*/  FMUL R15, R34, R7 ;  /* 0x00000007220f7220 */ /* 0x000fe20000400000 */
[----:B------:R-:W-:-:S03]  /*0b10*/  FMUL R14, R36, R8 ;  /* 0x00000008240e7220 */ /* 0x000fc60000400000 */
[CC--:B------:R-:W-:Y:S01]  /*0b20*/  FFMA R15, R32.reuse, R9.reuse, -R15 ;  /* 0x00000009200f7223 */ /* 0x0c0fe2000000080f */
[----:B------:R-:W-:Y:S01]  /*0b30*/  FMUL R17, R32, R8 ;  /* 0x0000000820117220 */ /* 0x000fe20000400000 */
[----:B------:R-:W-:Y:S01]  /*0b40*/  FMUL R31, R36, R9 ;  /* 0x00000009241f7220 */ /* 0x000fe20000400000 */
[----:B------:R-:W-:Y:S01]  /*0b50*/  FFMA R14, R11, R16, R14 ;  /* 0x000000100b0e7223 */ /* 0x000fe2000000000e */
[----:B------:R-:W-:Y:S01]  /*0b60*/  FMUL R15, R15, R6 ;  /* 0x000000060f0f7220 */ /* 0x000fe20000400000 */
[----:B------:R-:W-:Y:S01]  /*0b70*/  FFMA R17, R16, R7, -R17 ;  /* 0x0000000710117223 */ /* 0x000fe20000000811 */
[----:B------:R-:W-:Y:S02]  /*0b80*/  FFMA R34, R11, R34, R31 ;  /* 0x000000220b227223 */ /* 0x000fe4000000001f */
[----:B------:R-:W-:Y:S01]  /*0b90*/  FFMA R31, R15, 2, R14 ;  /* 0x400000000f1f7823 */ /* 0x000fe2000000000e */
[----:B------:R-:W-:Y:S01]  /*0ba0*/  IMAD R15, R4, c[0x0][0x248], RZ ;  /* 0x00009200040f7a24 */ /* 0x000fe200078e02ff */
[----:B------:R-:W-:Y:S01]  /*0bb0*/  MOV R14, c[0x0][0x248] ;  /* 0x00009200000e7a02 */ /* 0x000fe20000000f00 */
[----:B------:R-:W-:-:S02]  /*0bc0*/  FMUL R17, R17, R6 ;  /* 0x0000000611117220 */ /* 0x000fc40000400000 */
[C---:B------:R-:W-:Y:S02]  /*0bd0*/  IMAD R35, R2.reuse, UR9, R15 ;  /* 0x0000000902237c24 */ /* 0x040fe4000f8e020f */
[----:B------:R-:W-:Y:S01]  /*0be0*/  IMAD.WIDE.U32 R14, R2, R14, c[0x0][0x228] ;  /* 0x00008a00020e7625 */ /* 0x000fe200078e000e */
[----:B------:R-:W-:Y:S01]  /*0bf0*/  FFMA R34, R17, 2, R34 ;  /* 0x4000000011227823 */ /* 0x000fe20000000022 */
[----:B------:R-:W-:Y:S02]  /*0c00*/  MOV R16, c[0x0][0x648] ;  /* 0x0001920000107a02 */ /* 0x000fe40000000f00 */
[----:B------:R-:W-:Y:S01]  /*0c10*/  IMAD R17, R19, c[0x0][0x648], RZ ;  /* 0x0001920013117a24 */ /* 0x000fe200078e02ff */
[----:B------:R-:W-:-:S03]  /*0c20*/  IADD3 R15, R15, R35, RZ ;  /* 0x000000230f0f7210 */ /* 0x000fc60007ffe0ff */
[C---:B------:R-:W-:Y:S02]  /*0c30*/  IMAD R35, R0.reuse, UR8, R17 ;  /* 0x0000000800237c24 */ /* 0x040fe4000f8e0211 */
[----:B------:R-:W-:Y:S01]  /*0c40*/  IMAD.WIDE.U32 R16, R0, R16, c[0x0][0x628] ;  /* 0x00018a0000107625 */ /* 0x000fe200078e0010 */
[--C-:B------:R-:W-:Y:S01]  /*0c50*/  FADD R32, R33, R12.reuse ;  /* 0x0000000c21207221 */ /* 0x100fe20000000000 */
[----:B------:R0:W2:Y:S03]  /*0c60*/  LDG.E R15, [R14.64] ;  /* 0x000000100e0f7981 */ /* 0x0000a6000c1e1900 */
[----:B------:R-:W-:Y:S01]  /*0c70*/  IADD3 R17, R17, R35, RZ ;  /* 0x0000002311117210 */ /* 0x000fe20007ffe0ff */
[----:B------:R-:W-:-:S04]  /*0c80*/  FADD R33, R13, R12 ;  /* 0x0000000c0d217221 */ /* 0x000fc80000000000 */
[----:B------:R-:W2:Y:S04]  /*0c90*/  LDG.E R12, [R16.64+0x4] ;  /* 0x00000410100c7981 */ /* 0x000ea8000c1e1900 */
[----:B------:R-:W4:Y:S04]  /*0ca0*/  LDG.E R13, [R16.64] ;  /* 0x00000010100d7981 */ /* 0x000f28000c1e1900 */
[----:B0-----:R-:W4:Y:S01]  /*0cb0*/  LDG.E R14, [R16.64+0x8] ;  /* 0x00000810100e7981 */ /* 0x001f22000c1e1900 */
[----:B------:R-:W-:-:S04]  /*0cc0*/  FADD R31, R31, R20 ;  /* 0x000000141f1f7221 */ /* 0x000fc80000000000 */
[----:B---3--:R-:W-:Y:S01]  /*0cd0*/  FADD R35, R30, -R31 ;  /* 0x8000001f1e237221 */ /* 0x008fe20000000000 */
[----:B------:R-:W-:Y:S01]  /*0ce0*/  FADD R30, R29, -R33 ;  /* 0x800000211d1e7221 */ /* 0x000fe20000000000 */
[--C-:B------:R-:W-:Y:S01]  /*0cf0*/  FADD R29, R34, R21.reuse ;  /* 0x00000015221d7221 */ /* 0x100fe20000000000 */
[----:B------:R-:W-:Y:S01]  /*0d00*/  FADD R20, R27, R20 ;  /* 0x000000141b147221 */ /* 0x000fe20000000000 */
[----:B------:R-:W-:Y:S01]  /*0d10*/  FADD R22, R22, R21 ;  /* 0x0000001516167221 */ /* 0x000fe20000000000 */
[----:B--2---:R-:W-:-:S04]  /*0d20*/  FMUL R35, R35, R12 ;  /* 0x0000000c23237220 */ /* 0x004fc80000400000 */
[----:B----4-:R-:W-:Y:S01]  /*0d30*/  FFMA R30, R30, R13, R35 ;  /* 0x0000000d1e1e7223 */ /* 0x010fe20000000023 */
[----:B------:R-:W-:-:S04]  /*0d40*/  FADD R35, R28, -R29 ;  /* 0x8000001d1c237221 */ /* 0x000fc80000000000 */
[----:B------:R-:W-:-:S04]  /*0d50*/  FFMA R30, R35, R14, R30 ;  /* 0x0000000e231e7223 */ /* 0x000fc8000000001e */
[----:B------:R-:W-:-:S05]  /*0d60*/  FADD R15, R30, -R15 ;  /* 0x8000000f1e0f7221 */ /* 0x000fca0000000000 */
[----:B------:R-:W-:-:S13]  /*0d70*/  FSETP.GT.AND P0, PT, R15, c[0x0][0x504], PT ;  /* 0x000141000f007a0b */ /* 0x000fda0003f04000 */
[----:B------:R-:W-:Y:S05]  /*0d80*/  @P0 EXIT ;  /* 0x000000000000094d */ /* 0x000fea0003800000 */
[----:B------:R-:W-:Y:S01]  /*0d90*/  MOV R21, c[0x0][0x4b0] ;  /* 0x00012c0000157a02 */ /* 0x000fe20000000f00 */
[----:B------:R-:W-:Y:S01]  /*0da0*/  FADD R16, R31, -R20 ;  /* 0x800000141f107221 */ /* 0x000fe20000000000 */
[----:B------:R-:W-:Y:S01]  /*0db0*/  @P2 MOV R34, c[0x0][0x2f0] ;  /* 0x0000bc0000222a02 */ /* 0x000fe20000000f00 */
[----:B------:R-:W-:Y:S01]  /*0dc0*/  @P2 IMAD R28, R10, c[0x0][0x2f0], RZ ;  /* 0x0000bc000a1c2a24 */ /* 0x000fe200078e02ff */
[----:B------:R-:W-:Y:S01]  /*0dd0*/  SHF.R.S32.HI R27, RZ, 0x1f, R21 ;  /* 0x0000001fff1b7819 */ /* 0x000fe20000011415 */
[----:B------:R-:W-:Y:S01]  /*0de0*/  FADD R17, R33, -R32 ;  /* 0x8000002021117221 */ /* 0x000fe20000000000 */
[----:B------:R-:W-:Y:S01]  /*0df0*/  MOV R36, c[0x0][0x610] ;  /* 0x0001840000247a02 */ /* 0x000fe20000000f00 */
[----:B------:R-:W-:Y:S01]  /*0e00*/  @P2 IMAD R31, R5, UR12, R28 ;  /* 0x0000000c051f2c24 */ /* 0x000fe2000f8e021c */
[----:B------:R-:W-:Y:S01]  /*0e10*/  FADD R22, R29, -R22 ;  /* 0x800000161d167221 */ /* 0x000fe20000000000 */
[----:B------:R-:W-:Y:S01]  /*0e20*/  IMAD R20, R27, R18, RZ ;  /* 0x000000121b147224 */ /* 0x000fe200078e02ff */
[----:B------:R-:W-:Y:S01]  /*0e30*/  MOV R27, RZ ;  /* 0x000000ff001b7202 */ /* 0x000fe20000000f00 */
[----:B------:R-:W-:Y:S01]  /*0e40*/  @P2 IMAD.WIDE.U32 R34, R5, R34, c[0x0][0x2d0] ;  /* 0x0000b40005222625 */ /* 0x000fe200078e0022 */
[----:B------:R-:W-:-:S03]  /*0e50*/  CS2R R28, SRZ ;  /* 0x00000000001c7805 */ /* 0x000fc6000001ff00 */
[----:B------:R-:W-:Y:S01]  /*0e60*/  IMAD R37, R37, c[0x0][0x4b0], R20 ;  /* 0x00012c0025257a24 */ /* 0x000fe200078e0214 */
[----:B------:R-:W-:Y:S01]  /*0e70*/  @P2 IADD3 R35, R35, R31, RZ ;  /* 0x0000001f23232210 */ /* 0x000fe20007ffe0ff */
[----:B------:R-:W-:Y:S02]  /*0e80*/  IMAD R20, R19, c[0x0][0x610], RZ ;  /* 0x0001840013147a24 */ /* 0x000fe400078e02ff */
[----:B------:R-:W-:Y:S01]  /*0e90*/  IMAD.WIDE.U32 R18, R18, R21, c[0x0][0x490] ;  /* 0x0001240012127625 */ /* 0x000fe200078e0015 */
[----:B------:R-:W-:Y:S01]  /*0ea0*/  CS2R R30, SRZ ;  /* 0x00000000001e7805 */ /* 0x000fe2000001ff00 */
[----:B------:R-:W-:Y:S01]  /*0eb0*/  MOV R33, RZ ;  /* 0x000000ff00217202 */ /* 0x000fe20000000f00 */
[----:B------:R0:W2:Y:S01]  /*0ec0*/  @P2 LDG.E R27, [R34.64+0x14] ;  /* 0x00001410221b2981 */ /* 0x0000a2000c1e1900 */
[C---:B------:R-:W-:Y:S02]  /*0ed0*/  IMAD R32, R0.reuse, UR10, R20 ;  /* 0x0000000a00207c24 */ /* 0x040fe4000f8e0214 */
[----:B------:R-:W-:Y:S01]  /*0ee0*/  IMAD.WIDE.U32 R20, R0, R36, c[0x0][0x5f0] ;  /* 0x00017c0000147625 */ /* 0x000fe200078e0024 */
[----:B------:R0:W3:Y:S04]  /*0ef0*/  @P2 LDG.E R28, [R34.64+0x10] ;  /* 0x00001010221c2981 */ /* 0x0000e8000c1e1900 */
[----:B------:R-:W-:Y:S01]  /*0f00*/  IADD3 R21, R21, R32, RZ ;  /* 0x0000002015157210 */ /* 0x000fe20007ffe0ff */
[----:B------:R0:W4:Y:S04]  /*0f10*/  @P2 LDG.E R29, [R34.64+0xc] ;  /* 0x00000c10221d2981 */ /* 0x000128000c1e1900 */
[----:B------:R-:W2:Y:S04]  /*0f20*/  LDG.E R36, [R20.64+0x4] ;  /* 0x0000041014247981 */ /* 0x000ea8000c1e1900 */
[----:B------:R0:W3:Y:S04]  /*0f30*/  @P2 LDG.E R30, [R34.64+0x8] ;  /* 0x00000810221e2981 */ /* 0x0000e8000c1e1900 */
[----:B------:R0:W4:Y:S04]  /*0f40*/  @P2 LDG.E R31, [R34.64+0x4] ;  /* 0x00000410221f2981 */ /* 0x000128000c1e1900 */
[----:B------:R0:W4:Y:S01]  /*0f50*/  @P2 LDG.E R33, [R34.64] ;  /* 0x0000001022212981 */ /* 0x000122000c1e1900 */
[----:B------:R-:W-:-:S05]  /*0f60*/  IADD3 R19, R19, R37, RZ ;  /* 0x0000002513137210 */ /* 0x000fca0007ffe0ff */
[----:B------:R2:W5:Y:S04]  /*0f70*/  LDG.E R32, [R18.64] ;  /* 0x0000001012207981 */ /* 0x000568000c1e1900 */
[----:B0-----:R-:W4:Y:S04]  /*0f80*/  LDG.E R34, [R20.64] ;  /* 0x0000001014227981 */ /* 0x001f28000c1e1900 */
[----:B------:R-:W4:Y:S01]  /*0f90*/  LDG.E R35, [R20.64+0x8] ;  /* 0x0000081014237981 */ /* 0x000f22000c1e1900 */
[----:B--2---:R-:W-:Y:S01]  /*0fa0*/  FMUL R19, R36, R8 ;  /* 0x0000000824137220 */ /* 0x004fe20000400000 */
[----:B---3--:R-:W-:-:S04]  /*0fb0*/  FMUL R37, R16, R30 ;  /* 0x0000001e10257220 */ /* 0x008fc80000400000 */
[----:B----4-:R-:W-:-:S04]  /*0fc0*/  FFMA R37, R22, R31, -R37 ;  /* 0x0000001f16257223 */ /* 0x010fc80000000825 */
[----:B------:R-:W-:Y:S01]  /*0fd0*/  FADD R29, R37, R29 ;  /* 0x0000001d251d7221 */ /* 0x000fe20000000000 */
[----:B------:R-:W-:Y:S01]  /*0fe0*/  FMUL R37, R17, R31 ;  /* 0x0000001f11257220 */ /* 0x000fe20000400000 */
[----:B------:R-:W-:-:S04]  /*0ff0*/  FFMA R18, R34, R7, R19 ;  /* 0x0000000722127223 */ /* 0x000fc80000000013 */
[----:B------:R-:W-:Y:S01]  /*1000*/  FFMA R20, R35, R9, R18 ;  /* 0x0000000923147223 */ /* 0x000fe20000000012 */
[----:B------:R-:W-:-:S03]  /*1010*/  FMUL R31, R22, R33 ;  /* 0x00000021161f7220 */ /* 0x000fc60000400000 */
[----:B------:R-:W-:Y:S01]  /*1020*/  FADD R18, R20, R20 ;  /* 0x0000001414127221 */ /* 0x000fe20000000000 */
[----:B------:R-:W-:-:S03]  /*1030*/  FFMA R31, R17, R30, -R31 ;  /* 0x0000001e111f7223 */ /* 0x000fc6000000081f */
[----:B------:R-:W-:Y:S01]  /*1040*/  FMUL R20, R18, R7 ;  /* 0x0000000712147220 */ /* 0x000fe20000400000 */
[----:B------:R-:W-:Y:S01]  /*1050*/  FFMA R30, R16, R33, -R37 ;  /* 0x00000021101e7223 */ /* 0x000fe20000000825 */
[----:B------:R-:W-:Y:S02]  /*1060*/  FADD R28, R31, R28 ;  /* 0x0000001c1f1c7221 */ /* 0x000fe40000000000 */
[----:B------:R-:W-:Y:S01]  /*1070*/  FFMA R19, R11, R34, R20 ;  /* 0x000000220b137223 */ /* 0x000fe20000000014 */
[----:B------:R-:W-:Y:S01]  /*1080*/  FMUL R20, R36, R9 ;  /* 0x0000000924147220 */ /* 0x000fe20000400000 */
[----:B------:R-:W-:Y:S01]  /*1090*/  FADD R27, R30, R27 ;  /* 0x0000001b1e1b7221 */ /* 0x000fe20000000000 */
[-C--:B------:R-:W-:Y:S01]  /*10a0*/  FMUL R31, R34, R8.reuse ;  /* 0x00000008221f7220 */ /* 0x080fe20000400000 */
[-C--:B------:R-:W-:Y:S01]  /*10b0*/  FMUL R30, R18, R8.reuse ;  /* 0x00000008121e7220 */ /* 0x080fe20000400000 */
[----:B------:R-:W-:Y:S02]  /*10c0*/  FFMA R33, R35, R8, -R20 ;  /* 0x0000000823217223 */ /* 0x000fe40000000814 */
[----:B------:R-:W-:Y:S01]  /*10d0*/  FFMA R31, R36, R7, -R31 ;  /* 0x00000007241f7223 */ /* 0x000fe2000000081f */
[----:B------:R-:W-:Y:S01]  /*10e0*/  FFMA R36, R11, R36, R30 ;  /* 0x000000240b247223 */ /* 0x000fe2000000001e */
[----:B------:R-:W-:Y:S01]  /*10f0*/  FMUL R30, R33, R6 ;  /* 0x00000006211e7220 */ /* 0x000fe20000400000 */
[----:B------:R-:W-:Y:S01]  /*1100*/  FMUL R18, R18, R9 ;  /* 0x0000000912127220 */ /* 0x000fe20000400000 */
[----:B------:R-:W-:-:S02]  /*1110*/  MOV R37, c[0x0][0x210] ;  /* 0x0000840000257a02 */ /* 0x000fc40000000f00 */
[----:B------:R-:W-:Y:S01]  /*1120*/  FFMA R30, R30, 2, R19 ;  /* 0x400000001e1e7823 */ /* 0x000fe20000000013 */
[----:B------:R-:W-:Y:S01]  /*1130*/  IMAD R19, R4, c[0x0][0x210], RZ ;  /* 0x0000840004137a24 */ /* 0x000fe200078e02ff */
[----:B------:R-:W-:Y:S01]  /*1140*/  FMUL R21, R35, R7 ;  /* 0x0000000723157220 */ /* 0x000fe20000400000 */
[----:B------:R-:W-:Y:S02]  /*1150*/  FFMA R35, R11, R35, R18 ;  /* 0x000000230b237223 */ /* 0x000fe40000000012 */
[C---:B------:R-:W-:Y:S02]  /*1160*/  IMAD R33, R2.reuse, UR11, R19 ;  /* 0x0000000b02217c24 */ /* 0x040fe4000f8e0213 */
[----:B------:R-:W-:-:S05]  /*1170*/  IMAD.WIDE.U32 R18, R2, R37, c[0x0][0x1f0] ;  /* 0x00007c0002127625 */ /* 0x000fca00078e0025 */
[----:B------:R-:W-:-:S05]  /*1180*/  IADD3 R19, R19, R33, RZ ;  /* 0x0000002113137210 */ /* 0x000fca0007ffe0ff */
[----:B------:R0:W5:Y:S01]  /*1190*/  LDG.E R20, [R18.64] ;  /* 0x0000001012147981 */ /* 0x000162000c1e1900 */
[----:B------:R-:W-:Y:S01]  /*11a0*/  FFMA R21, R34, R9, -R21 ;  /* 0x0000000922157223 */ /* 0x000fe20000000815 */
[----:B------:R-:W-:-:S03]  /*11b0*/  FMUL R34, R31, R6 ;  /* 0x000000061f227220 */ /* 0x000fc60000400000 */
[----:B------:R-:W-:Y:S01]  /*11c0*/  FMUL R21, R21, R6 ;  /* 0x0000000615157220 */ /* 0x000fe20000400000 */
[----:B------:R-:W-:-:S03]  /*11d0*/  FFMA R34, R34, 2, R35 ;  /* 0x4000000022227823 */ /* 0x000fc60000000023 */
[----:B------:R-:W-:Y:S01]  /*11e0*/  FFMA R21, R21, 2, R36 ;  /* 0x4000000015157823 */ /* 0x000fe20000000024 */
[----:B------:R-:W-:Y:S01]  /*11f0*/  FADD R29, R29, R30 ;  /* 0x0000001e1d1d7221 */ /* 0x000fe20000000000 */
[----:B------:R-:W-:Y:S02]  /*1200*/  BSSY B0, `(.L_x_517) ;  /* 0x0000047000007945 */ /* 0x000fe40003800000 */
[----:B------:R-:W-:Y:S01]  /*1210*/  FADD R28, R28, R21 ;  /* 0x000000151c1c7221 */ /* 0x000fe20000000000 */
[----:B------:R-:W-:Y:S01]  /*1220*/  FADD R21, R27, R34 ;  /* 0x000000221b157221 */ /* 0x000fe20000000000 */
[----:B-----5:R-:W-:Y:S02]  /*1230*/  FADD R26, R26, -R29 ;  /* 0x8000001d1a1a7221 */ /* 0x020fe40000000000 */
[----:B------:R-:W-:Y:S01]  /*1240*/  FADD R25, R25, -R28 ;  /* 0x8000001c19197221 */ /* 0x000fe20000000000 */
[----:B------:R-:W-:Y:S01]  /*1250*/  FADD R21, R24, -R21 ;  /* 0x8000001518157221 */ /* 0x000fe20000000000 */
[----:B------:R-:W-:Y:S05]  /*1260*/  @!P2 BRA `(.L_x_518) ;  /* 0x000004000000a947 */ /* 0x000fea0003800000 */
[----:B0-----:R-:W-:Y:S01]  /*1270*/  FMUL R23, R17, R14 ;  /* 0x0000000e11177220 */ /* 0x001fe20000400000 */
[----:B------:R-:W-:Y:S01]  /*1280*/  FMUL R28, R16, R13 ;  /* 0x0000000d101c7220 */ /* 0x000fe20000400000 */
[----:B------:R-:W-:-:S02]  /*1290*/  FMUL R19, R22, R12 ;  /* 0x0000000c16137220 */ /* 0x000fc40000400000 */
[----:B------:R-:W-:Y:S01]  /*12a0*/  FFMA R34, R22, R13, -R23 ;  /* 0x0000000d16227223 */ /* 0x000fe20000000817 */
[----:B------:R-:W-:Y:S01]  /*12b0*/  FFMA R28, R17, R12, -R28 ;  /* 0x0000000c111c7223 */ /* 0x000fe2000000081c */
[----:B------:R-:W-:Y:S02]  /*12c0*/  FFMA R30, R16, R14, -R19 ;  /* 0x0000000e101e7223 */ /* 0x000fe40000000813 */
[----:B------:R-:W-:Y:S01]  /*12d0*/  FMUL R19, R34, R9 ;  /* 0x0000000922137220 */ /* 0x000fe20000400000 */
[----:B------:R-:W-:Y:S01]  /*12e0*/  FMUL R23, R28, R7 ;  /* 0x000000071c177220 */ /* 0x000fe20000400000 */
[-C--:B------:R-:W-:Y:S02]  /*12f0*/  FMUL R27, R30, R8.reuse ;  /* 0x000000081e1b7220 */ /* 0x080fe40000400000 */
[----:B------:R-:W-:Y:S01]  /*1300*/  FFMA R19, R28, R8, -R19 ;  /* 0x000000081c137223 */ /* 0x000fe20000000813 */
[----:B------:R-:W-:Y:S01]  /*1310*/  FFMA R23, R30, R9, -R23 ;  /* 0x000000091e177223 */ /* 0x000fe20000000817 */
[----:B------:R-:W-:-:S02]  /*1320*/  FFMA R29, R34, R7, -R27 ;  /* 0x00000007221d7223 */ /* 0x000fc4000000081b */
[-C--:B------:R-:W-:Y:S01]  /*1330*/  FMUL R18, R19, R6.reuse ;  /* 0x0000000613127220 */ /* 0x080fe20000400000 */
[-C--:B------:R-:W-:Y:S01]  /*1340*/  FMUL R24, R23, R6.reuse ;  /* 0x0000000617187220 */ /* 0x080fe20000400000 */
[-C--:B------:R-:W-:Y:S02]  /*1350*/  FMUL R36, R29, R6.reuse ;  /* 0x000000061d247220 */ /* 0x080fe40000400000 */
[----:B------:R-:W-:Y:S01]  /*1360*/  FFMA R27, R19, R6, R18 ;  /* 0x00000006131b7223 */ /* 0x000fe20000000012 */
[----:B------:R-:W-:Y:S01]  /*1370*/  FMUL R19, R34, R8 ;  /* 0x0000000822137220 */ /* 0x000fe20000400000 */
[-C--:B------:R-:W-:Y:S01]  /*1380*/  FFMA R24, R23, R6.reuse, R24 ;  /* 0x0000000617187223 */ /* 0x080fe20000000018 */
[----:B------:R-:W-:Y:S01]  /*1390*/  FFMA R23, R29, R6, R36 ;  /* 0x000000061d177223 */ /* 0x000fe20000000024 */
[----:B------:R-:W-:Y:S01]  /*13a0*/  IMAD R6, R10, c[0x0][0x398], RZ ;  /* 0x0000e6000a067a24 */ /* 0x000fe200078e02ff */
[----:B------:R-:W-:Y:S01]  /*13b0*/  FFMA R19, R30, R7, R19 ;  /* 0x000000071e137223 */ /* 0x000fe20000000013 */
[----:B------:R-:W-:-:S02]  /*13c0*/  MOV R18, c[0x0][0x398] ;  /* 0x0000e60000127a02 */ /* 0x000fc40000000f00 */
[C---:B------:R-:W-:Y:S01]  /*13d0*/  IMAD R29, R5.reuse, UR13, R6 ;  /* 0x0000000d051d7c24 */ /* 0x040fe2000f8e0206 */
[----:B------:R-:W-:Y:S02]  /*13e0*/  FFMA R6, R28, R9, R19 ;  /* 0x000000091c067223 */ /* 0x000fe40000000013 */
[----:B------:R-:W-:Y:S02]  /*13f0*/  IMAD.WIDE.U32 R18, R5, R18, c[0x0][0x378] ;  /* 0x0000de0005127625 */ /* 0x000fe400078e0012 */
[----:B------:R-:W-:-:S03]  /*1400*/  FADD R6, R6, R6 ;  /* 0x0000000606067221 */ /* 0x000fc60000000000 */
[----:B------:R-:W-:Y:S01]  /*1410*/  IADD3 R19, R19, R29, RZ ;  /* 0x0000001d13137210 */ /* 0x000fe20007ffe0ff */
[C---:B------:R-:W-:Y:S01]  /*1420*/  FMUL R8, R6.reuse, R8 ;  /* 0x0000000806087220 */ /* 0x040fe20000400000 */
[C---:B------:R-:W-:Y:S01]  /*1430*/  FMUL R9, R6.reuse, R9 ;  /* 0x0000000906097220 */ /* 0x040fe20000400000 */
[----:B------:R-:W-:Y:S02]  /*1440*/  FMUL R29, R6, R7 ;  /* 0x00000007061d7220 */ /* 0x000fe40000400000 */
[C---:B------:R-:W-:Y:S01]  /*1450*/  FFMA R7, R11.reuse, R34, R8 ;  /* 0x000000220b077223 */ /* 0x040fe20000000008 */
[C---:B------:R-:W-:Y:S01]  /*1460*/  FFMA R8, R11.reuse, R28, R9 ;  /* 0x0000001c0b087223 */ /* 0x040fe20000000009 */
[----:B------:R-:W-:Y:S01]  /*1470*/  FFMA R6, R11, R30, R29 ;  /* 0x0000001e0b067223 */ /* 0x000fe2000000001d */
[----:B------:R-:W2:Y:S04]  /*1480*/  LDG.E R28, [R18.64+0x10] ;  /* 0x00001010121c7981 */ /* 0x000ea8000c1e1900 */
[----:B------:R2:W3:Y:S04]  /*1490*/  LDG.E R9, [R18.64+0x4] ;  /* 0x0000041012097981 */ /* 0x0004e8000c1e1900 */
[----:B------:R2:W4:Y:S01]  /*14a0*/  LDG.E R29, [R18.64+0xc] ;  /* 0x00000c10121d7981 */ /* 0x000522000c1e1900 */
[----:B------:R-:W-:Y:S01]  /*14b0*/  FADD R24, R7, -R24 ;  /* 0x8000001807187221 */ /* 0x000fe20000000000 */
[----:B------:R-:W-:Y:S01]  /*14c0*/  FADD R36, R6, -R27 ;  /* 0x8000001b06247221 */ /* 0x000fe20000000000 */
[----:B------:R-:W-:Y:S01]  /*14d0*/  IMAD R6, R10, c[0x0][0x360], RZ ;  /* 0x0000d8000a067a24 */ /* 0x000fe200078e02ff */
[----:B------:R2:W5:Y:S01]  /*14e0*/  LDG.E R11, [R18.64] ;  /* 0x00000010120b7981 */ /* 0x000562000c1e1900 */
[----:B------:R-:W-:-:S03]  /*14f0*/  MOV R7, c[0x0][0x360] ;  /* 0x0000d80000077a02 */ /* 0x000fc60000000f00 */
[----:B------:R2:W5:Y:S04]  /*1500*/  LDG.E R31, [R18.64+0x14] ;  /* 0x00001410121f7981 */ /* 0x000568000c1e1900 */
[----:B------:R2:W5:Y:S01]  /*1510*/  LDG.E R33, [R18.64+0x1c] ;  /* 0x00001c1012217981 */ /* 0x000562000c1e1900 */
[----:B------:R-:W-:-:S03]  /*1520*/  IMAD R27, R5, UR14, R6 ;  /* 0x0000000e051b7c24 */ /* 0x000fc6000f8e0206 */
[----:B------:R2:W5:Y:S01]  /*1530*/  LDG.E R30, [R18.64+0x8] ;  /* 0x00000810121e7981 */ /* 0x000562000c1e1900 */
[----:B------:R-:W-:-:S03]  /*1540*/  IMAD.WIDE.U32 R6, R5, R7, c[0x0][0x340] ;  /* 0x0000d00005067625 */ /* 0x000fc600078e0007 */
[----:B------:R2:W5:Y:S04]  /*1550*/  LDG.E R34, [R18.64+0x18] ;  /* 0x0000181012227981 */ /* 0x000568000c1e1900 */
[----:B------:R2:W5:Y:S01]  /*1560*/  LDG.E R35, [R18.64+0x20] ;  /* 0x0000201012237981 */ /* 0x000562000c1e1900 */
[----:B------:R-:W-:-:S05]  /*1570*/  IADD3 R7, R7, R27, RZ ;  /* 0x0000001b07077210 */ /* 0x000fca0007ffe0ff */
[----:B------:R-:W5:Y:S01]  /*1580*/  LDG.E R6, [R6.64] ;  /* 0x0000001006067981 */ /* 0x000f62000c1e1900 */
[----:B------:R-:W-:Y:S01]  /*1590*/  FADD R8, R8, -R23 ;  /* 0x8000001708087221 */ /* 0x000fe20000000000 */
[C---:B--2---:R-:W-:Y:S01]  /*15a0*/  FMUL R19, R24.reuse, R28 ;  /* 0x0000001c18137220 */ /* 0x044fe20000400000 */
[----:B---3--:R-:W-:-:S03]  /*15b0*/  FMUL R18, R24, R9 ;  /* 0x0000000918127220 */ /* 0x008fc60000400000 */
[C---:B----4-:R-:W-:Y:S01]  /*15c0*/  FFMA R19, R36.reuse, R29, R19 ;  /* 0x0000001d24137223 */ /* 0x050fe20000000013 */
[----:B-----5:R-:W-:-:S03]  /*15d0*/  FFMA R11, R36, R11, R18 ;  /* 0x0000000b240b7223 */ /* 0x020fc60000000012 */
[----:B------:R-:W-:Y:S01]  /*15e0*/  FFMA R19, R8, R31, R19 ;  /* 0x0000001f08137223 */ /* 0x000fe20000000013 */
[----:B------:R-:W-:-:S03]  /*15f0*/  FMUL R33, R24, R33 ;  /* 0x0000002118217220 */ /* 0x000fc60000400000 */
[----:B------:R-:W-:Y:S01]  /*1600*/  FMUL R24, R24, R19 ;  /* 0x0000001318187220 */ /* 0x000fe20000400000 */
[----:B------:R-:W-:Y:S01]  /*1610*/  FFMA R11, R8, R30, R11 ;  /* 0x0000001e080b7223 */ /* 0x000fe2000000000b */
[----:B------:R-:W-:-:S03]  /*1620*/  FFMA R34, R36, R34, R33 ;  /* 0x0000002224227223 */ /* 0x000fc60000000021 */
[----:B------:R-:W-:Y:S01]  /*1630*/  FFMA R24, R36, R11, R24 ;  /* 0x0000000b24187223 */ /* 0x000fe20000000018 */
[----:B------:R-:W-:-:S04]  /*1640*/  FFMA R35, R8, R35, R34 ;  /* 0x0000002308237223 */ /* 0x000fc80000000022 */
[----:B------:R-:W-:-:S04]  /*1650*/  FFMA R23, R8, R35, R24 ;  /* 0x0000002308177223 */ /* 0x000fc80000000018 */
[----:B------:R-:W-:Y:S02]  /*1660*/  FADD R23, R23, R6 ;  /* 0x0000000617177221 */ /* 0x000fe40000000000 */
.L_x_518:
[----:B0-----:R-:W-:Y:S05]  /*1670*/  BSYNC B0 ;  /* 0x0000000000007941 */ /* 0x001fea0003800000 */
.L_x_517:
[----:B------:R-:W-:Y:S01]  /*1680*/  FMUL R8, RZ, R20 ;  /* 0x00000014ff087220 */ /* 0x000fe20000400000 */
[----:B------:R-:W-:-:S04]  /*1690*/  FMUL R6, R12, R25 ;  /* 0x000000190c067220 */ /* 0x000fc80000400000 */
[----:B------:R-:W-:Y:S01]  /*16a0*/  FSEL R11, R8, R23, !P2 ;  /* 0x00000017080b7208 */ /* 0x000fe20005000000 */
[----:B------:R-:W-:-:S04]  /*16b0*/  FFMA R7, R13, R26, R6 ;  /* 0x0000001a0d077223 */ /* 0x000fc80000000006 */
[----:B------:R-:W-:Y:S01]  /*16c0*/  FADD R11, R20, R11 ;  /* 0x0000000b140b7221 */ /* 0x000fe20000000000 */
[----:B------:R-:W-:-:S04]  /*16d0*/  FFMA R19, R14, R21, R7 ;  /* 0x000000150e137223 */ /* 0x000fc80000000007 */
[----:B------:R-:W-:Y:S01]  /*16e0*/  FSETP.NEU.AND P0, PT, R11, RZ, PT ;  /* 0x000000ff0b00720b */ /* 0x000fe20003f0d000 */
[----:B------:R-:W-:-:S12]  /*16f0*/  FFMA R6, -R12, R19, R25 ;  /* 0x000000130c067223 */ /* 0x000fd80000000119 */
[----:B------:R-:W-:Y:S05]  /*1700*/  @!P0 EXIT ;  /* 0x000000000000894d */ /* 0x000fea0003800000 */
[-C--:B------:R-:W-:Y:S01]  /*1710*/  FFMA R7, -R13, R19.reuse, R26 ;  /* 0x000000130d077223 */ /* 0x080fe2000000011a */
[----:B------:R-:W-:Y:S01]  /*1720*/  FMUL R18, R6, R6 ;  /* 0x0000000606127220 */ /* 0x000fe20000400000 */
[----:B------:R-:W-:Y:S01]  /*1730*/  FFMA R8, -R14, R19, R21 ;  /* 0x000000130e087223 */ /* 0x000fe20000000115 */
[----:B------:R-:W-:Y:S01]  /*1740*/  FSETP.GEU.AND P0, PT, |R19|, c[0x0][0x508], PT ;  /* 0x0001420013007a0b */ /* 0x000fe20003f0e200 */
[----:B------:R-:W-:Y:S01]  /*1750*/  FADD R32, R32, c[0x0][0x500] ;  /* 0x0001400020207621 */ /* 0x000fe20000000000 */
[----:B------:R-:W-:Y:S01]  /*1760*/  FFMA R9, R7, R7, R18 ;  /* 0x0000000707097223 */ /* 0x000fe20000000012 */
[----:B------:R-:W-:Y:S02]  /*1770*/  BSSY B0, `(.L_x_519) ;  /* 0x0000011000007945 */ /* 0x000fe40003800000 */
[----:B------:R-:W-:Y:S01]  /*1780*/  FMUL R32, R32, 0.5 ;  /* 0x3f00000020207820 */ /* 0x000fe20000400000 */
[----:B------:R-:W-:-:S04]  /*1790*/  FFMA R18, R8, R8, R9 ;  /* 0x0000000808127223 */ /* 0x000fc80000000009 */
[----:B------:R0:W1:Y:S01]  /*17a0*/  MUFU.RSQ R9, R18 ;  /* 0x0000001200097308 */ /* 0x0000620000001400 */
[----:B------:R-:W-:Y:S02]  /*17b0*/  IADD3 R19, R18, -0xd000000, RZ ;  /* 0xf300000012137810 */ /* 0x000fe40007ffe0ff */
[----:B------:R-:W-:Y:S02]  /*17c0*/  FSEL R32, R32, c[0x0][0x50c], P0 ;  /* 0x0001430020207a08 */ /* 0x000fe40000000000 */
[----:B------:R-:W-:-:S03]  /*17d0*/  ISETP.GT.U32.AND P1, PT, R19, 0x727fffff, PT ;  /* 0x727fffff1300780c */ /* 0x000fc60003f24070 */
[----:B------:R-:W-:-:S10]  /*17e0*/  FMUL R21, R15, R32 ;  /* 0x000000200f157220 */ /* 0x000fd40000400000 */
[----:B------:R-:W-:Y:S05]  /*17f0*/  @!P1 BRA `(.L_x_520) ;  /* 0x0000004000009947 */ /* 0x000fea0003800000 */
[----:B01----:R-:W-:Y:S02]  /*1800*/  MOV R27, 0x1820 ;  /* 0x00001820001b7802 */ /* 0x003fe40000000f00 */
[----:B------:R-:W-:Y:S05]  /*1810*/  CALL.REL.NOINC `($__internal_11_$__cuda_sm20_sqrt_rn_f32_slowpath) ;  /* 0x00000a7000007944 */ /* 0x000fea0003c00000 */
[----:B------:R-:W-:Y:S01]  /*1820*/  MOV R19, R9 ;  /* 0x0000000900137202 */ /* 0x000fe20000000f00 */
[----:B------:R-:W-:Y:S05]  /*1830*/  BRA `(.L_x_521) ;  /* 0x0000004000007947 */ /* 0x000fea0003800000 */
.L_x_520:
[----:B01----:R-:W-:Y:S01]  /*1840*/  FMUL.FTZ R19, R18, R9 ;  /* 0x0000000912137220 */ /* 0x003fe20000410000 */
[----:B------:R-:W-:-:S03]  /*1850*/  FMUL.FTZ R9, R9, 0.5 ;  /* 0x3f00000009097820 */ /* 0x000fc60000410000 */
[----:B------:R-:W-:-:S04]  /*1860*/  FFMA R18, -R19, R19, R18 ;  /* 0x0000001313127223 */ /* 0x000fc80000000112 */
[----:B------:R-:W-:Y:S02]  /*1870*/  FFMA R19, R18, R9, R19 ;  /* 0x0000000912137223 */ /* 0x000fe40000000013 */
.L_x_521:
[----:B------:R-:W-:Y:S05]  /*1880*/  BSYNC B0 ;  /* 0x0000000000007941 */ /* 0x000fea0003800000 */
.L_x_519:
[----:B------:R-:W-:Y:S01]  /*1890*/  FSETP.GT.AND P0, PT, R19, RZ, PT ;  /* 0x000000ff1300720b */ /* 0x000fe20003f04000 */
[----:B------:R-:W-:Y:S01]  /*18a0*/  BSSY B0, `(.L_x_522) ;  /* 0x0000033000007945 */ /* 0x000fe20003800000 */
[-C--:B------:R-:W-:Y:S01]  /*18b0*/  FMUL R13, R13, R15.reuse ;  /* 0x0000000f0d0d7220 */ /* 0x080fe20000400000 */
[-C--:B------:R-:W-:Y:S01]  /*18c0*/  FMUL R12, R12, R15.reuse ;  /* 0x0000000f0c0c7220 */ /* 0x080fe20000400000 */
[----:B------:R-:W-:Y:S01]  /*18d0*/  FMUL R15, R14, R15 ;  /* 0x0000000f0e0f7220 */ /* 0x000fe20000400000 */
[----:B------:R-:W-:Y:S02]  /*18e0*/  MOV R18, RZ ;  /* 0x000000ff00127202 */ /* 0x000fe40000000f00 */
        /* <DEDUP_REMOVED lines=14> */
[----:B------:R-:W-:Y:S05]  /*19d0*/  CALL.REL.NOINC `($__internal_12_$__cuda_sm3x_div_rn_noftz_f32_slowpath) ;  /* 0x00000a2000007944 */ /* 0x000fea0003c00000 */
[----:B------:R-:W-:Y:S02]  /*19e0*/  MOV R14, R18 ;  /* 0x00000012000e7202 */ /* 0x000fe40000000f00 */
.L_x_525:
[----:B------:R-:W-:Y:S05]  /*19f0*/  BSYNC B1 ;  /* 0x0000000000017941 */ /* 0x000fea0003800000 */
.L_x_524:
        /* <DEDUP_REMOVED lines=12> */
[----:B------:R-:W-:Y:S05]  /*1ac0*/  CALL.REL.NOINC `($__internal_12_$__cuda_sm3x_div_rn_noftz_f32_slowpath) ;  /* 0x0000093000007944 */ /* 0x000fea0003c00000 */
[----:B------:R-:W-:Y:S02]  /*1ad0*/  MOV R25, R18 ;  /* 0x0000001200197202 */ /* 0x000fe40000000f00 */
.L_x_527:
[----:B------:R-:W-:Y:S05]  /*1ae0*/  BSYNC B1 ;  /* 0x0000000000017941 */ /* 0x000fea0003800000 */
.L_x_526:
        /* <DEDUP_REMOVED lines=13> */
.L_x_528:
[----:B------:R-:W-:Y:S05]  /*1bc0*/  BSYNC B1 ;  /* 0x0000000000017941 */ /* 0x000fea0003800000 */
.L_x_523:
[----:B------:R-:W-:Y:S05]  /*1bd0*/  BSYNC B0 ;  /* 0x0000000000007941 */ /* 0x000fea0003800000 */
.L_x_522:
[----:B------:R-:W-:Y:S01]  /*1be0*/  FADD R19, RZ, -R19 ;  /* 0x80000013ff137221 */ /* 0x000fe20000000000 */
[----:B------:R-:W0:Y:S01]  /*1bf0*/  MUFU.RCP R24, R11 ;  /* 0x0000000b00187308 */ /* 0x000e220000001000 */
[----:B------:R-:W-:Y:S02]  /*1c00*/  BSSY B0, `(.L_x_529) ;  /* 0x0000012000007945 */ /* 0x000fe40003800000 */
[----:B------:R-:W-:-:S05]  /*1c10*/  FMUL R6, R19, c[0x0][0x664] ;  /* 0x0001990013067a20 */ /* 0x000fca0000400000 */
[----:B------:R-:W-:-:S04]  /*1c20*/  FSETP.GT.AND P0, PT, R21, R6, PT ;  /* 0x000000061500720b */ /* 0x000fc80003f04000 */
[----:B------:R-:W-:Y:S01]  /*1c30*/  FSEL R7, R21, R6, P0 ;  /* 0x0000000615077208 */ /* 0x000fe20000000000 */
[----:B0-----:R-:W-:-:S04]  /*1c40*/  FFMA R9, -R11, R24, 1 ;  /* 0x3f8000000b097423 */ /* 0x001fc80000000118 */
[C---:B------:R-:W-:Y:S01]  /*1c50*/  FFMA R8, R7.reuse, R18, -R13 ;  /* 0x0000001207087223 */ /* 0x040fe2000000080d */
[C---:B------:R-:W-:Y:S01]  /*1c60*/  FFMA R6, R7.reuse, R25, -R12 ;  /* 0x0000001907067223 */ /* 0x040fe2000000080c */
[----:B------:R-:W-:Y:S01]  /*1c70*/  FFMA R7, R7, R14, -R15 ;  /* 0x0000000e07077223 */ /* 0x000fe2000000080f */
[----:B------:R-:W-:Y:S01]  /*1c80*/  FFMA R9, R24, R9, R24 ;  /* 0x0000000918097223 */ /* 0x000fe20000000018 */
[----:B------:R-:W0:Y:S03]  /*1c90*/  FCHK P0, R8, R11 ;  /* 0x0000000b08007302 */ /* 0x000e260000000000 */
[----:B------:R-:W-:-:S04]  /*1ca0*/  FFMA R18, R8, R9, RZ ;  /* 0x0000000908127223 */ /* 0x000fc800000000ff */
[----:B------:R-:W-:-:S04]  /*1cb0*/  FFMA R13, -R11, R18, R8 ;  /* 0x000000120b0d7223 */ /* 0x000fc80000000108 */
[----:B------:R-:W-:Y:S01]  /*1cc0*/  FFMA R12, R9, R13, R18 ;  /* 0x0000000d090c7223 */ /* 0x000fe20000000012 */
[----:B0-----:R-:W-:Y:S05]  /*1cd0*/  @!P0 BRA `(.L_x_530) ;  /* 0x0000004000008947 */ /* 0x001fea0003800000 */
[----:B------:R-:W-:Y:S02]  /*1ce0*/  MOV R9, R11 ;  /* 0x0000000b00097202 */ /* 0x000fe40000000f00 */
[----:B------:R-:W-:Y:S02]  /*1cf0*/  MOV R26, 0x1d10 ;  /* 0x00001d10001a7802 */ /* 0x000fe40000000f00 */
[----:B------:R-:W-:Y:S05]  /*1d00*/  CALL.REL.NOINC `($__internal_12_$__cuda_sm3x_div_rn_noftz_f32_slowpath) ;  /* 0x000006f000007944 */ /* 0x000fea0003c00000 */
[----:B------:R-:W-:Y:S02]  /*1d10*/  MOV R12, R18 ;  /* 0x00000012000c7202 */ /* 0x000fe40000000f00 */
.L_x_530:
[----:B------:R-:W-:Y:S05]  /*1d20*/  BSYNC B0 ;  /* 0x0000000000007941 */ /* 0x000fea0003800000 */
.L_x_529:
        /* <DEDUP_REMOVED lines=12> */
[----:B------:R-:W-:Y:S05]  /*1df0*/  CALL.REL.NOINC `($__internal_12_$__cuda_sm3x_div_rn_noftz_f32_slowpath) ;  /* 0x0000060000007944 */ /* 0x000fea0003c00000 */
[----:B------:R-:W-:Y:S02]  /*1e00*/  MOV R13, R18 ;  /* 0x00000012000d7202 */ /* 0x000fe40000000f00 */
.L_x_532:
[----:B------:R-:W-:Y:S05]  /*1e10*/  BSYNC B0 ;  /* 0x0000000000007941 */ /* 0x000fea0003800000 */
.L_x_531:
        /* <DEDUP_REMOVED lines=14> */
.L_x_534:
[----:B------:R-:W-:Y:S05]  /*1f00*/  BSYNC B0 ;  /* 0x0000000000007941 */ /* 0x000fea0003800000 */
.L_x_533:
[----:B------:R-:W-:Y:S01]  /*1f10*/  ULDC UR4, c[0x0][0x690] ;  /* 0x0001a40000047ab9 */ /* 0x000fe20000000800 */
[----:B------:R-:W-:Y:S01]  /*1f20*/  MOV R7, c[0x0][0x690] ;  /* 0x0001a40000077a02 */ /* 0x000fe20000000f00 */
[----:B------:R-:W-:Y:S01]  /*1f30*/  USHF.R.S32.HI UR4, URZ, 0x1f, UR4 ;  /* 0x0000001f3f047899 */ /* 0x000fe20008011404 */
[----:B------:R-:W-:Y:S01]  /*1f40*/  IMAD R11, R4, c[0x0][0x690], RZ ;  /* 0x0001a400040b7a24 */ /* 0x000fe200078e02ff */
[----:B------:R-:W-:Y:S01]  /*1f50*/  FMUL R13, R13, c[0x0][0x668] ;  /* 0x00019a000d0d7a20 */ /* 0x000fe20000400000 */
[----:B------:R-:W-:Y:S01]  /*1f60*/  FMUL R9, R9, c[0x0][0x668] ;  /* 0x00019a0009097a20 */ /* 0x000fe20000400000 */
[----:B------:R-:W-:-:S02]  /*1f70*/  IMAD.WIDE.U32 R6, R2, R7, c[0x0][0x670] ;  /* 0x00019c0002067625 */ /* 0x000fc400078e0007 */
[----:B------:R-:W-:Y:S02]  /*1f80*/  FMUL R19, R20, R13 ;  /* 0x0000000d14137220 */ /* 0x000fe40000400000 */
[----:B------:R-:W-:Y:S01]  /*1f90*/  IMAD R15, R2, UR4, R11 ;  /* 0x00000004020f7c24 */ /* 0x000fe2000f8e020b */
[----:B------:R-:W-:-:S04]  /*1fa0*/  FMUL R11, R12, c[0x0][0x668] ;  /* 0x00019a000c0b7a20 */ /* 0x000fc80000400000 */
[----:B------:R-:W-:Y:S01]  /*1fb0*/  IADD3 R7, R7, R15, RZ ;  /* 0x0000000f07077210 */ /* 0x000fe20007ffe0ff */
[C---:B------:R-:W-:Y:S01]  /*1fc0*/  FMUL R15, R20.reuse, R11 ;  /* 0x0000000b140f7220 */ /* 0x040fe20000400000 */
[----:B------:R-:W-:Y:S01]  /*1fd0*/  FMUL R20, R20, R9 ;  /* 0x0000000914147220 */ /* 0x000fe20000400000 */
[----:B------:R-:W-:Y:S03]  /*1fe0*/  BSSY B0, `(.L_x_535) ;  /* 0x000001e000007945 */ /* 0x000fe60003800000 */
[----:B------:R0:W-:Y:S04]  /*1ff0*/  RED.E.ADD.F32.FTZ.RN.STRONG.GPU [R6.64], R15 ;  /* 0x0000000f0600798e */ /* 0x0001e8000c10e790 */
[----:B------:R0:W-:Y:S04]  /*2000*/  RED.E.ADD.F32.FTZ.RN.STRONG.GPU [R6.64+0x4], R19 ;  /* 0x000004130600798e */ /* 0x0001e8000c10e790 */
[----:B------:R0:W-:Y:S01]  /*2010*/  RED.E.ADD.F32.FTZ.RN.STRONG.GPU [R6.64+0x8], R20 ;  /* 0x000008140600798e */ /* 0x0001e2000c10e790 */
[----:B------:R-:W-:Y:S05]  /*2020*/  @!P2 BRA `(.L_x_536) ;  /* 0x000001900000a947 */ /* 0x000fea0003800000 */
[----:B------:R-:W-:Y:S01]  /*2030*/  ULDC UR4, c[0x0][0x6c8] ;  /* 0x0001b20000047ab9 */ /* 0x000fe20000000800 */
[----:B0-----:R-:W-:Y:S01]  /*2040*/  MOV R6, c[0x0][0x6c8] ;  /* 0x0001b20000067a02 */ /* 0x001fe20000000f00 */
[----:B------:R-:W-:Y:S01]  /*2050*/  USHF.R.S32.HI UR4, URZ, 0x1f, UR4 ;  /* 0x0000001f3f047899 */ /* 0x000fe20008011404 */
[----:B------:R-:W-:Y:S01]  /*2060*/  IMAD R10, R10, c[0x0][0x6c8], RZ ;  /* 0x0001b2000a0a7a24 */ /* 0x000fe200078e02ff */
[----:B------:R-:W-:Y:S01]  /*2070*/  FMUL R9, R22, R19 ;  /* 0x0000001316097220 */ /* 0x000fe20000400000 */
[----:B------:R-:W-:Y:S01]  /*2080*/  FMUL R2, R16, R15 ;  /* 0x0000000f10027220 */ /* 0x000fe20000400000 */
[----:B------:R-:W-:-:S02]  /*2090*/  IMAD.WIDE.U32 R6, R5, R6, c[0x0][0x6a8] ;  /* 0x0001aa0005067625 */ /* 0x000fc400078e0006 */
[-C--:B------:R-:W-:Y:S01]  /*20a0*/  FFMA R9, R16, R20.reuse, -R9 ;  /* 0x0000001410097223 */ /* 0x080fe20000000809 */
[----:B------:R-:W-:Y:S01]  /*20b0*/  FFMA R2, R17, R19, -R2 ;  /* 0x0000001311027223 */ /* 0x000fe20000000802 */
[----:B------:R-:W-:Y:S01]  /*20c0*/  IMAD R11, R5, UR4, R10 ;  /* 0x00000004050b7c24 */ /* 0x000fe2000f8e020a */
[----:B------:R-:W-:Y:S01]  /*20d0*/  FMUL R5, R17, R20 ;  /* 0x0000001411057220 */ /* 0x000fe20000400000 */
[----:B------:R-:W-:-:S03]  /*20e0*/  FADD R9, -R9, -RZ ;  /* 0x800000ff09097221 */ /* 0x000fc60000000100 */
[----:B------:R-:W-:Y:S01]  /*20f0*/  FFMA R5, R22, R15, -R5 ;  /* 0x0000000f16057223 */ /* 0x000fe20000000805 */
[----:B------:R-:W-:Y:S01]  /*2100*/  IADD3 R7, R7, R11, RZ ;  /* 0x0000000b07077210 */ /* 0x000fe20007ffe0ff */
[----:B------:R-:W-:Y:S02]  /*2110*/  FADD R11, -R2, -RZ ;  /* 0x800000ff020b7221 */ /* 0x000fe40000000100 */
[----:B------:R-:W-:Y:S01]  /*2120*/  FADD R5, -R5, -RZ ;  /* 0x800000ff05057221 */ /* 0x000fe20000000100 */
[----:B------:R-:W-:Y:S01]  /*2130*/  FADD R13, -R15, -RZ ;  /* 0x800000ff0f0d7221 */ /* 0x000fe20000000100 */
[----:B------:R-:W-:Y:S01]  /*2140*/  FADD R15, -R19, -RZ ;  /* 0x800000ff130f7221 */ /* 0x000fe20000000100 */
[----:B------:R0:W-:Y:S01]  /*2150*/  RED.E.ADD.F32.FTZ.RN.STRONG.GPU [R6.64], R9 ;  /* 0x000000090600798e */ /* 0x0001e2000c10e790 */
[----:B------:R-:W-:-:S03]  /*2160*/  FADD R17, -R20, -RZ ;  /* 0x800000ff14117221 */ /* 0x000fc60000000100 */
[----:B------:R0:W-:Y:S04]  /*2170*/  RED.E.ADD.F32.FTZ.RN.STRONG.GPU [R6.64+0x4], R5 ;  /* 0x000004050600798e */ /* 0x0001e8000c10e790 */
[----:B------:R0:W-:Y:S04]  /*2180*/  RED.E.ADD.F32.FTZ.RN.STRONG.GPU [R6.64+0x8], R11 ;  /* 0x0000080b0600798e */ /* 0x0001e8000c10e790 */
[----:B------:R0:W-:Y:S04]  /*2190*/  RED.E.ADD.F32.FTZ.RN.STRONG.GPU [R6.64+0xc], R13 ;  /* 0x00000c0d0600798e */ /* 0x0001e8000c10e790 */
[----:B------:R0:W-:Y:S04]  /*21a0*/  RED.E.ADD.F32.FTZ.RN.STRONG.GPU [R6.64+0x10], R15 ;  /* 0x0000100f0600798e */ /* 0x0001e8000c10e790 */
[----:B------:R0:W-:Y:S02]  /*21b0*/  RED.E.ADD.F32.FTZ.RN.STRONG.GPU [R6.64+0x14], R17 ;  /* 0x000014110600798e */ /* 0x0001e4000c10e790 */
.L_x_536:
[----:B------:R-:W-:Y:S05]  /*21c0*/  BSYNC B0 ;  /* 0x0000000000007941 */ /* 0x000fea0003800000 */
.L_x_535:
[----:B------:R-:W-:Y:S02]  /*21d0*/  ULDC UR6, c[0x0][0x0] ;  /* 0x0000000000067ab9 */ /* 0x000fe40000000800 */
[----:B------:R-:W-:-:S02]  /*21e0*/  ULDC UR7, c[0x0][0xc] ;  /* 0x0000030000077ab9 */ /* 0x000fc40000000800 */
[----:B------:R-:W-:Y:S02]  /*21f0*/  UIMAD.WIDE.U32 UR6, UR6, UR7, URZ ;  /* 0x00000007060672a5 */ /* 0x000fe4000f8e003f */
[----:B------:R-:W-:Y:S02]  /*2200*/  UMOV UR4, URZ ;  /* 0x0000003f00047c82 */ /* 0x000fe40008000000 */
[----:B------:R-:W-:Y:S02]  /*2210*/  UIADD3 UR4, UR7, UR4, URZ ;  /* 0x0000000407047290 */ /* 0x000fe4000fffe03f */
[----:B------:R-:W-:-:S04]  /*2220*/  IADD3 R0, P0, R0, UR6, RZ ;  /* 0x0000000600007c10 */ /* 0x000fc8000ff1e0ff */
[----:B------:R-:W-:Y:S02]  /*2230*/  IADD3.X R3, R3, UR4, RZ, P0, !PT ;  /* 0x0000000403037c10 */ /* 0x000fe400087fe4ff */
[----:B------:R-:W-:-:S04]  /*2240*/  ISETP.GE.U32.AND P0, PT, R0, c[0x0][0x178], PT ;  /* 0x00005e0000007a0c */ /* 0x000fc80003f06070 */
[----:B------:R-:W-:-:S13]  /*2250*/  ISETP.GE.U32.AND.EX P0, PT, R3, c[0x0][0x17c], PT, P0 ;  /* 0x00005f0003007a0c */ /* 0x000fda0003f06100 */
[----:B------:R-:W-:Y:S01]  /*2260*/  @P0 CALL.REL.NOINC `(.L_x_537) ;  /* 0x0000001000000944 */ /* 0x000fe20003c00000 */
[----:B------:R-:W-:Y:S05]  /*2270*/  BRA `(.L_x_538) ;  /* 0xffffdf2000007947 */ /* 0x000fea000383ffff */
.L_x_537:
[----:B------:R-:W-:Y:S05]  /*2280*/  EXIT ;  /* 0x000000000000794d */ /* 0x000fea0003800000 */
        .weak           $__internal_11_$__cuda_sm20_sqrt_rn_f32_slowpath
        .type           $__internal_11_$__cuda_sm20_sqrt_rn_f32_slowpath,@function
        .size           $__internal_11_$__cuda_sm20_sqrt_rn_f32_slowpath,($__internal_12_$__cuda_sm3x_div_rn_noftz_f32_slowpath - $__internal_11_$__cuda_sm20_sqrt_rn_f32_slowpath)
$__internal_11_$__cuda_sm20_sqrt_rn_f32_slowpath:
        /* <DEDUP_REMOVED lines=19> */
.L_x_539:
[----:B------:R-:W-:Y:S02]  /*23c0*/  MOV R9, R18 ;  /* 0x0000001200097202 */ /* 0x000fe40000000f00 */
[----:B------:R-:W-:Y:S02]  /*23d0*/  MOV R18, R27 ;  /* 0x0000001b00127202 */ /* 0x000fe40000000f00 */
[----:B------:R-:W-:-:S04]  /*23e0*/  MOV R19, 0x0 ;  /* 0x0000000000137802 */ /* 0x000fc80000000f00 */
[----:B------:R-:W-:Y:S05]  /*23f0*/  RET.REL.NODEC R18 `(my_solve_particle_shape_contacts_cuda_kernel_forward) ;  /* 0xffffdc0012007950 */ /* 0x000fea0003c3ffff */
        .weak           $__internal_12_$__cuda_sm3x_div_rn_noftz_f32_slowpath
        .type           $__internal_12_$__cuda_sm3x_div_rn_noftz_f32_slowpath,@function
        .size           $__internal_12_$__cuda_sm3x_div_rn_noftz_f32_slowpath,(.L_x_1184 - $__internal_12_$__cuda_sm3x_div_rn_noftz_f32_slowpath)
$__internal_12_$__cuda_sm3x_div_rn_noftz_f32_slowpath:
        /* <DEDUP_REMOVED lines=34> */
.L_x_541:
        /* <DEDUP_REMOVED lines=31> */
[C---:B------:R-:W-:Y:S02]  /*2810*/  ISETP.NE.AND P1, PT, R18.reuse, RZ, PT ;  /* 0x000000ff1200720c */ /* 0x040fe40003f25270 */
        /* <DEDUP_REMOVED lines=19> */
.L_x_548:
[----:B------:R-:W-:-:S04]  /*2950*/  LOP3.LUT R8, R8, 0x80000000, RZ, 0xc0, !PT ;  /* 0x8000000008087812 */ /* 0x000fc800078ec0ff */
[----:B------:R-:W-:Y:S01]  /*2960*/  LOP3.LUT R8, R8, 0x7f800000, RZ, 0xfc, !PT ;  /* 0x7f80000008087812 */ /* 0x000fe200078efcff */
[----:B------:R-:W-:Y:S05]  /*2970*/  BRA `(.L_x_549) ;  /* 0x0000001000007947 */ /* 0x000fea0003800000 */
.L_x_547:
[----:B------:R-:W-:Y:S02]  /*2980*/  LEA R8, R31, R8, 0x17 ;  /* 0x000000081f087211 */ /* 0x000fe400078eb8ff */
.L_x_549:
[----:B------:R-:W-:Y:S05]  /*2990*/  BSYNC B3 ;  /* 0x0000000000037941 */ /* 0x000fea0003800000 */
.L_x_546:
[----:B------:R-:W-:Y:S05]  /*29a0*/  BRA `(.L_x_550) ;  /* 0x0000008000007947 */ /* 0x000fea0003800000 */
.L_x_545:
[----:B------:R-:W-:-:S04]  /*29b0*/  LOP3.LUT R8, R9, 0x80000000, R8, 0x48, !PT ;  /* 0x8000000009087812 */ /* 0x000fc800078e4808 */
[----:B------:R-:W-:Y:S01]  /*29c0*/  LOP3.LUT R8, R8, 0x7f800000, RZ, 0xfc, !PT ;  /* 0x7f80000008087812 */ /* 0x000fe200078efcff */
[----:B------:R-:W-:Y:S05]  /*29d0*/  BRA `(.L_x_550) ;  /* 0x0000005000007947 */ /* 0x000fea0003800000 */
.L_x_544:
[----:B------:R-:W-:Y:S01]  /*29e0*/  LOP3.LUT R8, R9, 0x80000000, R8, 0x48, !PT ;  /* 0x8000000009087812 */ /* 0x000fe200078e4808 */
[----:B------:R-:W-:Y:S05]  /*29f0*/  BRA `(.L_x_550) ;  /* 0x0000003000007947 */ /* 0x000fea0003800000 */
.L_x_543:
[----:B------:R-:W0:Y:S01]  /*2a00*/  MUFU.RSQ R8, -QNAN ;  /* 0xffc0000000087908 */ /* 0x000e220000001400 */
[----:B------:R-:W-:Y:S05]  /*2a10*/  BRA `(.L_x_550) ;  /* 0x0000001000007947 */ /* 0x000fea0003800000 */
.L_x_542:
[----:B------:R-:W-:Y:S02]  /*2a20*/  FADD.FTZ R8, R8, R9 ;  /* 0x0000000908087221 */ /* 0x000fe40000010000 */
.L_x_550:
[----:B------:R-:W-:Y:S05]  /*2a30*/  BSYNC B2 ;  /* 0x0000000000027941 */ /* 0x000fea0003800000 */
.L_x_540:
[----:B0-----:R-:W-:Y:S02]  /*2a40*/  MOV R18, R8 ;  /* 0x0000000800127202 */ /* 0x001fe40000000f00 */
[----:B------:R-:W-:Y:S02]  /*2a50*/  MOV R8, R26 ;  /* 0x0000001a00087202 */ /* 0x000fe40000000f00 */
[----:B------:R-:W-:-:S04]  /*2a60*/  MOV R9, 0x0 ;  /* 0x0000000000097802 */ /* 0x000fc80000000f00 */
[----:B------:R-:W-:Y:S05]  /*2a70*/  RET.REL.NODEC R8 `(my_solve_particle_shape_contacts_cuda_kernel_forward) ;  /* 0xffffd58008007950 */ /* 0x000fea0003c3ffff */
.L_x_551:
        /* <DEDUP_REMOVED lines=16> */
.L_x_1184:


//--------------------- .text.my_solve_particle_particle_contacts_cuda_kernel_backward --------------------------
	.section	.text.my_solve_particle_particle_contacts_cuda_kernel_backward,"ax",@progbits
	.sectioninfo	@"SHI_REGISTERS=102"
	.align	128
        .global         my_solve_particle_particle_contacts_cuda_kernel_backward
        .type           my_solve_particle_particle_contacts_cuda_kernel_backward,@function
        .size           my_solve_particle_particle_contacts_cuda_kernel_backward,(.L_x_1187 - my_solve_particle_particle_contacts_cuda_kernel_backward)
        .other          my_solve_particle_particle_contacts_cuda_kernel_backward,@"STO_CUDA_ENTRY STV_DEFAULT"
my_solve_particle_particle_contacts_cuda_kernel_backward:
.text.my_solve_particle_particle_contacts_cuda_kernel_backward:
        /* <DEDUP_REMOVED lines=9> */
[----:B------:R-:W-:Y:S01]  /*0090*/  MOV R19, c[0x0][0x2a0] ;  /* 0x0000a80000137a02 */ /* 0x000fe20000000f00 */
        /* <DEDUP_REMOVED lines=23> */
.L_x_650:
[----:B------:R-:W-:Y:S02]  /*0210*/  MOV R60, c[0x0][0x180] ;  /* 0x00006000003c7a02 */ /* 0x000fe40000000f00 */
[----:B------:R-:W-:-:S06]  /*0220*/  MOV R61, c[0x0][0x184] ;  /* 0x00006100003d7a02 */ /* 0x000fcc0000000f00 */
[----:B------:R-:W2:Y:S01]  /*0230*/  LDG.E.64 R60, [R60.64+0x10] ;  /* 0x000010123c3c7981 */ /* 0x000ea2000c1e1b00 */
[----:B------:R-:W-:Y:S02]  /*0240*/  MOV R18, 0xffffffff ;  /* 0xffffffff00127802 */ /* 0x000fe40000000f00 */
[----:B--2---:R-:W-:-:S04]  /*0250*/  ISETP.NE.U32.AND P1, PT, R60, RZ, PT ;  /* 0x000000ff3c00720c */ /* 0x004fc80003f25070 */
[----:B------:R-:W-:-:S13]  /*0260*/  ISETP.NE.AND.EX P1, PT, R61, RZ, PT, P1 ;  /* 0x000000ff3d00720c */ /* 0x000fda0003f25310 */
[----:B------:R-:W-:-:S04]  /*0270*/  @P1 SHF.R.S64 R5, RZ, 0x1e, R16 ;  /* 0x0000001eff051819 */ /* 0x000fc80000001010 */
[----:B------:R-:W-:-:S04]  /*0280*/  @P1 IADD3 R4, P2, R60, R5, RZ ;  /* 0x000000053c041210 */ /* 0x000fc80007f5e0ff */
[----:B------:R-:W-:-:S05]  /*0290*/  @P1 LEA.HI.X.SX32 R5, R16, R61, 0x2, P2 ;  /* 0x0000003d10051211 */ /* 0x000fca00010f16ff */
[----:B------:R-:W2:Y:S01]  /*02a0*/  @P1 LDG.E R18, [R4.64] ;  /* 0x0000001204121981 */ /* 0x000ea2000c1e1900 */
[----:B------:R-:W-:Y:S01]  /*02b0*/  YIELD ;  /* 0x0000000000007946 */ /* 0x000fe20003800000 */
[----:B------:R-:W-:Y:S01]  /*02c0*/  ULDC.64 UR16, c[0x0][0x180] ;  /* 0x0000600000107ab9 */ /* 0x000fe20000000a00 */
[----:B------:R-:W-:Y:S01]  /*02d0*/  BSSY B1, `(.L_x_553) ;  /* 0x0000487000017945 */ /* 0x000fe20003800000 */
[----:B------:R-:W-:-:S04]  /*02e0*/  UIADD3 UR15, UP0, UR16, 0x10, URZ ;  /* 0x00000010100f7890 */ /* 0x000fc8000ff1e03f */
[----:B------:R-:W-:Y:S02]  /*02f0*/  UIADD3.X UR16, URZ, UR17, URZ, UP0, !UPT ;  /* 0x000000113f107290 */ /* 0x000fe400087fe43f */
[----:B------:R-:W-:-:S04]  /*0300*/  MOV R2, UR15 ;  /* 0x0000000f00027c02 */ /* 0x000fc80008000f00 */
[----:B------:R-:W-:Y:S01]  /*0310*/  IMAD.U32 R3, RZ, RZ, UR16 ;  /* 0x00000010ff037e24 */ /* 0x000fe2000f8e00ff */
[----:B--2---:R-:W-:-:S13]  /*0320*/  ISETP.NE.AND P1, PT, R18, -0x1, PT ;  /* 0xffffffff1200780c */ /* 0x004fda0003f25270 */
[----:B-----5:R-:W-:Y:S05]  /*0330*/  @!P1 BRA `(.L_x_554) ;  /* 0x0000480000009947 */ /* 0x020fea0003800000 */
        /* <DEDUP_REMOVED lines=9> */
[----:B------:R-:W-:Y:S05]  /*03d0*/  @P1 BRA `(.L_x_554) ;  /* 0x0000476000001947 */ /* 0x000fea0003800000 */
[----:B------:R0:W2:Y:S01]  /*03e0*/  LDG.E.64 R62, [R2.64+0x18] ;  /* 0x00001812023e7981 */ /* 0x0000a2000c1e1b00 */
[----:B------:R-:W-:Y:S01]  /*03f0*/  IMAD R5, R20, c[0x0][0x250], RZ ;  /* 0x0000940014057a24 */ /* 0x000fe200078e02ff */
[----:B------:R-:W-:Y:S02]  /*0400*/  MOV R7, c[0x0][0x250] ;  /* 0x0000940000077a02 */ /* 0x000fe40000000f00 */
[----:B------:R0:W3:Y:S01]  /*0410*/  LDG.E R21, [R2.64+0x20] ;  /* 0x0000201202157981 */ /* 0x0000e2000c1e1900 */
[C---:B------:R-:W-:Y:S01]  /*0420*/  IMAD R9, R18.reuse, UR7, R5 ;  /* 0x0000000712097c24 */ /* 0x040fe2000f8e0205 */
[----:B------:R-:W-:Y:S01]  /*0430*/  MOV R11, c[0x0][0x1a8] ;  /* 0x00006a00000b7a02 */ /* 0x000fe20000000f00 */
[----:B------:R-:W-:Y:S01]  /*0440*/  IMAD.WIDE.U32 R4, R18, R7, c[0x0][0x230] ;  /* 0x00008c0012047625 */ /* 0x000fe200078e0007 */
[----:B------:R0:W4:Y:S03]  /*0450*/  LDG.E.64 R64, [R2.64+0x8] ;  /* 0x0000081202407981 */ /* 0x000126000c1e1b00 */
[----:B------:R-:W-:Y:S01]  /*0460*/  IMAD R7, R20, c[0x0][0x1a8], RZ ;  /* 0x00006a0014077a24 */ /* 0x000fe200078e02ff */
[----:B------:R-:W-:Y:S01]  /*0470*/  IADD3 R9, R5, R9, RZ ;  /* 0x0000000905097210 */ /* 0x000fe20007ffe0ff */
[----:B------:R0:W4:Y:S01]  /*0480*/  LDG.E.64 R66, [R2.64+0x10] ;  /* 0x0000101202427981 */ /* 0x000122000c1e1b00 */
[----:B------:R-:W-:Y:S01]  /*0490*/  MOV R8, R4 ;  /* 0x0000000400087202 */ /* 0x000fe20000000f00 */
[----:B------:R-:W-:-:S02]  /*04a0*/  IMAD R5, R18, UR5, R7 ;  /* 0x0000000512057c24 */ /* 0x000fc4000f8e0207 */
[----:B------:R-:W-:Y:S01]  /*04b0*/  IMAD.WIDE.U32 R6, R18, R11, c[0x0][0x188] ;  /* 0x0000620012067625 */ /* 0x000fe200078e000b */
[----:B------:R0:W4:Y:S04]  /*04c0*/  LDG.E R4, [R2.64+-0xc] ;  /* 0xfffff41202047981 */ /* 0x000128000c1e1900 */
[----:B------:R1:W4:Y:S01]  /*04d0*/  LDG.E R22, [R8.64] ;  /* 0x0000001208167981 */ /* 0x000322000c1e1900 */
[----:B------:R-:W-:-:S05]  /*04e0*/  IMAD.IADD R7, R7, 0x1, R5 ;  /* 0x0000000107077824 */ /* 0x000fca00078e0205 */
[----:B------:R0:W4:Y:S04]  /*04f0*/  LDG.E R23, [R6.64] ;  /* 0x0000001206177981 */ /* 0x000128000c1e1900 */
[----:B------:R1:W4:Y:S04]  /*0500*/  LDG.E R24, [R6.64+0x4] ;  /* 0x0000041206187981 */ /* 0x000328000c1e1900 */
[----:B------:R1:W4:Y:S04]  /*0510*/  LDG.E R25, [R6.64+0x8] ;  /* 0x0000081206197981 */ /* 0x000328000c1e1900 */
[----:B0-----:R-:W4:Y:S01]  /*0520*/  LDG.E.64 R2, [R2.64+-0x8] ;  /* 0xfffff81202027981 */ /* 0x001f22000c1e1b00 */
[----:B--2---:R-:W-:-:S02]  /*0530*/  IABS R33, R62 ;  /* 0x0000003e00217213 */ /* 0x004fc40000000000 */
[----:B------:R-:W-:Y:S02]  /*0540*/  IABS R37, R63 ;  /* 0x0000003f00257213 */ /* 0x000fe40000000000 */
[----:B------:R-:W0:Y:S01]  /*0550*/  I2F.RP R0, R33 ;  /* 0x0000002100007306 */ /* 0x000e220000209400 */
[----:B---3--:R-:W-:-:S07]  /*0560*/  IABS R41, R21 ;  /* 0x0000001500297213 */ /* 0x008fce0000000000 */
[----:B-1----:R-:W1:Y:S08]  /*0570*/  I2F.RP R8, R37 ;  /* 0x0000002500087306 */ /* 0x002e700000209400 */
[----:B------:R-:W2:Y:S01]  /*0580*/  I2F.RP R7, R41 ;  /* 0x0000002900077306 */ /* 0x000ea20000209400 */
[----:B----4-:R-:W-:-:S07]  /*0590*/  FADD R6, R22, c[0x0][0x2b0] ;  /* 0x0000ac0016067621 */ /* 0x010fce0000000000 */
[----:B0-----:R-:W0:Y:S01]  /*05a0*/  MUFU.RCP R0, R0 ;  /* 0x0000000000007308 */ /* 0x001e220000001000 */
[----:B------:R-:W-:-:S07]  /*05b0*/  FADD R6, R6, c[0x0][0x2ac] ;  /* 0x0000ab0006067621 */ /* 0x000fce0000000000 */
[----:B-1----:R-:W1:Y:S01]  /*05c0*/  MUFU.RCP R8, R8 ;  /* 0x0000000800087308 */ /* 0x002e620000001000 */
[----:B------:R-:W-:-:S07]  /*05d0*/  FADD R5, -R6, R23 ;  /* 0x0000001706057221 */ /* 0x000fce0000000100 */
[----:B--2---:R-:W2:Y:S01]  /*05e0*/  MUFU.RCP R7, R7 ;  /* 0x0000000700077308 */ /* 0x004ea20000001000 */
[----:B0-----:R-:W-:Y:S01]  /*05f0*/  IADD3 R10, R0, 0xffffffe, RZ ;  /* 0x0ffffffe000a7810 */ /* 0x001fe20007ffe0ff */
[----:B------:R-:W-:-:S06]  /*0600*/  FMUL R5, R4, R5 ;  /* 0x0000000504057220 */ /* 0x000fcc0000400000 */
[----:B------:R-:W0:Y:S01]  /*0610*/  F2I.FTZ.U32.TRUNC.NTZ R11, R10 ;  /* 0x0000000a000b7305 */ /* 0x000e22000021f000 */
[----:B-1----:R-:W-:-:S07]  /*0620*/  IADD3 R30, R8, 0xffffffe, RZ ;  /* 0x0ffffffe081e7810 */ /* 0x002fce0007ffe0ff */
[----:B------:R-:W1:Y:S01]  /*0630*/  F2I.TRUNC.NTZ R27, R5 ;  /* 0x00000005001b7305 */ /* 0x000e62000020f100 */
[----:B--2---:R-:W-:Y:S01]  /*0640*/  IADD3 R8, R7, 0xffffffe, RZ ;  /* 0x0ffffffe07087810 */ /* 0x004fe20007ffe0ff */
[----:B------:R-:W-:-:S06]  /*0650*/  FADD R7, -R6, R24 ;  /* 0x0000001806077221 */ /* 0x000fcc0000000100 */
[----:B------:R-:W2:Y:S01]  /*0660*/  F2I.FTZ.U32.TRUNC.NTZ R31, R30 ;  /* 0x0000001e001f7305 */ /* 0x000ea2000021f000 */
[----:B------:R-:W-:Y:S01]  /*0670*/  FMUL R7, R4, R7 ;  /* 0x0000000704077220 */ /* 0x000fe20000400000 */
[----:B------:R-:W-:Y:S01]  /*0680*/  FADD R29, -R6, R25 ;  /* 0x00000019061d7221 */ /* 0x000fe20000000100 */
[----:B0-----:R-:W-:-:S03]  /*0690*/  IADD3 R12, RZ, -R11, RZ ;  /* 0x8000000bff0c7210 */ /* 0x001fc60007ffe0ff */
[----:B------:R-:W-:Y:S02]  /*06a0*/  FMUL R29, R4, R29 ;  /* 0x0000001d041d7220 */ /* 0x000fe40000400000 */
[----:B------:R2:W0:Y:S01]  /*06b0*/  F2I.FTZ.U32.TRUNC.NTZ R9, R8 ;  /* 0x0000000800097305 */ /* 0x000422000021f000 */
[----:B-1----:R-:W-:Y:S01]  /*06c0*/  IADD3 R0, R27, 0x100000, RZ ;  /* 0x001000001b007810 */ /* 0x002fe20007ffe0ff */
[----:B------:R-:W-:Y:S01]  /*06d0*/  IMAD R35, R12, R33, RZ ;  /* 0x000000210c237224 */ /* 0x000fe200078e02ff */
[----:B------:R-:W-:-:S05]  /*06e0*/  MOV R10, RZ ;  /* 0x000000ff000a7202 */ /* 0x000fca0000000f00 */
[----:B------:R1:W3:Y:S01]  /*06f0*/  F2I.TRUNC.NTZ R26, R7 ;  /* 0x00000007001a7305 */ /* 0x0002e2000020f100 */
[----:B--2---:R-:W-:Y:S02]  /*0700*/  IADD3 R8, RZ, -R31, RZ ;  /* 0x8000001fff087210 */ /* 0x004fe40007ffe0ff */
[----:B------:R-:W-:Y:S01]  /*0710*/  IMNMX R5, RZ, R0, !PT ;  /* 0x00000000ff057217 */ /* 0x000fe20007800200 */
[----:B------:R-:W-:Y:S01]  /*0720*/  IMAD.HI.U32 R10, R11, R35, R10 ;  /* 0x000000230b0a7227 */ /* 0x000fe200078e000a */
[----:B------:R-:W-:-:S03]  /*0730*/  MOV R30, RZ ;  /* 0x000000ff001e7202 */ /* 0x000fc60000000f00 */
[----:B------:R-:W2:Y:S01]  /*0740*/  F2I.TRUNC.NTZ R28, R29 ;  /* 0x0000001d001c7305 */ /* 0x000ea2000020f100 */
[----:B------:R-:W-:Y:S01]  /*0750*/  IABS R0, R62 ;  /* 0x0000003e00007213 */ /* 0x000fe20000000000 */
[----:B------:R-:W-:Y:S01]  /*0760*/  IMAD R11, R8, R37, RZ ;  /* 0x00000025080b7224 */ /* 0x000fe200078e02ff */
[----:B-1----:R-:W-:Y:S02]  /*0770*/  IABS R7, R5 ;  /* 0x0000000500077213 */ /* 0x002fe40000000000 */
[----:B------:R-:W-:Y:S01]  /*0780*/  IADD3 R8, RZ, -R0, RZ ;  /* 0x80000000ff087210 */ /* 0x000fe20007ffe0ff */
[----:B------:R-:W-:Y:S01]  /*0790*/  IMAD.HI.U32 R30, R31, R11, R30 ;  /* 0x0000000b1f1e7227 */ /* 0x000fe200078e001e */
[----:B------:R-:W-:Y:S02]  /*07a0*/  IABS R11, R63 ;  /* 0x0000003f000b7213 */ /* 0x000fe40000000000 */
[----:B0-----:R-:W-:Y:S01]  /*07b0*/  IADD3 R32, RZ, -R9, RZ ;  /* 0x80000009ff207210 */ /* 0x001fe20007ffe0ff */
[----:B------:R-:W-:Y:S01]  /*07c0*/  IMAD.HI.U32 R10, R10, R7, RZ ;  /* 0x000000070a0a7227 */ /* 0x000fe200078e00ff */
[----:B---3--:R-:W-:-:S03]  /*07d0*/  IADD3 R0, R26, 0x100000, RZ ;  /* 0x001000001a007810 */ /* 0x008fc60007ffe0ff */
[----:B------:R-:W-:Y:S01]  /*07e0*/  IMAD R10, R10, R8, R7 ;  /* 0x000000080a0a7224 */ /* 0x000fe200078e0207 */
[----:B------:R-:W-:Y:S01]  /*07f0*/  IMNMX R12, RZ, R0, !PT ;  /* 0x00000000ff0c7217 */ /* 0x000fe20007800200 */
[----:B------:R-:W-:Y:S01]  /*0800*/  IMAD.MOV R31, RZ, RZ, -R11 ;  /* 0x000000ffff1f7224 */ /* 0x000fe200078e0a0b */
[----:B------:R-:W-:Y:S01]  /*0810*/  MOV R8, RZ ;  /* 0x000000ff00087202 */ /* 0x000fe20000000f00 */
[----:B------:R-:W-:Y:S01]  /*0820*/  IMAD R11, R32, R41, RZ ;  /* 0x00000029200b7224 */ /* 0x000fe200078e02ff */
[----:B--2---:R-:W-:Y:S02]  /*0830*/  IADD3 R0, R28, 0x100000, RZ ;  /* 0x001000001c007810 */ /* 0x004fe40007ffe0ff */
[----:B------:R-:W-:Y:S01]  /*0840*/  IABS R7, R12 ;  /* 0x0000000c00077213 */ /* 0x000fe20000000000 */
[----:B------:R-:W-:Y:S01]  /*0850*/  IMAD.HI.U32 R8, R9, R11, R8 ;  /* 0x0000000b09087227 */ /* 0x000fe200078e0008 */
[----:B------:R-:W-:Y:S02]  /*0860*/  IMNMX R29, RZ, R0, !PT ;  /* 0x00000000ff1d7217 */ /* 0x000fe40007800200 */
[----:B------:R-:W-:Y:S01]  /*0870*/  IABS R11, R21 ;  /* 0x00000015000b7213 */ /* 0x000fe20000000000 */
[----:B------:R-:W-:Y:S01]  /*0880*/  IMAD.HI.U32 R30, R30, R7, RZ ;  /* 0x000000071e1e7227 */ /* 0x000fe200078e00ff */
[----:B------:R-:W-:-:S02]  /*0890*/  MOV R0, R31 ;  /* 0x0000001f00007202 */ /* 0x000fc40000000f00 */
[----:B------:R-:W-:Y:S02]  /*08a0*/  IABS R9, R29 ;  /* 0x0000001d00097213 */ /* 0x000fe40000000000 */
[----:B------:R-:W-:Y:S01]  /*08b0*/  IADD3 R11, RZ, -R11, RZ ;  /* 0x8000000bff0b7210 */ /* 0x000fe20007ffe0ff */
[----:B------:R-:W-:Y:S01]  /*08c0*/  IMAD R30, R30, R0, R7 ;  /* 0x000000001e1e7224 */ /* 0x000fe200078e0207 */
[----:B------:R-:W-:Y:S01]  /*08d0*/  ISETP.GT.U32.AND P1, PT, R33, R10, PT ;  /* 0x0000000a2100720c */ /* 0x000fe20003f24070 */
[----:B------:R-:W-:Y:S01]  /*08e0*/  IMAD.HI.U32 R8, R8, R9, RZ ;  /* 0x0000000908087227 */ /* 0x000fe200078e00ff */
[----:B------:R-:W-:Y:S02]  /*08f0*/  MOV R0, R11 ;  /* 0x0000000b00007202 */ /* 0x000fe40000000f00 */
[----:B------:R-:W-:-:S03]  /*0900*/  ISETP.GT.U32.AND P2, PT, R37, R30, PT ;  /* 0x0000001e2500720c */ /* 0x000fc60003f44070 */
[----:B------:R-:W-:-:S05]  /*0910*/  IMAD R0, R8, R0, R9 ;  /* 0x0000000008007224 */ /* 0x000fca00078e0209 */
[----:B------:R-:W-:Y:S02]  /*0920*/  ISETP.GT.U32.AND P3, PT, R41, R0, PT ;  /* 0x000000002900720c */ /* 0x000fe40003f64070 */
[----:B------:R-:W-:-:S04]  /*0930*/  @!P1 IADD3 R10, R10, -R33, RZ ;  /* 0x800000210a0a9210 */ /* 0x000fc80007ffe0ff */
[----:B------:R-:W-:Y:S01]  /*0940*/  ISETP.GT.U32.AND P4, PT, R33, R10, PT ;  /* 0x0000000a2100720c */ /* 0x000fe20003f84070 */
[----:B------:R-:W-:Y:S01]  /*0950*/  @!P2 IMAD.IADD R30, R30, 0x1, -R37 ;  /* 0x000000011e1ea824 */ /* 0x000fe200078e0a25 */
[----:B------:R-:W-:-:S05]  /*0960*/  ISETP.GE.AND P2, PT, R5, RZ, PT ;  /* 0x000000ff0500720c */ /* 0x000fca0003f46270 */
[----:B------:R-:W-:Y:S02]  /*0970*/  @!P3 IADD3 R0, R0, -R41, RZ ;  /* 0x800000290000b210 */ /* 0x000fe40007ffe0ff */
[----:B------:R-:W-:Y:S02]  /*0980*/  ISETP.GT.U32.AND P5, PT, R37, R30, PT ;  /* 0x0000001e2500720c */ /* 0x000fe40003fa4070 */
[----:B------:R-:W-:Y:S02]  /*0990*/  ISETP.NE.U32.AND P1, PT, RZ, c[0x0][0x438], PT ;  /* 0x00010e00ff007a0c */ /* 0x000fe40003f25070 */
[----:B------:R-:W-:Y:S02]  /*09a0*/  ISETP.GT.U32.AND P3, PT, R41, R0, PT ;  /* 0x000000002900720c */ /* 0x000fe40003f64070 */
[----:B------:R-:W-:Y:S02]  /*09b0*/  @!P4 IADD3 R10, R10, -R33, RZ ;  /* 0x800000210a0ac210 */ /* 0x000fe40007ffe0ff */
[----:B------:R-:W-:Y:S01]  /*09c0*/  ISETP.NE.AND.EX P1, PT, RZ, c[0x0][0x43c], PT, P1 ;  /* 0x00010f00ff007a0c */ /* 0x000fe20003f25310 */
[----:B------:R-:W-:Y:S01]  /*09d0*/  IMAD R7, R20, c[0x0][0x218], RZ ;  /* 0x0000860014077a24 */ /* 0x000fe200078e02ff */
[----:B------:R-:W-:-:S02]  /*09e0*/  MOV R9, c[0x0][0x218] ;  /* 0x0000860000097a02 */ /* 0x000fc40000000f00 */
[----:B------:R-:W-:Y:S02]  /*09f0*/  ISETP.GE.AND P4, PT, R12, RZ, PT ;  /* 0x000000ff0c00720c */ /* 0x000fe40003f86270 */
[----:B------:R-:W-:Y:S01]  /*0a00*/  @!P2 IADD3 R10, -R10, RZ, RZ ;  /* 0x000000ff0a0aa210 */ /* 0x000fe20007ffe1ff */
[----:B------:R-:W-:Y:S01]  /*0a10*/  IMAD R7, R18, UR8, R7 ;  /* 0x0000000812077c24 */ /* 0x000fe2000f8e0207 */
[----:B------:R-:W-:Y:S01]  /*0a20*/  ISETP.NE.AND P6, PT, R62, RZ, PT ;  /* 0x000000ff3e00720c */ /* 0x000fe20003fc5270 */
[----:B------:R-:W-:Y:S01]  /*0a30*/  IMAD.WIDE.U32 R8, R18, R9, c[0x0][0x1f8] ;  /* 0x00007e0012087625 */ /* 0x000fe200078e0009 */
[----:B------:R-:W-:Y:S02]  /*0a40*/  ISETP.NE.AND P2, PT, R63, RZ, PT ;  /* 0x000000ff3f00720c */ /* 0x000fe40003f45270 */
[----:B------:R-:W-:Y:S01]  /*0a50*/  @!P5 IADD3 R30, R30, -R37, RZ ;  /* 0x800000251e1ed210 */ /* 0x000fe20007ffe0ff */
[----:B------:R-:W-:Y:S01]  /*0a60*/  IMAD R5, R20, c[0x0][0x1e0], RZ ;  /* 0x0000780014057a24 */ /* 0x000fe200078e02ff */
[----:B------:R-:W-:Y:S01]  /*0a70*/  ISETP.GE.AND P5, PT, R29, RZ, PT ;  /* 0x000000ff1d00720c */ /* 0x000fe20003fa6270 */
[----:B------:R-:W-:Y:S01]  /*0a80*/  @!P3 IMAD.IADD R0, R0, 0x1, -R41 ;  /* 0x000000010000b824 */ /* 0x000fe200078e0a29 */
[----:B------:R-:W-:-:S02]  /*0a90*/  ISETP.NE.AND P3, PT, R21, RZ, PT ;  /* 0x000000ff1500720c */ /* 0x000fc40003f65270 */
[----:B------:R-:W-:Y:S01]  /*0aa0*/  IADD3 R39, R9, R7, RZ ;  /* 0x0000000709277210 */ /* 0x000fe20007ffe0ff */
[----:B------:R-:W-:Y:S01]  /*0ab0*/  IMAD R7, R18, UR6, R5 ;  /* 0x0000000612077c24 */ /* 0x000fe2000f8e0205 */
[----:B------:R-:W-:Y:S01]  /*0ac0*/  MOV R9, c[0x0][0x1e0] ;  /* 0x0000780000097a02 */ /* 0x000fe20000000f00 */
[----:B------:R-:W-:Y:S01]  /*0ad0*/  @P1 IMAD R5, R20, c[0x0][0x458], RZ ;  /* 0x0001160014051a24 */ /* 0x000fe200078e02ff */
[----:B------:R-:W-:Y:S02]  /*0ae0*/  MOV R38, R8 ;  /* 0x0000000800267202 */ /* 0x000fe40000000f00 */
[----:B------:R-:W-:Y:S01]  /*0af0*/  @!P4 IADD3 R30, -R30, RZ, RZ ;  /* 0x000000ff1e1ec210 */ /* 0x000fe20007ffe1ff */
[C---:B------:R-:W-:Y:S01]  /*0b00*/  IMAD.WIDE.U32 R8, R18.reuse, R9, c[0x0][0x1c0] ;  /* 0x0000700012087625 */ /* 0x040fe200078e0009 */
[----:B------:R-:W-:Y:S02]  /*0b10*/  @P1 MOV R37, c[0x0][0x458] ;  /* 0x0001160000251a02 */ /* 0x000fe40000000f00 */
[----:B------:R-:W-:Y:S01]  /*0b20*/  @!P6 LOP3.LUT R10, RZ, R62, RZ, 0x33, !PT ;  /* 0x0000003eff0ae212 */ /* 0x000fe200078e33ff */
[----:B------:R-:W-:Y:S01]  /*0b30*/  @P1 IMAD R11, R18, UR9, R5 ;  /* 0x00000009120b1c24 */ /* 0x000fe2000f8e0205 */
[----:B------:R-:W-:-:S02]  /*0b40*/  MOV R5, R0 ;  /* 0x0000000000057202 */ /* 0x000fc40000000f00 */
[----:B------:R-:W-:Y:S01]  /*0b50*/  @!P2 LOP3.LUT R30, RZ, R63, RZ, 0x33, !PT ;  /* 0x0000003fff1ea212 */ /* 0x000fe200078e33ff */
[----:B------:R-:W-:Y:S01]  /*0b60*/  @P1 IMAD.WIDE.U32 R36, R18, R37, c[0x0][0x438] ;  /* 0x00010e0012241625 */ /* 0x000fe200078e0025 */
[----:B------:R-:W-:Y:S01]  /*0b70*/  @!P5 IADD3 R5, -R5, RZ, RZ ;  /* 0x000000ff0505d210 */ /* 0x000fe20007ffe1ff */
[----:B------:R-:W-:Y:S01]  /*0b80*/  FADD R31, R6, R25 ;  /* 0x00000019061f7221 */ /* 0x000fe20000000000 */
[----:B------:R-:W-:Y:S01]  /*0b90*/  IADD3 R9, R9, R7, RZ ;  /* 0x0000000709097210 */ /* 0x000fe20007ffe0ff */
[C---:B------:R-:W-:Y:S01]  /*0ba0*/  IMAD R7, R62.reuse, R30, R10 ;  /* 0x0000001e3e077224 */ /* 0x040fe200078e020a */
[----:B------:R-:W-:Y:S01]  /*0bb0*/  @!P3 LOP3.LUT R5, RZ, R21, RZ, 0x33, !PT ;  /* 0x00000015ff05b212 */ /* 0x000fe200078e33ff */
[----:B------:R-:W-:Y:S01]  /*0bc0*/  IMAD R10, R62, R63, RZ ;  /* 0x0000003f3e0a7224 */ /* 0x000fe200078e02ff */
[----:B------:R-:W-:Y:S01]  /*0bd0*/  @P1 IADD3 R37, R37, R11, RZ ;  /* 0x0000000b25251210 */ /* 0x000fe20007ffe0ff */
[----:B------:R0:W5:Y:S02]  /*0be0*/  LDG.E R30, [R8.64] ;  /* 0x00000012081e7981 */ /* 0x000164000c1e1900 */
[----:B------:R-:W-:-:S02]  /*0bf0*/  IMAD R7, R5, R10, R7 ;  /* 0x0000000a05077224 */ /* 0x000fc400078e0207 */
[----:B------:R1:W2:Y:S02]  /*0c00*/  @P1 LDG.E R45, [R36.64] ;  /* 0x00000012242d1981 */ /* 0x0002a4000c1e1900 */
[C---:B------:R-:W-:Y:S02]  /*0c10*/  IMAD.WIDE R10, R7.reuse, 0x4, R64 ;  /* 0x00000004070a7825 */ /* 0x040fe400078e0240 */
[----:B------:R1:W3:Y:S04]  /*0c20*/  @P1 LDG.E R44, [R36.64+0x4] ;  /* 0x00000412242c1981 */ /* 0x0002e8000c1e1900 */
[----:B------:R1:W4:Y:S04]  /*0c30*/  @P1 LDG.E R43, [R36.64+0x8] ;  /* 0x00000812242b1981 */ /* 0x000328000c1e1900 */
[----:B------:R0:W5:Y:S01]  /*0c40*/  LD.E R76, [R10.64] ;  /* 0x000000120a4c7980 */ /* 0x000162000c101900 */
[----:B------:R-:W-:Y:S01]  /*0c50*/  IMAD.WIDE R34, R7, 0x4, R66 ;  /* 0x0000000407227825 */ /* 0x000fe200078e0242 */
[C---:B------:R-:W-:Y:S01]  /*0c60*/  FADD R5, R6.reuse, R23 ;  /* 0x0000001706057221 */ /* 0x040fe20000000000 */
[----:B------:R-:W-:Y:S01]  /*0c70*/  FADD R7, R6, R24 ;  /* 0x0000001806077221 */ /* 0x000fe20000000000 */
[----:B------:R0:W5:Y:S02]  /*0c80*/  LDG.E R29, [R8.64+0x4] ;  /* 0x00000412081d7981 */ /* 0x000164000c1e1900 */
[C---:B------:R-:W-:Y:S01]  /*0c90*/  FMUL R5, R4.reuse, R5 ;  /* 0x0000000504057220 */ /* 0x040fe20000400000 */
[C---:B------:R-:W-:Y:S01]  /*0ca0*/  FMUL R7, R4.reuse, R7 ;  /* 0x0000000704077220 */ /* 0x040fe20000400000 */
[----:B------:R-:W-:Y:S01]  /*0cb0*/  FMUL R4, R4, R31 ;  /* 0x0000001f04047220 */ /* 0x000fe20000400000 */
[----:B------:R0:W5:Y:S03]  /*0cc0*/  LDG.E R32, [R8.64+0x8] ;  /* 0x0000081208207981 */ /* 0x000166000c1e1900 */
[----:B------:R-:W0:Y:S01]  /*0cd0*/  F2I.TRUNC.NTZ R5, R5 ;  /* 0x0000000500057305 */ /* 0x000e22000020f100 */
[----:B------:R-:W-:Y:S01]  /*0ce0*/  ISETP.NE.U32.AND P2, PT, R2, RZ, PT ;  /* 0x000000ff0200720c */ /* 0x000fe20003f45070 */
[----:B------:R0:W5:Y:S01]  /*0cf0*/  LDG.E R0, [R38.64] ;  /* 0x0000001226007981 */ /* 0x000162000c1e1900 */
[----:B-1----:R-:W-:Y:S01]  /*0d00*/  CS2R R36, SRZ ;  /* 0x0000000000247805 */ /* 0x002fe2000001ff00 */
[----:B------:R-:W-:-:S02]  /*0d10*/  MOV R40, RZ ;  /* 0x000000ff00287202 */ /* 0x000fc40000000f00 */
[----:B------:R1:W5:Y:S02]  /*0d20*/  LD.E R75, [R34.64] ;  /* 0x00000012224b7980 */ /* 0x000364000c101900 */
[----:B------:R-:W1:Y:S08]  /*0d30*/  F2I.TRUNC.NTZ R7, R7 ;  /* 0x0000000700077305 */ /* 0x000e70000020f100 */
[----:B------:R-:W1:Y:S01]  /*0d40*/  F2I.TRUNC.NTZ R4, R4 ;  /* 0x0000000400047305 */ /* 0x000e62000020f100 */
[----:B------:R-:W-:-:S02]  /*0d50*/  IADD3 R6, R62, -0x1, R27 ;  /* 0xffffffff3e067810 */ /* 0x000fc40007ffe01b */
[----:B0-----:R-:W-:Y:S02]  /*0d60*/  IADD3 R8, R63, -0x1, R26 ;  /* 0xffffffff3f087810 */ /* 0x001fe40007ffe01a */
[----:B------:R-:W-:Y:S01]  /*0d70*/  IADD3 R9, R21, -0x1, R28 ;  /* 0xffffffff15097810 */ /* 0x000fe20007ffe01c */
[----:B-1----:R-:W-:Y:S01]  /*0d80*/  IMAD.MOV.U32 R35, RZ, RZ, RZ ;  /* 0x000000ffff237224 */ /* 0x002fe200078e00ff */
[----:B------:R-:W-:Y:S01]  /*0d90*/  IMNMX R31, R5, R6, PT ;  /* 0x00000006051f7217 */ /* 0x000fe20003800200 */
[----:B------:R-:W-:Y:S01]  /*0da0*/  CS2R R38, SRZ ;  /* 0x0000000000267805 */ /* 0x000fe2000001ff00 */
[----:B------:R-:W-:Y:S02]  /*0db0*/  IMNMX R33, R7, R8, PT ;  /* 0x0000000807217217 */ /* 0x000fe40003800200 */
[----:B------:R-:W-:Y:S02]  /*0dc0*/  ISETP.NE.AND.EX P2, PT, R3, RZ, PT, P2 ;  /* 0x000000ff0300720c */ /* 0x000fe40003f45320 */
[----:B------:R-:W-:Y:S01]  /*0dd0*/  IMNMX R34, R4, R9, PT ;  /* 0x0000000904227217 */ /* 0x000fe20003800200 */
[----:B--2---:R-:W-:Y:S01]  /*0de0*/  @P1 FADD R45, RZ, R45 ;  /* 0x0000002dff2d1221 */ /* 0x004fe20000000000 */
[----:B---3--:R-:W-:Y:S01]  /*0df0*/  @P1 FADD R44, RZ, R44 ;  /* 0x0000002cff2c1221 */ /* 0x008fe20000000000 */
[----:B----4-:R-:W-:Y:S01]  /*0e00*/  @P1 FADD R43, RZ, R43 ;  /* 0x0000002bff2b1221 */ /* 0x010fe20000000000 */
[----:B------:R-:W-:Y:S05]  /*0e10*/  @P1 BRA `(.L_x_555) ;  /* 0x0000010000001947 */ /* 0x000fea0003800000 */
[----:B------:R-:W-:Y:S01]  /*0e20*/  ISETP.NE.U32.AND P1, PT, RZ, c[0x0][0x2c8], PT ;  /* 0x0000b200ff007a0c */ /* 0x000fe20003f25070 */
[----:B------:R-:W-:Y:S01]  /*0e30*/  CS2R R44, SRZ ;  /* 0x00000000002c7805 */ /* 0x000fe2000001ff00 */
[----:B------:R-:W-:-:S02]  /*0e40*/  MOV R43, RZ ;  /* 0x000000ff002b7202 */ /* 0x000fc40000000f00 */
[----:B------:R-:W-:-:S13]  /*0e50*/  ISETP.NE.AND.EX P1, PT, RZ, c[0x0][0x2cc], PT, P1 ;  /* 0x0000b300ff007a0c */ /* 0x000fda0003f25310 */
[----:B------:R-:W-:Y:S05]  /*0e60*/  @!P1 BRA `(.L_x_555) ;  /* 0x000000b000009947 */ /* 0x000fea0003800000 */
[----:B------:R-:W-:Y:S01]  /*0e70*/  IMAD R3, R20, c[0x0][0x2e0], RZ ;  /* 0x0000b80014037a24 */ /* 0x000fe200078e02ff */
[----:B------:R-:W-:-:S03]  /*0e80*/  MOV R7, c[0x0][0x2e0] ;  /* 0x0000b80000077a02 */ /* 0x000fc60000000f00 */
[C---:B------:R-:W-:Y:S02]  /*0e90*/  IMAD R5, R18.reuse, UR10, R3 ;  /* 0x0000000a12057c24 */ /* 0x040fe4000f8e0203 */
[----:B------:R-:W-:-:S05]  /*0ea0*/  IMAD.WIDE.U32 R2, R18, R7, c[0x0][0x2c8] ;  /* 0x0000b20012027625 */ /* 0x000fca00078e0007 */
[----:B------:R-:W-:-:S05]  /*0eb0*/  IADD3 R3, R3, R5, RZ ;  /* 0x0000000503037210 */ /* 0x000fca0007ffe0ff */
[----:B------:R-:W2:Y:S04]  /*0ec0*/  LDG.E R45, [R2.64] ;  /* 0x00000012022d7981 */ /* 0x000ea8000c1e1900 */
[----:B------:R-:W3:Y:S04]  /*0ed0*/  LDG.E R44, [R2.64+0x4] ;  /* 0x00000412022c7981 */ /* 0x000ee8000c1e1900 */
[----:B------:R-:W4:Y:S01]  /*0ee0*/  LDG.E R43, [R2.64+0x8] ;  /* 0x00000812022b7981 */ /* 0x000f22000c1e1900 */
[----:B--2---:R-:W-:Y:S01]  /*0ef0*/  FADD R45, RZ, R45 ;  /* 0x0000002dff2d7221 */ /* 0x004fe20000000000 */
[----:B---3--:R-:W-:Y:S01]  /*0f00*/  FADD R44, RZ, R44 ;  /* 0x0000002cff2c7221 */ /* 0x008fe20000000000 */
[----:B----4-:R-:W-:Y:S01]  /*0f10*/  FADD R43, RZ, R43 ;  /* 0x0000002bff2b7221 */ /* 0x010fe20000000000 */
.L_x_555:
[----:B------:R-:W-:Y:S02]  /*0f20*/  MOV R41, RZ ;  /* 0x000000ff00297202 */ /* 0x000fe40000000f00 */
[----:B------:R-:W-:Y:S01]  /*0f30*/  MOV R42, RZ ;  /* 0x000000ff002a7202 */ /* 0x000fe20000000f00 */
[----:B------:R-:W-:Y:S05]  /*0f40*/  @!P2 BRA `(.L_x_556) ;  /* 0x000036300000a947 */ /* 0x000fea0003800000 */
[----:B------:R-:W-:Y:S01]  /*0f50*/  BSSY B0, `(.L_x_556) ;  /* 0x0000362000007945 */ /* 0x000fe20003800000 */
[----:B------:R-:W-:Y:S01]  /*0f60*/  FFMA R43, R43, c[0x0][0x2b8], RZ ;  /* 0x0000ae002b2b7a23 */ /* 0x000fe200000000ff */
[----:B------:R-:W-:Y:S01]  /*0f70*/  FFMA R44, R44, c[0x0][0x2b8], RZ ;  /* 0x0000ae002c2c7a23 */ /* 0x000fe200000000ff */
[----:B------:R-:W-:Y:S01]  /*0f80*/  FFMA R45, R45, c[0x0][0x2b8], RZ ;  /* 0x0000ae002d2d7a23 */ /* 0x000fe200000000ff */
[----:B------:R-:W-:Y:S01]  /*0f90*/  MOV R46, RZ ;  /* 0x000000ff002e7202 */ /* 0x000fe20000000f00 */
[----:B------:R-:W-:Y:S01]  /*0fa0*/  IMAD.MOV.U32 R47, RZ, RZ, R26 ;  /* 0x000000ffff2f7224 */ /* 0x000fe200078e001a */
[----:B------:R-:W-:Y:S01]  /*0fb0*/  MOV R48, R27 ;  /* 0x0000001b00307202 */ /* 0x000fe20000000f00 */
[----:B------:R-:W-:Y:S01]  /*0fc0*/  CS2R R50, SRZ ;  /* 0x0000000000327805 */ /* 0x000fe2000001ff00 */
[----:B------:R-:W-:Y:S01]  /*0fd0*/  MOV R49, RZ ;  /* 0x000000ff00317202 */ /* 0x000fe20000000f00 */
[----:B------:R-:W-:Y:S01]  /*0fe0*/  CS2R R2, SRZ ;  /* 0x0000000000027805 */ /* 0x000fe2000001ff00 */
[----:B------:R-:W-:Y:S01]  /*0ff0*/  CS2R R52, SRZ ;  /* 0x0000000000347805 */ /* 0x000fe2000001ff00 */
[----:B------:R-:W-:Y:S01]  /*1000*/  CS2R R54, SRZ ;  /* 0x0000000000367805 */ /* 0x000fe2000001ff00 */
[----:B------:R-:W-:Y:S01]  /*1010*/  MOV R56, RZ ;  /* 0x000000ff00387202 */ /* 0x000fe20000000f00 */
[----:B------:R-:W-:Y:S01]  /*1020*/  CS2R R4, SRZ ;  /* 0x0000000000047805 */ /* 0x000fe2000001ff00 */
[----:B------:R-:W-:Y:S01]  /*1030*/  CS2R R6, SRZ ;  /* 0x0000000000067805 */ /* 0x000fe2000001ff00 */
[----:B------:R-:W-:Y:S01]  /*1040*/  MOV R58, RZ ;  /* 0x000000ff003a7202 */ /* 0x000fe20000000f00 */
[----:B------:R-:W-:Y:S01]  /*1050*/  CS2R R8, SRZ ;  /* 0x0000000000087805 */ /* 0x000fe2000001ff00 */
[----:B------:R-:W-:Y:S01]  /*1060*/  CS2R R10, SRZ ;  /* 0x00000000000a7805 */ /* 0x000fe2000001ff00 */
[----:B------:R-:W-:Y:S01]  /*1070*/  MOV R12, RZ ;  /* 0x000000ff000c7202 */ /* 0x000fe20000000f00 */
[----:B------:R-:W-:Y:S01]  /*1080*/  CS2R R40, SRZ ;  /* 0x0000000000287805 */ /* 0x000fe2000001ff00 */
[----:B------:R-:W-:Y:S01]  /*1090*/  MOV R42, RZ ;  /* 0x000000ff002a7202 */ /* 0x000fe20000000f00 */
[----:B------:R-:W-:Y:S01]  /*10a0*/  CS2R R38, SRZ ;  /* 0x0000000000267805 */ /* 0x000fe2000001ff00 */
[----:B------:R-:W-:Y:S01]  /*10b0*/  CS2R R36, SRZ ;  /* 0x0000000000247805 */ /* 0x000fe2000001ff00 */
[----:B------:R-:W-:-:S02]  /*10c0*/  MOV R35, RZ ;  /* 0x000000ff00237202 */ /* 0x000fc40000000f00 */
.L_x_641:
[----:B-----5:R-:W-:Y:S01]  /*10d0*/  ISETP.GE.AND P1, PT, R76, R75, PT ;  /* 0x0000004b4c00720c */ /* 0x020fe20003f26270 */
[----:B------:R-:W-:Y:S01]  /*10e0*/  YIELD ;  /* 0x0000000000007946 */ /* 0x000fe20003800000 */
[----:B------:R-:W-:Y:S11]  /*10f0*/  BSSY B3, `(.L_x_557) ;  /* 0x0000068000037945 */ /* 0x000ff60003800000 */
[----:B0-----:R-:W-:Y:S05]  /*1100*/  @!P1 BRA `(.L_x_558) ;  /* 0x0000066000009947 */ /* 0x001fea0003800000 */
[----:B------:R-:W-:Y:S01]  /*1110*/  BSSY B4, `(.L_x_559) ;  /* 0x0000064000047945 */ /* 0x000fe20003800000 */
[----:B------:R-:W-:-:S02]  /*1120*/  ISETP.NE.AND P1, PT, R21, RZ, PT ;  /* 0x000000ff1500720c */ /* 0x000fc40003f25270 */
[----:B------:R-:W-:Y:S02]  /*1130*/  LOP3.LUT R75, RZ, R21, RZ, 0x33, !PT ;  /* 0x00000015ff4b7212 */ /* 0x000fe400078e33ff */
.L_x_561:
[-C--:B------:R-:W-:Y:S02]  /*1140*/  ISETP.GE.AND P2, PT, R48, R31.reuse, PT ;  /* 0x0000001f3000720c */ /* 0x080fe40003f46270 */
[----:B------:R-:W-:Y:S02]  /*1150*/  IADD3 R68, R47, 0x1, RZ ;  /* 0x000000012f447810 */ /* 0x000fe40007ffe0ff */
[----:B------:R-:W-:Y:S02]  /*1160*/  IADD3 R83, R28, 0x1, RZ ;  /* 0x000000011c537810 */ /* 0x000fe40007ffe0ff */
[C---:B------:R-:W-:Y:S02]  /*1170*/  ISETP.GE.AND P3, PT, R48.reuse, R31, PT ;  /* 0x0000001f3000720c */ /* 0x040fe40003f66270 */
[----:B------:R-:W-:-:S04]  /*1180*/  IADD3 R48, R48, 0x1, RZ ;  /* 0x0000000130307810 */ /* 0x000fc80007ffe0ff */
[----:B------:R-:W-:Y:S01]  /*1190*/  SEL R48, R48, R27, !P3 ;  /* 0x0000001b30307207 */ /* 0x000fe20005800000 */
[----:B------:R-:W-:-:S05]  /*11a0*/  @!P2 IMAD.MOV R68, RZ, RZ, R47 ;  /* 0x000000ffff44a224 */ /* 0x000fca00078e022f */
[----:B------:R-:W-:-:S04]  /*11b0*/  ISETP.GT.AND P2, PT, R68, R33, PT ;  /* 0x000000214400720c */ /* 0x000fc80003f44270 */
[----:B------:R-:W-:-:S09]  /*11c0*/  SEL R47, R26, R68, P2 ;  /* 0x000000441a2f7207 */ /* 0x000fd20001000000 */
[----:B------:R-:W-:-:S04]  /*11d0*/  @!P2 IADD3 R83, R28, RZ, RZ ;  /* 0x000000ff1c53a210 */ /* 0x000fc80007ffe0ff */
[----:B------:R-:W-:-:S13]  /*11e0*/  ISETP.GT.AND P4, PT, R83, R34, PT ;  /* 0x000000225300720c */ /* 0x000fda0003f84270 */
[----:B------:R-:W-:Y:S01]  /*11f0*/  @P4 BREAK B4 ;  /* 0x0000000000044942 */ /* 0x000fe20003800000 */
[----:B------:R-:W-:Y:S01]  /*1200*/  @P4 BREAK B3 ;  /* 0x0000000000034942 */ /* 0x000fe20003800000 */
[----:B------:R-:W-:Y:S05]  /*1210*/  @P4 BRA `(.L_x_560) ;  /* 0x0000335000004947 */ /* 0x000fea0003800000 */
[----:B------:R-:W-:Y:S02]  /*1220*/  IABS R79, R21 ;  /* 0x00000015004f7213 */ /* 0x000fe40000000000 */
[----:B------:R-:W-:Y:S02]  /*1230*/  IABS R76, R63 ;  /* 0x0000003f004c7213 */ /* 0x000fe40000000000 */
[----:B------:R-:W0:Y:S01]  /*1240*/  I2F.RP R85, R79 ;  /* 0x0000004f00557306 */ /* 0x000e220000209400 */
[----:B------:R-:W-:-:S07]  /*1250*/  IABS R82, R62 ;  /* 0x0000003e00527213 */ /* 0x000fce0000000000 */
[----:B------:R-:W1:Y:S08]  /*1260*/  I2F.RP R84, R76 ;  /* 0x0000004c00547306 */ /* 0x000e700000209400 */
[----:B------:R-:W2:Y:S08]  /*1270*/  I2F.RP R28, R82 ;  /* 0x00000052001c7306 */ /* 0x000eb00000209400 */
[----:B0-----:R-:W0:Y:S08]  /*1280*/  MUFU.RCP R85, R85 ;  /* 0x0000005500557308 */ /* 0x001e300000001000 */
[----:B-1----:R-:W1:Y:S08]  /*1290*/  MUFU.RCP R84, R84 ;  /* 0x0000005400547308 */ /* 0x002e700000001000 */
[----:B--2---:R-:W2:Y:S01]  /*12a0*/  MUFU.RCP R28, R28 ;  /* 0x0000001c001c7308 */ /* 0x004ea20000001000 */
[----:B0-----:R-:W-:-:S02]  /*12b0*/  IADD3 R68, R85, 0xffffffe, RZ ;  /* 0x0ffffffe55447810 */ /* 0x001fc40007ffe0ff */
[----:B-1----:R-:W-:-:S05]  /*12c0*/  IADD3 R70, R84, 0xffffffe, RZ ;  /* 0x0ffffffe54467810 */ /* 0x002fca0007ffe0ff */
[----:B------:R0:W1:Y:S01]  /*12d0*/  F2I.FTZ.U32.TRUNC.NTZ R69, R68 ;  /* 0x0000004400457305 */ /* 0x000062000021f000 */
[----:B--2---:R-:W-:-:S07]  /*12e0*/  IADD3 R80, R28, 0xffffffe, RZ ;  /* 0x0ffffffe1c507810 */ /* 0x004fce0007ffe0ff */
[----:B------:R2:W3:Y:S01]  /*12f0*/  F2I.FTZ.U32.TRUNC.NTZ R71, R70 ;  /* 0x0000004600477305 */ /* 0x0004e2000021f000 */
[----:B0-----:R-:W-:-:S07]  /*1300*/  MOV R68, RZ ;  /* 0x000000ff00447202 */ /* 0x001fce0000000f00 */
[----:B------:R0:W4:Y:S01]  /*1310*/  F2I.FTZ.U32.TRUNC.NTZ R81, R80 ;  /* 0x0000005000517305 */ /* 0x000122000021f000 */
[----:B-1----:R-:W-:Y:S02]  /*1320*/  IADD3 R28, RZ, -R69, RZ ;  /* 0x80000045ff1c7210 */ /* 0x002fe40007ffe0ff */
[----:B--2---:R-:W-:-:S03]  /*1330*/  MOV R70, RZ ;  /* 0x000000ff00467202 */ /* 0x004fc60000000f00 */
[----:B------:R-:W-:Y:S01]  /*1340*/  IMAD R89, R28, R79, RZ ;  /* 0x0000004f1c597224 */ /* 0x000fe200078e02ff */
[----:B---3--:R-:W-:Y:S01]  /*1350*/  IADD3 R87, RZ, -R71, RZ ;  /* 0x80000047ff577210 */ /* 0x008fe20007ffe0ff */
[----:B------:R-:W-:Y:S01]  /*1360*/  IMAD.MOV.U32 R28, RZ, RZ, R83 ;  /* 0x000000ffff1c7224 */ /* 0x000fe200078e0053 */
[----:B0-----:R-:W-:Y:S01]  /*1370*/  MOV R80, RZ ;  /* 0x000000ff00507202 */ /* 0x001fe20000000f00 */
[----:B------:R-:W-:Y:S01]  /*1380*/  IMAD.HI.U32 R90, R69, R89, R68 ;  /* 0x00000059455a7227 */ /* 0x000fe200078e0044 */
[----:B------:R-:W-:Y:S02]  /*1390*/  IADD3 R69, R47, 0x100000, RZ ;  /* 0x001000002f457810 */ /* 0x000fe40007ffe0ff */
[----:B------:R-:W-:Y:S01]  /*13a0*/  IABS R68, R63 ;  /* 0x0000003f00447213 */ /* 0x000fe20000000000 */
[----:B------:R-:W-:Y:S01]  /*13b0*/  IMAD R87, R87, R76, RZ ;  /* 0x0000004c57577224 */ /* 0x000fe200078e02ff */
[----:B----4-:R-:W-:Y:S02]  /*13c0*/  IADD3 R85, RZ, -R81, RZ ;  /* 0x80000051ff557210 */ /* 0x010fe40007ffe0ff */
[----:B------:R-:W-:Y:S01]  /*13d0*/  IMNMX R83, RZ, R69, !PT ;  /* 0x00000045ff537217 */ /* 0x000fe20007800200 */
[----:B------:R-:W-:Y:S01]  /*13e0*/  IMAD.HI.U32 R86, R71, R87, R70 ;  /* 0x0000005747567227 */ /* 0x000fe200078e0046 */
[----:B------:R-:W-:-:S02]  /*13f0*/  IADD3 R70, R28, 0x100000, RZ ;  /* 0x001000001c467810 */ /* 0x000fc40007ffe0ff */
[----:B------:R-:W-:Y:S01]  /*1400*/  IADD3 R88, RZ, -R68, RZ ;  /* 0x80000044ff587210 */ /* 0x000fe20007ffe0ff */
[----:B------:R-:W-:Y:S01]  /*1410*/  IMAD R85, R85, R82, RZ ;  /* 0x0000005255557224 */ /* 0x000fe200078e02ff */
[----:B------:R-:W-:Y:S02]  /*1420*/  IADD3 R68, R48, 0x100000, RZ ;  /* 0x0010000030447810 */ /* 0x000fe40007ffe0ff */
[----:B------:R-:W-:Y:S01]  /*1430*/  IABS R71, R62 ;  /* 0x0000003e00477213 */ /* 0x000fe20000000000 */
[----:B------:R-:W-:Y:S01]  /*1440*/  IMAD.HI.U32 R87, R81, R85, R80 ;  /* 0x0000005551577227 */ /* 0x000fe200078e0050 */
[----:B------:R-:W-:Y:S02]  /*1450*/  IMNMX R85, RZ, R70, !PT ;  /* 0x00000046ff557217 */ /* 0x000fe40007800200 */
[----:B------:R-:W-:Y:S02]  /*1460*/  IABS R70, R83 ;  /* 0x0000005300467213 */ /* 0x000fe40000000000 */
[----:B------:R-:W-:-:S02]  /*1470*/  IMNMX R68, RZ, R68, !PT ;  /* 0x00000044ff447217 */ /* 0x000fc40007800200 */
[----:B------:R-:W-:Y:S02]  /*1480*/  IADD3 R69, RZ, -R71, RZ ;  /* 0x80000047ff457210 */ /* 0x000fe40007ffe0ff */
[----:B------:R-:W-:Y:S02]  /*1490*/  MOV R71, R70 ;  /* 0x0000004600477202 */ /* 0x000fe40000000f00 */
[----:B------:R-:W-:Y:S02]  /*14a0*/  IABS R84, R68 ;  /* 0x0000004400547213 */ /* 0x000fe40000000000 */
[----:B------:R-:W-:Y:S01]  /*14b0*/  IABS R80, R21 ;  /* 0x0000001500507213 */ /* 0x000fe20000000000 */
[----:B------:R-:W-:Y:S01]  /*14c0*/  IMAD.HI.U32 R70, R86, R71, RZ ;  /* 0x0000004756467227 */ /* 0x000fe200078e00ff */
[----:B------:R-:W-:Y:S02]  /*14d0*/  IABS R81, R85 ;  /* 0x0000005500517213 */ /* 0x000fe40000000000 */
[----:B------:R-:W-:Y:S01]  /*14e0*/  MOV R86, R69 ;  /* 0x0000004500567202 */ /* 0x000fe20000000f00 */
[----:B------:R-:W-:Y:S01]  /*14f0*/  IMAD.HI.U32 R69, R87, R84, RZ ;  /* 0x0000005457457227 */ /* 0x000fe200078e00ff */
[----:B------:R-:W-:-:S02]  /*1500*/  IADD3 R89, RZ, -R80, RZ ;  /* 0x80000050ff597210 */ /* 0x000fc40007ffe0ff */
[----:B------:R-:W-:Y:S01]  /*1510*/  ISETP.GE.AND P5, PT, R85, RZ, PT ;  /* 0x000000ff5500720c */ /* 0x000fe20003fa6270 */
[----:B------:R-:W-:-:S04]  /*1520*/  IMAD.HI.U32 R80, R90, R81, RZ ;  /* 0x000000515a507227 */ /* 0x000fc800078e00ff */
[----:B------:R-:W-:Y:S02]  /*1530*/  IMAD R71, R70, R88, R71 ;  /* 0x0000005846477224 */ /* 0x000fe400078e0247 */
[----:B------:R-:W-:Y:S02]  /*1540*/  IMAD R69, R69, R86, R84 ;  /* 0x0000005645457224 */ /* 0x000fe400078e0254 */
[----:B------:R-:W-:Y:S01]  /*1550*/  IMAD R80, R80, R89, R81 ;  /* 0x0000005950507224 */ /* 0x000fe200078e0251 */
[----:B------:R-:W-:Y:S02]  /*1560*/  ISETP.GT.U32.AND P3, PT, R76, R71, PT ;  /* 0x000000474c00720c */ /* 0x000fe40003f64070 */
[----:B------:R-:W-:Y:S02]  /*1570*/  ISETP.GT.U32.AND P2, PT, R82, R69, PT ;  /* 0x000000455200720c */ /* 0x000fe40003f44070 */
[----:B------:R-:W-:-:S09]  /*1580*/  ISETP.GT.U32.AND P4, PT, R79, R80, PT ;  /* 0x000000504f00720c */ /* 0x000fd20003f84070 */
[----:B------:R-:W-:Y:S02]  /*1590*/  @!P3 IADD3 R71, R71, -R76, RZ ;  /* 0x8000004c4747b210 */ /* 0x000fe40007ffe0ff */
[----:B------:R-:W-:Y:S02]  /*15a0*/  @!P2 IMAD.IADD R69, R69, 0x1, -R82 ;  /* 0x000000014545a824 */ /* 0x000fe400078e0a52 */
[----:B------:R-:W-:Y:S02]  /*15b0*/  @!P4 IADD3 R80, R80, -R79, RZ ;  /* 0x8000004f5050c210 */ /* 0x000fe40007ffe0ff */
[----:B------:R-:W-:Y:S02]  /*15c0*/  ISETP.GT.U32.AND P6, PT, R76, R71, PT ;  /* 0x000000474c00720c */ /* 0x000fe40003fc4070 */
[----:B------:R-:W-:Y:S02]  /*15d0*/  ISETP.GT.U32.AND P2, PT, R79, R80, PT ;  /* 0x000000504f00720c */ /* 0x000fe40003f44070 */
[----:B------:R-:W-:-:S02]  /*15e0*/  ISETP.GT.U32.AND P3, PT, R82, R69, PT ;  /* 0x000000455200720c */ /* 0x000fc40003f64070 */
[----:B------:R-:W-:-:S07]  /*15f0*/  ISETP.GE.AND P4, PT, R83, RZ, PT ;  /* 0x000000ff5300720c */ /* 0x000fce0003f86270 */
[----:B------:R-:W-:Y:S02]  /*1600*/  @!P6 IADD3 R71, R71, -R76, RZ ;  /* 0x8000004c4747e210 */ /* 0x000fe40007ffe0ff */
[----:B------:R-:W-:Y:S01]  /*1610*/  ISETP.GE.AND P6, PT, R68, RZ, PT ;  /* 0x000000ff4400720c */ /* 0x000fe20003fc6270 */
[----:B------:R-:W-:Y:S01]  /*1620*/  IMAD R68, R62, R63, RZ ;  /* 0x0000003f3e447224 */ /* 0x000fe200078e02ff */
[----:B------:R-:W-:Y:S02]  /*1630*/  @!P2 IADD3 R80, R80, -R79, RZ ;  /* 0x8000004f5050a210 */ /* 0x000fe40007ffe0ff */
[----:B------:R-:W-:Y:S02]  /*1640*/  @!P3 IADD3 R69, R69, -R82, RZ ;  /* 0x800000524545b210 */ /* 0x000fe40007ffe0ff */
[----:B------:R-:W-:Y:S02]  /*1650*/  ISETP.NE.AND P3, PT, R63, RZ, PT ;  /* 0x000000ff3f00720c */ /* 0x000fe40003f65270 */
[----:B------:R-:W-:-:S02]  /*1660*/  ISETP.NE.AND P2, PT, R62, RZ, PT ;  /* 0x000000ff3e00720c */ /* 0x000fc40003f45270 */
[----:B------:R-:W-:Y:S02]  /*1670*/  @!P4 IADD3 R71, -R71, RZ, RZ ;  /* 0x000000ff4747c210 */ /* 0x000fe40007ffe1ff */
[----:B------:R-:W-:Y:S02]  /*1680*/  @!P5 IADD3 R80, -R80, RZ, RZ ;  /* 0x000000ff5050d210 */ /* 0x000fe40007ffe1ff */
[----:B------:R-:W-:Y:S02]  /*1690*/  @!P6 IADD3 R69, -R69, RZ, RZ ;  /* 0x000000ff4545e210 */ /* 0x000fe40007ffe1ff */
[----:B------:R-:W-:-:S03]  /*16a0*/  SEL R80, R75, R80, !P1 ;  /* 0x000000504b507207 */ /* 0x000fc60004800000 */
[----:B------:R-:W-:Y:S02]  /*16b0*/  @!P3 LOP3.LUT R71, RZ, R63, RZ, 0x33, !PT ;  /* 0x0000003fff47b212 */ /* 0x000fe400078e33ff */
[----:B------:R-:W-:-:S05]  /*16c0*/  @!P2 LOP3.LUT R69, RZ, R62, RZ, 0x33, !PT ;  /* 0x0000003eff45a212 */ /* 0x000fca00078e33ff */
[----:B------:R-:W-:-:S04]  /*16d0*/  IMAD R69, R62, R71, R69 ;  /* 0x000000473e457224 */ /* 0x000fc800078e0245 */
[----:B------:R-:W-:-:S04]  /*16e0*/  IMAD R71, R68, R80, R69 ;  /* 0x0000005044477224 */ /* 0x000fc800078e0245 */
[----:B------:R-:W-:-:S04]  /*16f0*/  IMAD.WIDE R68, R71, 0x4, R64 ;  /* 0x0000000447447825 */ /* 0x000fc800078e0240 */
[----:B------:R-:W-:Y:S01]  /*1700*/  IMAD.WIDE R70, R71, 0x4, R66 ;  /* 0x0000000447467825 */ /* 0x000fe200078e0242 */
[----:B------:R-:W2:Y:S05]  /*1710*/  LD.E R76, [R68.64] ;  /* 0x00000012444c7980 */ /* 0x000eaa000c101900 */
[----:B------:R-:W2:Y:S02]  /*1720*/  LD.E R70, [R70.64] ;  /* 0x0000001246467980 */ /* 0x000ea4000c101900 */
[----:B--2---:R-:W-:-:S13]  /*1730*/  ISETP.GE.AND P2, PT, R76, R70, PT ;  /* 0x000000464c00720c */ /* 0x004fda0003f46270 */
[----:B------:R-:W-:Y:S05]  /*1740*/  @P2 BRA `(.L_x_561) ;  /* 0xfffff9f000002947 */ /* 0x000fea000383ffff */
[----:B------:R-:W-:Y:S05]  /*1750*/  BSYNC B4 ;  /* 0x0000000000047941 */ /* 0x000fea0003800000 */
.L_x_559:
[----:B------:R-:W-:Y:S02]  /*1760*/  MOV R75, R70 ;  /* 0x00000046004b7202 */ /* 0x000fe40000000f00 */
.L_x_558:
[----:B------:R-:W-:Y:S05]  /*1770*/  BSYNC B3 ;  /* 0x0000000000037941 */ /* 0x000fea0003800000 */
.L_x_557:
[----:B------:R-:W-:-:S05]  /*1780*/  IMAD.WIDE R68, R76, 0x4, R60 ;  /* 0x000000044c447825 */ /* 0x000fca00078e023c */
[----:B------:R-:W2:Y:S01]  /*1790*/  LD.E R79, [R68.64] ;  /* 0x00000012444f7980 */ /* 0x000ea2000c101900 */
[----:B------:R-:W-:Y:S01]  /*17a0*/  IMAD.MOV.U32 R70, RZ, RZ, c[0x0][0x288] ;  /* 0x0000a200ff467624 */ /* 0x000fe200078e00ff */
[----:B--2---:R-:W-:-:S03]  /*17b0*/  SHF.R.S32.HI R80, RZ, 0x1f, R79 ;  /* 0x0000001fff507819 */ /* 0x004fc6000001144f */
[----:B------:R-:W-:-:S04]  /*17c0*/  IMAD.WIDE.U32 R70, R79, R70, c[0x0][0x268] ;  /* 0x00009a004f467625 */ /* 0x000fc800078e0046 */
[----:B------:R-:W-:-:S04]  /*17d0*/  IMAD R82, R80, c[0x0][0x288], RZ ;  /* 0x0000a20050527a24 */ /* 0x000fc800078e02ff */
[----:B------:R-:W-:-:S05]  /*17e0*/  IMAD R81, R79, UR4, R82 ;  /* 0x000000044f517c24 */ /* 0x000fca000f8e0252 */
[----:B------:R-:W-:-:S05]  /*17f0*/  IADD3 R71, R71, R81, RZ ;  /* 0x0000005147477210 */ /* 0x000fca0007ffe0ff */
[----:B------:R-:W2:Y:S01]  /*1800*/  LDG.E R70, [R70.64] ;  /* 0x0000001246467981 */ /* 0x000ea2000c1e1900 */
[----:B------:R-:W-:Y:S01]  /*1810*/  BSSY B3, `(.L_x_562) ;  /* 0x00000f7000037945 */ /* 0x000fe20003800000 */
[----:B--2---:R-:W-:-:S04]  /*1820*/  LOP3.LUT R81, R70, 0x1, RZ, 0xc0, !PT ;  /* 0x0000000146517812 */ /* 0x004fc800078ec0ff */
[----:B------:R-:W-:-:S04]  /*1830*/  ISETP.NE.U32.AND P1, PT, R81, 0x1, PT ;  /* 0x000000015100780c */ /* 0x000fc80003f25070 */
[----:B------:R-:W-:-:S13]  /*1840*/  ISETP.NE.AND P1, PT, R79, R18, !P1 ;  /* 0x000000124f00720c */ /* 0x000fda0004f25270 */
[----:B------:R-:W-:Y:S05]  /*1850*/  @!P1 BRA `(.L_x_563) ;  /* 0x00000f2000009947 */ /* 0x000fea0003800000 */
[----:B------:R-:W-:Y:S01]  /*1860*/  IMAD R10, R80, c[0x0][0x1a8], RZ ;  /* 0x00006a00500a7a24 */ /* 0x000fe200078e02ff */
[----:B------:R-:W-:-:S03]  /*1870*/  MOV R12, c[0x0][0x1a8] ;  /* 0x00006a00000c7a02 */ /* 0x000fc60000000f00 */
[C---:B------:R-:W-:Y:S02]  /*1880*/  IMAD R69, R79.reuse, UR5, R10 ;  /* 0x000000054f457c24 */ /* 0x040fe4000f8e020a */
[----:B------:R-:W-:-:S05]  /*1890*/  IMAD.WIDE.U32 R10, R79, R12, c[0x0][0x188] ;  /* 0x000062004f0a7625 */ /* 0x000fca00078e000c */
[----:B------:R-:W-:Y:S02]  /*18a0*/  IADD3 R69, R11, R69, RZ ;  /* 0x000000450b457210 */ /* 0x000fe40007ffe0ff */
[----:B------:R-:W-:-:S05]  /*18b0*/  MOV R68, R10 ;  /* 0x0000000a00447202 */ /* 0x000fca0000000f00 */
[----:B------:R-:W2:Y:S04]  /*18c0*/  LDG.E R11, [R68.64+0x4] ;  /* 0x00000412440b7981 */ /* 0x000ea8000c1e1900 */
[----:B------:R-:W3:Y:S04]  /*18d0*/  LDG.E R10, [R68.64] ;  /* 0x00000012440a7981 */ /* 0x000ee8000c1e1900 */
[----:B------:R-:W4:Y:S01]  /*18e0*/  LDG.E R12, [R68.64+0x8] ;  /* 0x00000812440c7981 */ /* 0x000f22000c1e1900 */
[----:B------:R-:W-:Y:S01]  /*18f0*/  BSSY B4, `(.L_x_564) ;  /* 0x0000014000047945 */ /* 0x000fe20003800000 */
[----:B--2---:R-:W-:Y:S01]  /*1900*/  FADD R11, R24, -R11 ;  /* 0x8000000b180b7221 */ /* 0x004fe20000000000 */
[----:B---3--:R-:W-:-:S03]  /*1910*/  FADD R10, R23, -R10 ;  /* 0x8000000a170a7221 */ /* 0x008fc60000000000 */
[----:B------:R-:W-:Y:S01]  /*1920*/  FMUL R57, R11, R11 ;  /* 0x0000000b0b397220 */ /* 0x000fe20000400000 */
[----:B----4-:R-:W-:-:S03]  /*1930*/  FADD R12, R25, -R12 ;  /* 0x8000000c190c7221 */ /* 0x010fc60000000000 */
[----:B------:R-:W-:-:S04]  /*1940*/  FFMA R57, R10, R10, R57 ;  /* 0x0000000a0a397223 */ /* 0x000fc80000000039 */
[----:B------:R-:W-:-:S04]  /*1950*/  FFMA R70, R12, R12, R57 ;  /* 0x0000000c0c467223 */ /* 0x000fc80000000039 */
[----:B------:R0:W1:Y:S01]  /*1960*/  MUFU.RSQ R71, R70 ;  /* 0x0000004600477308 */ /* 0x0000620000001400 */
[----:B------:R-:W-:-:S04]  /*1970*/  IADD3 R57, R70, -0xd000000, RZ ;  /* 0xf300000046397810 */ /* 0x000fc80007ffe0ff */
[----:B------:R-:W-:-:S13]  /*1980*/  ISETP.GT.U32.AND P0, PT, R57, 0x727fffff, PT ;  /* 0x727fffff3900780c */ /* 0x000fda0003f04070 */
[----:B------:R-:W-:Y:S05]  /*1990*/  @!P0 BRA `(.L_x_565) ;  /* 0x0000005000008947 */ /* 0x000fea0003800000 */
[----:B01----:R-:W-:Y:S02]  /*19a0*/  MOV R68, R70 ;  /* 0x0000004600447202 */ /* 0x003fe40000000f00 */
[----:B------:R-:W-:Y:S02]  /*19b0*/  MOV R91, 0x19d0 ;  /* 0x000019d0005b7802 */ /* 0x000fe40000000f00 */
[----:B------:R-:W-:Y:S05]  /*19c0*/  CALL.REL.NOINC `($__internal_14_$__cuda_sm20_sqrt_rn_f32_slowpath) ;  /* 0x0000355000007944 */ /* 0x000fea0003c00000 */
[----:B------:R-:W-:Y:S01]  /*19d0*/  MOV R57, R86 ;  /* 0x0000005600397202 */ /* 0x000fe20000000f00 */
[----:B------:R-:W-:Y:S05]  /*19e0*/  BRA `(.L_x_566) ;  /* 0x0000004000007947 */ /* 0x000fea0003800000 */
.L_x_565:
[----:B01----:R-:W-:Y:S01]  /*19f0*/  FMUL.FTZ R57, R70, R71 ;  /* 0x0000004746397220 */ /* 0x003fe20000410000 */
[----:B------:R-:W-:-:S03]  /*1a00*/  FMUL.FTZ R69, R71, 0.5 ;  /* 0x3f00000047457820 */ /* 0x000fc60000410000 */
[----:B------:R-:W-:-:S04]  /*1a10*/  FFMA R68, -R57, R57, R70 ;  /* 0x0000003939447223 */ /* 0x000fc80000000146 */
[----:B------:R-:W-:Y:S02]  /*1a20*/  FFMA R57, R68, R69, R57 ;  /* 0x0000004544397223 */ /* 0x000fe40000000039 */
.L_x_566:
[----:B------:R-:W-:Y:S05]  /*1a30*/  BSYNC B4 ;  /* 0x0000000000047941 */ /* 0x000fea0003800000 */
.L_x_564:
[C---:B------:R-:W-:Y:S01]  /*1a40*/  IMAD R68, R80.reuse, c[0x0][0x250], RZ ;  /* 0x0000940050447a24 */ /* 0x040fe200078e02ff */
[----:B------:R-:W-:Y:S01]  /*1a50*/  MOV R78, c[0x0][0x250] ;  /* 0x00009400004e7a02 */ /* 0x000fe20000000f00 */
[----:B------:R-:W-:Y:S02]  /*1a60*/  IMAD R70, R80, c[0x0][0x218], RZ ;  /* 0x0000860050467a24 */ /* 0x000fe400078e02ff */
[----:B------:R-:W-:Y:S02]  /*1a70*/  IMAD.MOV.U32 R82, RZ, RZ, c[0x0][0x218] ;  /* 0x00008600ff527624 */ /* 0x000fe400078e00ff */
[C---:B------:R-:W-:Y:S02]  /*1a80*/  IMAD R77, R79.reuse, UR7, R68 ;  /* 0x000000074f4d7c24 */ /* 0x040fe4000f8e0244 */
[C---:B------:R-:W-:Y:S02]  /*1a90*/  IMAD R81, R79.reuse, UR8, R70 ;  /* 0x000000084f517c24 */ /* 0x040fe4000f8e0246 */
[----:B------:R-:W-:-:S04]  /*1aa0*/  IMAD.WIDE.U32 R70, R79, R78, c[0x0][0x230] ;  /* 0x00008c004f467625 */ /* 0x000fc800078e004e */
[----:B------:R-:W-:Y:S01]  /*1ab0*/  IMAD.WIDE.U32 R68, R79, R82, c[0x0][0x1f8] ;  /* 0x00007e004f447625 */ /* 0x000fe200078e0052 */
[----:B------:R-:W-:-:S04]  /*1ac0*/  IADD3 R71, R71, R77, RZ ;  /* 0x0000004d47477210 */ /* 0x000fc80007ffe0ff */
[----:B------:R-:W-:Y:S01]  /*1ad0*/  IADD3 R69, R69, R81, RZ ;  /* 0x0000005145457210 */ /* 0x000fe20007ffe0ff */
[----:B------:R-:W2:Y:S05]  /*1ae0*/  LDG.E R70, [R70.64] ;  /* 0x0000001246467981 */ /* 0x000eaa000c1e1900 */
[----:B------:R-:W3:Y:S01]  /*1af0*/  LDG.E R69, [R68.64] ;  /* 0x0000001244457981 */ /* 0x000ee2000c1e1900 */
[----:B------:R-:W-:Y:S01]  /*1b00*/  FADD R81, -R22, R57 ;  /* 0x0000003916517221 */ /* 0x000fe20000000100 */
[----:B------:R-:W-:Y:S03]  /*1b10*/  BSSY B6, `(.L_x_567) ;  /* 0x00000c5000067945 */ /* 0x000fe60003800000 */
[----:B--2---:R-:W-:Y:S01]  /*1b20*/  FADD R81, R81, -R70 ;  /* 0x8000004651517221 */ /* 0x004fe20000000000 */
[C---:B---3--:R-:W-:Y:S01]  /*1b30*/  FSETP.GT.AND P0, PT, R0.reuse, -R69, PT ;  /* 0x800000450000720b */ /* 0x048fe20003f04000 */
[----:B------:R-:W-:-:S03]  /*1b40*/  FADD R77, R0, R69 ;  /* 0x00000045004d7221 */ /* 0x000fc60000000000 */
[----:B------:R-:W-:-:S13]  /*1b50*/  FSETP.LE.AND P0, PT, R81, c[0x0][0x2ac], P0 ;  /* 0x0000ab0051007a0b */ /* 0x000fda0000703000 */
        /* <DEDUP_REMOVED lines=17> */
[----:B--2---:R-:W-:Y:S01]  /*1c70*/  FADD R58, R30, -R5 ;  /* 0x800000051e3a7221 */ /* 0x004fe20000000000 */
[----:B---3--:R-:W-:Y:S01]  /*1c80*/  FADD R53, R29, -R4 ;  /* 0x800000041d357221 */ /* 0x008fe20000000000 */
[----:B----4-:R-:W-:Y:S01]  /*1c90*/  FADD R55, R32, -R55 ;  /* 0x8000003720377221 */ /* 0x010fe20000000000 */
[----:B-1----:R-:W-:Y:S05]  /*1ca0*/  @!P2 BRA `(.L_x_570) ;  /* 0x000000500000a947 */ /* 0x002fea0003800000 */
[----:B------:R-:W-:Y:S02]  /*1cb0*/  MOV R68, R10 ;  /* 0x0000000a00447202 */ /* 0x000fe40000000f00 */
[----:B------:R-:W-:Y:S02]  /*1cc0*/  MOV R69, R57 ;  /* 0x0000003900457202 */ /* 0x000fe40000000f00 */
[----:B------:R-:W-:Y:S02]  /*1cd0*/  MOV R85, 0x1cf0 ;  /* 0x00001cf000557802 */ /* 0x000fe40000000f00 */
[----:B------:R-:W-:Y:S05]  /*1ce0*/  CALL.REL.NOINC `($__internal_15_$__cuda_sm3x_div_rn_noftz_f32_slowpath) ;  /* 0x000033a000007944 */ /* 0x000fea0003c00000 */
[----:B------:R-:W-:Y:S02]  /*1cf0*/  MOV R7, R87 ;  /* 0x0000005700077202 */ /* 0x000fe40000000f00 */
.L_x_570:
[----:B------:R-:W-:Y:S05]  /*1d00*/  BSYNC B7 ;  /* 0x0000000000077941 */ /* 0x000fea0003800000 */
.L_x_569:
        /* <DEDUP_REMOVED lines=9> */
[----:B------:R-:W-:Y:S01]  /*1da0*/  IMAD.MOV.U32 R68, RZ, RZ, R11 ;  /* 0x000000ffff447224 */ /* 0x000fe200078e000b */
[----:B------:R-:W-:Y:S02]  /*1db0*/  MOV R69, R57 ;  /* 0x0000003900457202 */ /* 0x000fe40000000f00 */
[----:B------:R-:W-:Y:S02]  /*1dc0*/  MOV R85, 0x1de0 ;  /* 0x00001de000557802 */ /* 0x000fe40000000f00 */
[----:B------:R-:W-:Y:S05]  /*1dd0*/  CALL.REL.NOINC `($__internal_15_$__cuda_sm3x_div_rn_noftz_f32_slowpath) ;  /* 0x000032b000007944 */ /* 0x000fea0003c00000 */
[----:B------:R-:W-:Y:S02]  /*1de0*/  MOV R8, R87 ;  /* 0x0000005700087202 */ /* 0x000fe40000000f00 */
.L_x_572:
[----:B------:R-:W-:Y:S05]  /*1df0*/  BSYNC B7 ;  /* 0x0000000000077941 */ /* 0x000fea0003800000 */
.L_x_571:
        /* <DEDUP_REMOVED lines=12> */
[----:B------:R-:W-:Y:S05]  /*1ec0*/  CALL.REL.NOINC `($__internal_15_$__cuda_sm3x_div_rn_noftz_f32_slowpath) ;  /* 0x000031c000007944 */ /* 0x000fea0003c00000 */
[----:B------:R-:W-:Y:S02]  /*1ed0*/  MOV R9, R87 ;  /* 0x0000005700097202 */ /* 0x000fe40000000f00 */
.L_x_574:
[----:B------:R-:W-:Y:S05]  /*1ee0*/  BSYNC B7 ;  /* 0x0000000000077941 */ /* 0x000fea0003800000 */
.L_x_573:
[----:B------:R-:W-:Y:S01]  /*1ef0*/  FMUL R3, R53, R8 ;  /* 0x0000000835037220 */ /* 0x000fe20000400000 */
[----:B------:R-:W-:Y:S03]  /*1f00*/  BSSY B4, `(.L_x_575) ;  /* 0x0000018000047945 */ /* 0x000fe60003800000 */
[----:B------:R-:W-:-:S04]  /*1f10*/  FFMA R2, R58, R7, R3 ;  /* 0x000000073a027223 */ /* 0x000fc80000000003 */
[----:B------:R-:W-:-:S04]  /*1f20*/  FFMA R13, R55, R9, R2 ;  /* 0x00000009370d7223 */ /* 0x000fc80000000002 */
[-C--:B------:R-:W-:Y:S01]  /*1f30*/  FFMA R5, -R8, R13.reuse, R29 ;  /* 0x0000000d08057223 */ /* 0x080fe2000000011d */
[----:B------:R-:W-:Y:S01]  /*1f40*/  FFMA R4, -R7, R13, R30 ;  /* 0x0000000d07047223 */ /* 0x000fe2000000011e */
[C---:B------:R-:W-:Y:S01]  /*1f50*/  FFMA R6, R13.reuse, -R9, R32 ;  /* 0x800000090d067223 */ /* 0x040fe20000000020 */
[----:B------:R-:W-:Y:S01]  /*1f60*/  FSETP.GEU.AND P2, PT, |R13|, c[0x0][0x2a4], PT ;  /* 0x0000a9000d007a0b */ /* 0x000fe20003f4e200 */
[----:B------:R-:W-:-:S03]  /*1f70*/  FMUL R3, R5, R5 ;  /* 0x0000000505037220 */ /* 0x000fc60000400000 */
[----:B------:R-:W-:Y:S01]  /*1f80*/  FSEL R14, R19, c[0x0][0x2a8], P2 ;  /* 0x0000aa00130e7a08 */ /* 0x000fe20001000000 */
[----:B------:R-:W-:-:S04]  /*1f90*/  FFMA R3, R4, R4, R3 ;  /* 0x0000000404037223 */ /* 0x000fc80000000003 */
[----:B------:R-:W-:Y:S01]  /*1fa0*/  FFMA R68, R6, R6, R3 ;  /* 0x0000000606447223 */ /* 0x000fe20000000003 */
[----:B------:R-:W-:-:S03]  /*1fb0*/  FMUL R59, R81, R14 ;  /* 0x0000000e513b7220 */ /* 0x000fc60000400000 */
[----:B------:R0:W1:Y:S01]  /*1fc0*/  MUFU.RSQ R3, R68 ;  /* 0x0000004400037308 */ /* 0x0000620000001400 */
[----:B------:R-:W-:-:S04]  /*1fd0*/  IADD3 R2, R68, -0xd000000, RZ ;  /* 0xf300000044027810 */ /* 0x000fc80007ffe0ff */
[----:B------:R-:W-:-:S13]  /*1fe0*/  ISETP.GT.U32.AND P3, PT, R2, 0x727fffff, PT ;  /* 0x727fffff0200780c */ /* 0x000fda0003f64070 */
[----:B------:R-:W-:Y:S05]  /*1ff0*/  @!P3 BRA `(.L_x_576) ;  /* 0x000000400000b947 */ /* 0x000fea0003800000 */
[----:B01----:R-:W-:Y:S02]  /*2000*/  MOV R91, 0x2020 ;  /* 0x00002020005b7802 */ /* 0x003fe40000000f00 */
[----:B------:R-:W-:Y:S05]  /*2010*/  CALL.REL.NOINC `($__internal_14_$__cuda_sm20_sqrt_rn_f32_slowpath) ;  /* 0x00002f0000007944 */ /* 0x000fea0003c00000 */
[----:B------:R-:W-:Y:S01]  /*2020*/  MOV R73, R86 ;  /* 0x0000005600497202 */ /* 0x000fe20000000f00 */
[----:B------:R-:W-:Y:S05]  /*2030*/  BRA `(.L_x_577) ;  /* 0x0000004000007947 */ /* 0x000fea0003800000 */
.L_x_576:
[----:B01----:R-:W-:Y:S01]  /*2040*/  FMUL.FTZ R73, R68, R3 ;  /* 0x0000000344497220 */ /* 0x003fe20000410000 */
[----:B------:R-:W-:-:S03]  /*2050*/  FMUL.FTZ R3, R3, 0.5 ;  /* 0x3f00000003037820 */ /* 0x000fc60000410000 */
[----:B------:R-:W-:-:S04]  /*2060*/  FFMA R2, -R73, R73, R68 ;  /* 0x0000004949027223 */ /* 0x000fc80000000144 */
[----:B------:R-:W-:Y:S02]  /*2070*/  FFMA R73, R2, R3, R73 ;  /* 0x0000000302497223 */ /* 0x000fe40000000049 */
.L_x_577:
[----:B------:R-:W-:Y:S05]  /*2080*/  BSYNC B4 ;  /* 0x0000000000047941 */ /* 0x000fea0003800000 */
.L_x_575:
[----:B------:R-:W-:Y:S01]  /*2090*/  FSETP.GT.AND P3, PT, R73, RZ, PT ;  /* 0x000000ff4900720b */ /* 0x000fe20003f64000 */
[----:B------:R-:W-:Y:S01]  /*20a0*/  FADD R72, RZ, -R73 ;  /* 0x80000049ff487221 */ /* 0x000fe20000000000 */
[----:B------:R-:W-:Y:S01]  /*20b0*/  BSSY B7, `(.L_x_578) ;  /* 0x0000035000077945 */ /* 0x000fe20003800000 */
[----:B------:R-:W-:Y:S01]  /*20c0*/  MOV R52, RZ ;  /* 0x000000ff00347202 */ /* 0x000fe20000000f00 */
[----:B------:R-:W-:Y:S01]  /*20d0*/  IMAD.MOV.U32 R54, RZ, RZ, RZ ;  /* 0x000000ffff367224 */ /* 0x000fe200078e00ff */
[----:B------:R-:W-:Y:S01]  /*20e0*/  FMUL R72, R72, c[0x0][0x2b4] ;  /* 0x0000ad0048487a20 */ /* 0x000fe20000400000 */
[----:B------:R-:W-:-:S04]  /*20f0*/  MOV R56, RZ ;  /* 0x000000ff00387202 */ /* 0x000fc80000000f00 */
[----:B------:R-:W-:-:S04]  /*2100*/  FSETP.GT.AND P2, PT, R59, R72, PT ;  /* 0x000000483b00720b */ /* 0x000fc80003f44000 */
[----:B------:R-:W-:Y:S01]  /*2110*/  FSEL R15, R59, R72, P2 ;  /* 0x000000483b0f7208 */ /* 0x000fe20001000000 */
        /* <DEDUP_REMOVED lines=15> */
.L_x_581:
[----:B------:R-:W-:Y:S05]  /*2210*/  BSYNC B8 ;  /* 0x0000000000087941 */ /* 0x000fea0003800000 */
.L_x_580:
        /* <DEDUP_REMOVED lines=14> */
.L_x_583:
[----:B------:R-:W-:Y:S05]  /*2300*/  BSYNC B8 ;  /* 0x0000000000087941 */ /* 0x000fea0003800000 */
.L_x_582:
        /* <DEDUP_REMOVED lines=14> */
.L_x_584:
[----:B------:R-:W-:Y:S05]  /*23f0*/  BSYNC B8 ;  /* 0x0000000000087941 */ /* 0x000fea0003800000 */
.L_x_579:
[----:B------:R-:W-:Y:S05]  /*2400*/  BSYNC B7 ;  /* 0x0000000000077941 */ /* 0x000fea0003800000 */
.L_x_578:
[----:B------:R-:W0:Y:S01]  /*2410*/  MUFU.RCP R2, R77 ;  /* 0x0000004d00027308 */ /* 0x000e220000001000 */
[----:B------:R-:W-:Y:S01]  /*2420*/  FADD R3, -R22, R57 ;  /* 0x0000003916037221 */ /* 0x000fe20000000100 */
[----:B------:R-:W-:Y:S03]  /*2430*/  BSSY B7, `(.L_x_585) ;  /* 0x0000014000077945 */ /* 0x000fe60003800000 */
[----:B------:R-:W-:-:S04]  /*2440*/  FADD R74, R3, -R70 ;  /* 0x80000046034a7221 */ /* 0x000fc80000000000 */
[----:B------:R-:W-:-:S04]  /*2450*/  FMUL R3, R7, R74 ;  /* 0x0000004a07037220 */ /* 0x000fc80000400000 */
[----:B------:R-:W-:Y:S01]  /*2460*/  FFMA R68, R52, R15, -R3 ;  /* 0x0000000f34447223 */ /* 0x000fe20000000803 */
[----:B------:R-:W-:Y:S01]  /*2470*/  FMUL R3, R8, R74 ;  /* 0x0000004a08037220 */ /* 0x000fe20000400000 */
[----:B0-----:R-:W-:Y:S02]  /*2480*/  FFMA R49, -R77, R2, 1 ;  /* 0x3f8000004d317423 */ /* 0x001fe40000000102 */
[----:B------:R-:W0:Y:S02]  /*2490*/  FCHK P2, R68, R77 ;  /* 0x0000004d44007302 */ /* 0x000e240000040000 */
[----:B------:R-:W-:Y:S01]  /*24a0*/  FFMA R51, R2, R49, R2 ;  /* 0x0000003102337223 */ /* 0x000fe20000000002 */
[----:B------:R-:W-:-:S03]  /*24b0*/  FMUL R49, R9, R74 ;  /* 0x0000004a09317220 */ /* 0x000fc60000400000 */
[----:B------:R-:W-:-:S04]  /*24c0*/  FFMA R2, R68, R51, RZ ;  /* 0x0000003344027223 */ /* 0x000fc800000000ff */
[----:B------:R-:W-:-:S04]  /*24d0*/  FFMA R46, -R77, R2, R68 ;  /* 0x000000024d2e7223 */ /* 0x000fc80000000144 */
[----:B------:R-:W-:Y:S01]  /*24e0*/  FFMA R46, R51, R46, R2 ;  /* 0x0000002e332e7223 */ /* 0x000fe20000000002 */
[-C--:B------:R-:W-:Y:S01]  /*24f0*/  FFMA R2, R54, R15.reuse, -R3 ;  /* 0x0000000f36027223 */ /* 0x080fe20000000803 */
[----:B------:R-:W-:Y:S01]  /*2500*/  FFMA R3, R56, R15, -R49 ;  /* 0x0000000f38037223 */ /* 0x000fe20000000831 */
[----:B------:R-:W-:Y:S01]  /*2510*/  MOV R51, R68 ;  /* 0x0000004400337202 */ /* 0x000fe20000000f00 */
[----:B0-----:R-:W-:Y:S05]  /*2520*/  @!P2 BRA `(.L_x_586) ;  /* 0x000000400000a947 */ /* 0x001fea0003800000 */
[----:B------:R-:W-:Y:S02]  /*2530*/  MOV R69, R77 ;  /* 0x0000004d00457202 */ /* 0x000fe40000000f00 */
[----:B------:R-:W-:Y:S02]  /*2540*/  MOV R85, 0x2560 ;  /* 0x0000256000557802 */ /* 0x000fe40000000f00 */
[----:B------:R-:W-:Y:S05]  /*2550*/  CALL.REL.NOINC `($__internal_15_$__cuda_sm3x_div_rn_noftz_f32_slowpath) ;  /* 0x00002b3000007944 */ /* 0x000fea0003c00000 */
[----:B------:R-:W-:Y:S02]  /*2560*/  MOV R46, R87 ;  /* 0x00000057002e7202 */ /* 0x000fe40000000f00 */
.L_x_586:
[----:B------:R-:W-:Y:S05]  /*2570*/  BSYNC B7 ;  /* 0x0000000000077941 */ /* 0x000fea0003800000 */
.L_x_585:
        /* <DEDUP_REMOVED lines=13> */
[----:B------:R-:W-:Y:S02]  /*2650*/  IMAD.MOV.U32 R49, RZ, RZ, R87 ;  /* 0x000000ffff317224 */ /* 0x000fe400078e0057 */
.L_x_588:
[----:B------:R-:W-:Y:S05]  /*2660*/  BSYNC B7 ;  /* 0x0000000000077941 */ /* 0x000fea0003800000 */
.L_x_587:
        /* <DEDUP_REMOVED lines=14> */
.L_x_589:
[----:B------:R-:W-:Y:S05]  /*2750*/  BSYNC B7 ;  /* 0x0000000000077941 */ /* 0x000fea0003800000 */
.L_x_568:
[----:B------:R-:W-:Y:S05]  /*2760*/  BSYNC B6 ;  /* 0x0000000000067941 */ /* 0x000fea0003800000 */
.L_x_567:
[----:B------:R-:W-:Y:S02]  /*2770*/  FSEL R78, R14, R19, P0 ;  /* 0x000000130e4e7208 */ /* 0x000fe40000000000 */
.L_x_563:
[----:B------:R-:W-:Y:S05]  /*2780*/  BSYNC B3 ;  /* 0x0000000000037941 */ /* 0x000fea0003800000 */
.L_x_562:
[----:B------:R-:W-:Y:S01]  /*2790*/  FADD R68, RZ, R43 ;  /* 0x0000002bff447221 */ /* 0x000fe20000000000 */
[----:B------:R-:W-:Y:S01]  /*27a0*/  FADD R69, RZ, R44 ;  /* 0x0000002cff457221 */ /* 0x000fe20000000000 */
[----:B------:R-:W-:Y:S01]  /*27b0*/  FADD R70, RZ, R45 ;  /* 0x0000002dff467221 */ /* 0x000fe20000000000 */
[----:B------:R-:W-:Y:S01]  /*27c0*/  BSSY B6, `(.L_x_590) ;  /* 0x00001d9000067945 */ /* 0x000fe20003800000 */
[----:B------:R-:W-:Y:S02]  /*27d0*/  IADD3 R76, R76, 0x1, RZ ;  /* 0x000000014c4c7810 */ /* 0x000fe40007ffe0ff */
[----:B------:R-:W-:-:S02]  /*27e0*/  FSEL R19, R78, R19, P1 ;  /* 0x000000134e137208 */ /* 0x000fc40000800000 */
[----:B------:R-:W-:Y:S02]  /*27f0*/  FSEL R43, R68, RZ, !P1 ;  /* 0x000000ff442b7208 */ /* 0x000fe40004800000 */
[----:B------:R-:W-:Y:S02]  /*2800*/  FSEL R44, R69, RZ, !P1 ;  /* 0x000000ff452c7208 */ /* 0x000fe40004800000 */
[----:B------:R-:W-:Y:S01]  /*2810*/  FSEL R45, R70, RZ, !P1 ;  /* 0x000000ff462d7208 */ /* 0x000fe20004800000 */
[----:B------:R-:W-:Y:S05]  /*2820*/  @!P1 BRA `(.L_x_591) ;  /* 0x00001d2000009947 */ /* 0x000fea0003800000 */
[----:B------:R-:W-:Y:S01]  /*2830*/  MOV R88, R68 ;  /* 0x0000004400587202 */ /* 0x000fe20000000f00 */
[----:B------:R-:W-:Y:S01]  /*2840*/  BSSY B3, `(.L_x_592) ;  /* 0x0000153000037945 */ /* 0x000fe20003800000 */
[----:B------:R-:W-:Y:S01]  /*2850*/  MOV R81, R69 ;  /* 0x0000004500517202 */ /* 0x000fe20000000f00 */
[----:B------:R-:W-:Y:S01]  /*2860*/  CS2R R82, SRZ ;  /* 0x0000000000527805 */ /* 0x000fe2000001ff00 */
[----:B------:R-:W-:Y:S01]  /*2870*/  MOV R90, R70 ;  /* 0x00000046005a7202 */ /* 0x000fe20000000f00 */
[----:B------:R-:W-:Y:S01]  /*2880*/  IMAD.MOV.U32 R69, RZ, RZ, RZ ;  /* 0x000000ffff457224 */ /* 0x000fe200078e00ff */
[----:B------:R-:W-:Y:S01]  /*2890*/  @!P0 MOV R43, R88 ;  /* 0x00000058002b8202 */ /* 0x000fe20000000f00 */
[----:B------:R-:W-:Y:S01]  /*28a0*/  CS2R R70, SRZ ;  /* 0x0000000000467805 */ /* 0x000fe2000001ff00 */
[----:B------:R-:W-:-:S02]  /*28b0*/  @!P0 MOV R44, R81 ;  /* 0x00000051002c8202 */ /* 0x000fc40000000f00 */
[----:B------:R-:W-:Y:S02]  /*28c0*/  @!P0 MOV R45, R90 ;  /* 0x0000005a002d8202 */ /* 0x000fe40000000f00 */
[----:B------:R-:W-:Y:S02]  /*28d0*/  MOV R86, RZ ;  /* 0x000000ff00567202 */ /* 0x000fe40000000f00 */
[----:B------:R-:W-:Y:S02]  /*28e0*/  @!P0 MOV R88, RZ ;  /* 0x000000ff00588202 */ /* 0x000fe40000000f00 */
[----:B------:R-:W-:Y:S02]  /*28f0*/  @!P0 MOV R81, RZ ;  /* 0x000000ff00518202 */ /* 0x000fe40000000f00 */
[----:B------:R-:W-:Y:S01]  /*2900*/  @!P0 MOV R90, RZ ;  /* 0x000000ff005a8202 */ /* 0x000fe20000000f00 */
[----:B------:R-:W-:Y:S05]  /*2910*/  @!P0 BRA `(.L_x_593) ;  /* 0x0000145000008947 */ /* 0x000fea0003800000 */
[--C-:B------:R-:W-:Y:S01]  /*2920*/  FADD R83, RZ, R81.reuse ;  /* 0x00000051ff537221 */ /* 0x100fe20000000000 */
[----:B------:R-:W-:Y:S01]  /*2930*/  FMUL R87, R77, R77 ;  /* 0x0000004d4d577220 */ /* 0x000fe20000400000 */
[----:B------:R-:W-:Y:S01]  /*2940*/  FADD R69, RZ, R90 ;  /* 0x0000005aff457221 */ /* 0x000fe20000000000 */
[----:B------:R-:W-:Y:S01]  /*2950*/  FADD R71, RZ, R88 ;  /* 0x00000058ff477221 */ /* 0x000fe20000000000 */
[C---:B------:R-:W-:Y:S01]  /*2960*/  FFMA R70, R0.reuse, R83, RZ ;  /* 0x0000005300467223 */ /* 0x040fe200000000ff */
[----:B------:R-:W0:Y:S01]  /*2970*/  MUFU.RCP R85, R87 ;  /* 0x0000005700557308 */ /* 0x000e220000001000 */
[C---:B------:R-:W-:Y:S01]  /*2980*/  FFMA R82, R0.reuse, R69, RZ ;  /* 0x0000004500527223 */ /* 0x040fe200000000ff */
[----:B------:R-:W-:Y:S01]  /*2990*/  FFMA R84, R0, R71, RZ ;  /* 0x0000004700547223 */ /* 0x000fe200000000ff */
[----:B------:R-:W-:Y:S01]  /*29a0*/  FMUL R68, R2, R70 ;  /* 0x0000004602447220 */ /* 0x000fe20000400000 */
[----:B------:R-:W-:Y:S01]  /*29b0*/  FMUL R83, R49, R83 ;  /* 0x0000005331537220 */ /* 0x000fe20000400000 */
[----:B------:R-:W-:Y:S01]  /*29c0*/  BSSY B7, `(.L_x_594) ;  /* 0x0000013000077945 */ /* 0x000fe20003800000 */
[----:B------:R-:W-:Y:S01]  /*29d0*/  FADD R44, R44, R81 ;  /* 0x000000512c2c7221 */ /* 0x000fe20000000000 */
[----:B------:R-:W-:Y:S01]  /*29e0*/  FFMA R68, R51, R82, R68 ;  /* 0x0000005233447223 */ /* 0x000fe20000000044 */
[----:B------:R-:W-:Y:S01]  /*29f0*/  FFMA R83, R46, R69, R83 ;  /* 0x000000452e537223 */ /* 0x000fe20000000053 */
[----:B------:R-:W-:Y:S01]  /*2a00*/  FADD R45, R45, R90 ;  /* 0x0000005a2d2d7221 */ /* 0x000fe20000000000 */
[----:B------:R-:W-:Y:S01]  /*2a10*/  FADD R43, R43, R88 ;  /* 0x000000582b2b7221 */ /* 0x000fe20000000000 */
[----:B------:R-:W-:Y:S01]  /*2a20*/  FFMA R68, R3, R84, R68 ;  /* 0x0000005403447223 */ /* 0x000fe20000000044 */
[----:B------:R-:W-:-:S03]  /*2a30*/  FFMA R71, R50, R71, R83 ;  /* 0x0000004732477223 */ /* 0x000fc60000000053 */
        /* <DEDUP_REMOVED lines=9> */
[----:B------:R-:W-:Y:S05]  /*2ad0*/  CALL.REL.NOINC `($__internal_15_$__cuda_sm3x_div_rn_noftz_f32_slowpath) ;  /* 0x000025b000007944 */ /* 0x000fea0003c00000 */
[----:B------:R-:W-:Y:S02]  /*2ae0*/  IMAD.MOV.U32 R81, RZ, RZ, R87 ;  /* 0x000000ffff517224 */ /* 0x000fe400078e0057 */
.L_x_595:
[----:B------:R-:W-:Y:S05]  /*2af0*/  BSYNC B7 ;  /* 0x0000000000077941 */ /* 0x000fea0003800000 */
.L_x_594:
        /* <DEDUP_REMOVED lines=14> */
.L_x_597:
[----:B------:R-:W-:Y:S05]  /*2be0*/  BSYNC B7 ;  /* 0x0000000000077941 */ /* 0x000fea0003800000 */
.L_x_596:
        /* <DEDUP_REMOVED lines=15> */
.L_x_599:
[----:B------:R-:W-:Y:S05]  /*2ce0*/  BSYNC B7 ;  /* 0x0000000000077941 */ /* 0x000fea0003800000 */
.L_x_598:
        /* <DEDUP_REMOVED lines=10> */
[----:B------:R-:W-:Y:S01]  /*2d90*/  MOV R68, R84 ;  /* 0x0000005400447202 */ /* 0x000fe20000000f00 */
[----:B------:R-:W-:Y:S01]  /*2da0*/  IMAD.MOV.U32 R69, RZ, RZ, R77 ;  /* 0x000000ffff457224 */ /* 0x000fe200078e004d */
[----:B------:R-:W-:Y:S02]  /*2db0*/  MOV R85, 0x2dd0 ;  /* 0x00002dd000557802 */ /* 0x000fe40000000f00 */
[----:B------:R-:W-:Y:S05]  /*2dc0*/  CALL.REL.NOINC `($__internal_15_$__cuda_sm3x_div_rn_noftz_f32_slowpath) ;  /* 0x000022c000007944 */ /* 0x000fea0003c00000 */
[----:B------:R-:W-:Y:S02]  /*2dd0*/  MOV R68, R87 ;  /* 0x0000005700447202 */ /* 0x000fe40000000f00 */
.L_x_601:
[----:B------:R-:W-:Y:S05]  /*2de0*/  BSYNC B7 ;  /* 0x0000000000077941 */ /* 0x000fea0003800000 */
.L_x_600:
[----:B------:R-:W-:Y:S01]  /*2df0*/  FMUL R84, R4, R4 ;  /* 0x0000000404547220 */ /* 0x000fe20000400000 */
[----:B------:R-:W-:Y:S01]  /*2e00*/  FADD R42, R42, R71 ;  /* 0x000000472a2a7221 */ /* 0x000fe20000000000 */
[----:B------:R-:W-:Y:S01]  /*2e10*/  FADD R71, RZ, R68 ;  /* 0x00000044ff477221 */ /* 0x000fe20000000000 */
[----:B------:R-:W-:Y:S01]  /*2e20*/  BSSY B4, `(.L_x_602) ;  /* 0x0000016000047945 */ /* 0x000fe20003800000 */
[----:B------:R-:W-:Y:S01]  /*2e30*/  FFMA R69, R5, R5, R84 ;  /* 0x0000000505457223 */ /* 0x000fe20000000054 */
[C---:B------:R-:W-:Y:S01]  /*2e40*/  FFMA R87, R15.reuse, R82, RZ ;  /* 0x000000520f577223 */ /* 0x040fe200000000ff */
[----:B------:R-:W-:Y:S02]  /*2e50*/  FFMA R85, R15, R70, RZ ;  /* 0x000000460f557223 */ /* 0x000fe400000000ff */
[----:B------:R-:W-:Y:S01]  /*2e60*/  FFMA R88, R6, R6, R69 ;  /* 0x0000000606587223 */ /* 0x000fe20000000045 */
[----:B------:R-:W-:-:S03]  /*2e70*/  FMUL R69, R54, R70 ;  /* 0x0000004636457220 */ /* 0x000fc60000400000 */
[----:B------:R0:W1:Y:S01]  /*2e80*/  MUFU.RSQ R89, R88 ;  /* 0x0000005800597308 */ /* 0x0000620000001400 */
[----:B------:R-:W-:Y:S01]  /*2e90*/  IADD3 R83, R88, -0xd000000, RZ ;  /* 0xf300000058537810 */ /* 0x000fe20007ffe0ff */
[----:B------:R-:W-:-:S03]  /*2ea0*/  FFMA R69, R52, R82, R69 ;  /* 0x0000005234457223 */ /* 0x000fc60000000045 */
[----:B------:R-:W-:Y:S01]  /*2eb0*/  ISETP.GT.U32.AND P1, PT, R83, 0x727fffff, PT ;  /* 0x727fffff5300780c */ /* 0x000fe20003f24070 */
[-C--:B------:R-:W-:Y:S01]  /*2ec0*/  FFMA R83, R15, R71.reuse, RZ ;  /* 0x000000470f537223 */ /* 0x080fe200000000ff */
[----:B------:R-:W-:-:S11]  /*2ed0*/  FFMA R84, R56, R71, R69 ;  /* 0x0000004738547223 */ /* 0x000fd60000000045 */
[----:B------:R-:W-:Y:S05]  /*2ee0*/  @!P1 BRA `(.L_x_603) ;  /* 0x0000005000009947 */ /* 0x000fea0003800000 */
[----:B01----:R-:W-:Y:S02]  /*2ef0*/  MOV R68, R88 ;  /* 0x0000005800447202 */ /* 0x003fe40000000f00 */
[----:B------:R-:W-:Y:S02]  /*2f00*/  MOV R91, 0x2f20 ;  /* 0x00002f20005b7802 */ /* 0x000fe40000000f00 */
[----:B------:R-:W-:Y:S05]  /*2f10*/  CALL.REL.NOINC `($__internal_14_$__cuda_sm20_sqrt_rn_f32_slowpath) ;  /* 0x0000200000007944 */ /* 0x000fea0003c00000 */
[----:B------:R-:W-:Y:S01]  /*2f20*/  MOV R69, R86 ;  /* 0x0000005600457202 */ /* 0x000fe20000000f00 */
[----:B------:R-:W-:Y:S05]  /*2f30*/  BRA `(.L_x_604) ;  /* 0x0000004000007947 */ /* 0x000fea0003800000 */
.L_x_603:
[----:B01----:R-:W-:Y:S01]  /*2f40*/  FMUL.FTZ R69, R88, R89 ;  /* 0x0000005958457220 */ /* 0x003fe20000410000 */
[----:B------:R-:W-:-:S03]  /*2f50*/  FMUL.FTZ R86, R89, 0.5 ;  /* 0x3f00000059567820 */ /* 0x000fc60000410000 */
[----:B------:R-:W-:-:S04]  /*2f60*/  FFMA R68, -R69, R69, R88 ;  /* 0x0000004545447223 */ /* 0x000fc80000000158 */
[----:B------:R-:W-:Y:S02]  /*2f70*/  FFMA R69, R68, R86, R69 ;  /* 0x0000005644457223 */ /* 0x000fe40000000045 */
.L_x_604:
[----:B------:R-:W-:Y:S05]  /*2f80*/  BSYNC B4 ;  /* 0x0000000000047941 */ /* 0x000fea0003800000 */
.L_x_602:
[----:B------:R-:W-:Y:S01]  /*2f90*/  FSETP.GT.AND P1, PT, R69, RZ, PT ;  /* 0x000000ff4500720b */ /* 0x000fe20003f24000 */
[----:B------:R-:W-:Y:S01]  /*2fa0*/  BSSY B4, `(.L_x_605) ;  /* 0x0000022000047945 */ /* 0x000fe20003800000 */
[----:B------:R-:W-:Y:S02]  /*2fb0*/  MOV R89, RZ ;  /* 0x000000ff00597202 */ /* 0x000fe40000000f00 */
[----:B------:R-:W-:Y:S02]  /*2fc0*/  MOV R86, RZ ;  /* 0x000000ff00567202 */ /* 0x000fe40000000f00 */
[----:B------:R-:W-:-:S07]  /*2fd0*/  MOV R91, RZ ;  /* 0x000000ff005b7202 */ /* 0x000fce0000000f00 */
[----:B------:R-:W-:Y:S05]  /*2fe0*/  @!P1 BRA `(.L_x_606) ;  /* 0x000001d000009947 */ /* 0x000fea0003800000 */
[----:B------:R-:W-:Y:S01]  /*2ff0*/  IADD3 R68, R69, 0x1800000, RZ ;  /* 0x0180000045447810 */ /* 0x000fe20007ffe0ff */
[----:B------:R-:W-:Y:S03]  /*3000*/  BSSY B5, `(.L_x_607) ;  /* 0x000000c000057945 */ /* 0x000fe60003800000 */
[----:B------:R-:W-:-:S04]  /*3010*/  LOP3.LUT R68, R68, 0x7f800000, RZ, 0xc0, !PT ;  /* 0x7f80000044447812 */ /* 0x000fc800078ec0ff */
[----:B------:R-:W-:-:S13]  /*3020*/  ISETP.GT.U32.AND P1, PT, R68, 0x1ffffff, PT ;  /* 0x01ffffff4400780c */ /* 0x000fda0003f24070 */
[----:B------:R-:W-:Y:S05]  /*3030*/  @P1 BRA `(.L_x_608) ;  /* 0x0000004000001947 */ /* 0x000fea0003800000 */
[----:B------:R-:W-:Y:S02]  /*3040*/  MOV R90, 0x3060 ;  /* 0x00003060005a7802 */ /* 0x000fe40000000f00 */
[----:B------:R-:W-:Y:S05]  /*3050*/  CALL.REL.NOINC `($__internal_13_$__cuda_sm20_rcp_rn_f32_slowpath) ;  /* 0x00001b7000007944 */ /* 0x000fea0003c00000 */
[----:B-1----:R-:W-:Y:S01]  /*3060*/  MOV R68, R86 ;  /* 0x0000005600447202 */ /* 0x002fe20000000f00 */
[----:B------:R-:W-:Y:S05]  /*3070*/  BRA `(.L_x_609) ;  /* 0x0000004000007947 */ /* 0x000fea0003800000 */
.L_x_608:
[----:B------:R-:W0:Y:S02]  /*3080*/  MUFU.RCP R68, R69 ;  /* 0x0000004500447308 */ /* 0x000e240000001000 */
[----:B0-----:R-:W-:-:S04]  /*3090*/  FFMA R86, R68, R69, -1 ;  /* 0xbf80000044567423 */ /* 0x001fc80000000045 */
[----:B------:R-:W-:-:S04]  /*30a0*/  FADD.FTZ R89, -R86, -RZ ;  /* 0x800000ff56597221 */ /* 0x000fc80000010100 */
[----:B------:R-:W-:Y:S02]  /*30b0*/  FFMA R68, R68, R89, R68 ;  /* 0x0000005944447223 */ /* 0x000fe40000000044 */
.L_x_609:
[----:B------:R-:W-:Y:S05]  /*30c0*/  BSYNC B5 ;  /* 0x0000000000057941 */ /* 0x000fea0003800000 */
.L_x_607:
[----:B------:R-:W-:-:S04]  /*30d0*/  FMUL R69, R54, R85 ;  /* 0x0000005536457220 */ /* 0x000fc80000400000 */
[----:B------:R-:W-:-:S04]  /*30e0*/  FFMA R69, R52, R87, R69 ;  /* 0x0000005734457223 */ /* 0x000fc80000000045 */
[----:B------:R-:W-:-:S04]  /*30f0*/  FFMA R69, R56, R83, R69 ;  /* 0x0000005338457223 */ /* 0x000fc80000000045 */
[-C--:B------:R-:W-:Y:S01]  /*3100*/  FMUL R89, R52, R69.reuse ;  /* 0x0000004534597220 */ /* 0x080fe20000400000 */
[-C--:B------:R-:W-:Y:S01]  /*3110*/  FMUL R91, R54, R69.reuse ;  /* 0x00000045365b7220 */ /* 0x080fe20000400000 */
        /* <DEDUP_REMOVED lines=10> */
.L_x_606:
[----:B------:R-:W-:Y:S05]  /*31c0*/  BSYNC B4 ;  /* 0x0000000000047941 */ /* 0x000fea0003800000 */
.L_x_605:
[----:B------:R-:W-:Y:S01]  /*31d0*/  FSETP.GT.AND P2, PT, R73, RZ, PT ;  /* 0x000000ff4900720b */ /* 0x000fe20003f44000 */
[----:B------:R-:W-:Y:S01]  /*31e0*/  FADD R84, RZ, R84 ;  /* 0x00000054ff547221 */ /* 0x000fe20000000000 */
[----:B------:R-:W-:Y:S01]  /*31f0*/  FSETP.GT.AND P1, PT, R59, R72, PT ;  /* 0x000000483b00720b */ /* 0x000fe20003f24000 */
[----:B------:R-:W-:Y:S01]  /*3200*/  BSSY B7, `(.L_x_610) ;  /* 0x0000039000077945 */ /* 0x000fe20003800000 */
[----:B------:R-:W-:Y:S01]  /*3210*/  FADD R82, RZ, -R82 ;  /* 0x80000052ff527221 */ /* 0x000fe20000000000 */
[----:B------:R-:W-:Y:S01]  /*3220*/  FADD R83, RZ, -R70 ;  /* 0x80000046ff537221 */ /* 0x000fe20000000000 */
[C---:B------:R-:W-:Y:S01]  /*3230*/  FSEL R68, R84.reuse, RZ, !P1 ;  /* 0x000000ff54447208 */ /* 0x040fe20004800000 */
[----:B------:R-:W-:Y:S01]  /*3240*/  FADD R71, RZ, -R71 ;  /* 0x80000047ff477221 */ /* 0x000fe20000000000 */
[----:B------:R-:W-:-:S03]  /*3250*/  FSEL R93, R84, RZ, P1 ;  /* 0x000000ff545d7208 */ /* 0x000fc60000800000 */
[----:B------:R-:W-:Y:S02]  /*3260*/  FFMA R68, R68, c[0x0][0x2b4], RZ ;  /* 0x0000ad0044447a23 */ /* 0x000fe400000000ff */
[----:B------:R-:W-:Y:S05]  /*3270*/  @!P2 BRA `(.L_x_611) ;  /* 0x000003100000a947 */ /* 0x000fea0003800000 */
[----:B------:R-:W0:Y:S01]  /*3280*/  MUFU.RCP R70, R73 ;  /* 0x0000004900467308 */ /* 0x000e220000001000 */
[----:B------:R-:W-:Y:S07]  /*3290*/  BSSY B8, `(.L_x_612) ;  /* 0x000000e000087945 */ /* 0x000fee0003800000 */
[----:B------:R-:W1:Y:S01]  /*32a0*/  FCHK P1, R4, R73 ;  /* 0x0000004904007302 */ /* 0x000e620000020000 */
[----:B0-----:R-:W-:-:S04]  /*32b0*/  FFMA R69, -R73, R70, 1 ;  /* 0x3f80000049457423 */ /* 0x001fc80000000146 */
[----:B------:R-:W-:Y:S01]  /*32c0*/  FFMA R69, R70, R69, R70 ;  /* 0x0000004546457223 */ /* 0x000fe20000000046 */
[----:B------:R-:W-:-:S03]  /*32d0*/  FADD R70, RZ, -R68 ;  /* 0x80000044ff467221 */ /* 0x000fc60000000000 */
        /* <DEDUP_REMOVED lines=9> */
.L_x_613:
[----:B------:R-:W-:Y:S05]  /*3370*/  BSYNC B8 ;  /* 0x0000000000087941 */ /* 0x000fea0003800000 */
.L_x_612:
        /* <DEDUP_REMOVED lines=14> */
.L_x_615:
[----:B------:R-:W-:Y:S05]  /*3460*/  BSYNC B8 ;  /* 0x0000000000087941 */ /* 0x000fea0003800000 */
.L_x_614:
        /* <DEDUP_REMOVED lines=14> */
.L_x_617:
[----:B------:R-:W-:Y:S05]  /*3550*/  BSYNC B8 ;  /* 0x0000000000087941 */ /* 0x000fea0003800000 */
.L_x_616:
[C---:B------:R-:W-:Y:S01]  /*3560*/  FFMA R91, R70.reuse, R84, R91 ;  /* 0x00000054465b7223 */ /* 0x040fe2000000005b */
[C---:B------:R-:W-:Y:S01]  /*3570*/  FFMA R86, R70.reuse, R95, R86 ;  /* 0x0000005f46567223 */ /* 0x040fe20000000056 */
[----:B------:R-:W-:Y:S02]  /*3580*/  FFMA R89, R70, R68, R89 ;  /* 0x0000004446597223 */ /* 0x000fe40000000059 */
.L_x_611:
[----:B------:R-:W-:Y:S05]  /*3590*/  BSYNC B7 ;  /* 0x0000000000077941 */ /* 0x000fea0003800000 */
.L_x_610:
[----:B------:R-:W-:Y:S01]  /*35a0*/  FADD R68, RZ, -R86 ;  /* 0x80000056ff447221 */ /* 0x000fe20000000000 */
[--C-:B------:R-:W-:Y:S01]  /*35b0*/  FADD R70, RZ, -R91.reuse ;  /* 0x8000005bff467221 */ /* 0x100fe20000000000 */
[----:B------:R-:W-:Y:S01]  /*35c0*/  FADD R88, R40, R91 ;  /* 0x0000005b28587221 */ /* 0x000fe20000000000 */
[C---:B------:R-:W-:Y:S01]  /*35d0*/  FMUL R69, R8.reuse, R83 ;  /* 0x0000005308457220 */ /* 0x040fe20000400000 */
[----:B------:R-:W-:Y:S01]  /*35e0*/  FMUL R84, R8, R68 ;  /* 0x0000004408547220 */ /* 0x000fe20000400000 */
[--C-:B------:R-:W-:Y:S01]  /*35f0*/  FADD R40, RZ, -R89.reuse ;  /* 0x80000059ff287221 */ /* 0x100fe20000000000 */
[----:B------:R-:W-:Y:S01]  /*3600*/  FADD R90, R38, R89 ;  /* 0x00000059265a7221 */ /* 0x000fe20000000000 */
[C---:B------:R-:W-:Y:S01]  /*3610*/  FFMA R38, R7.reuse, R82, R69 ;  /* 0x0000005207267223 */ /* 0x040fe20000000045 */
[-C--:B------:R-:W-:Y:S01]  /*3620*/  FFMA R84, R7, R70.reuse, R84 ;  /* 0x0000004607547223 */ /* 0x080fe20000000054 */
[----:B------:R-:W-:Y:S01]  /*3630*/  ISETP.NE.U32.AND P1, PT, RZ, c[0x0][0x338], PT ;  /* 0x0000ce00ff007a0c */ /* 0x000fe20003f25070 */
[----:B------:R-:W-:Y:S01]  /*3640*/  FADD R85, R39, R86 ;  /* 0x0000005627557221 */ /* 0x000fe20000000000 */
[----:B------:R-:W-:Y:S01]  /*3650*/  FFMA R39, R13, R70, RZ ;  /* 0x000000460d277223 */ /* 0x000fe200000000ff */
[C---:B------:R-:W-:Y:S01]  /*3660*/  FFMA R84, R9.reuse, R40, R84 ;  /* 0x0000002809547223 */ /* 0x040fe20000000054 */
[----:B------:R-:W-:Y:S01]  /*3670*/  FFMA R70, R9, R71, R38 ;  /* 0x0000004709467223 */ /* 0x000fe20000000026 */
[----:B------:R-:W-:Y:S01]  /*3680*/  ISETP.NE.AND.EX P1, PT, RZ, c[0x0][0x33c], PT, P1 ;  /* 0x0000cf00ff007a0c */ /* 0x000fe20003f25310 */
[C---:B------:R-:W-:Y:S01]  /*3690*/  FFMA R68, R13.reuse, R68, RZ ;  /* 0x000000440d447223 */ /* 0x040fe200000000ff */
[----:B------:R-:W-:Y:S01]  /*36a0*/  FADD R38, RZ, R84 ;  /* 0x00000054ff267221 */ /* 0x000fe20000000000 */
[----:B------:R-:W-:Y:S01]  /*36b0*/  FFMA R40, R13, R40, RZ ;  /* 0x000000280d287223 */ /* 0x000fe200000000ff */
[----:B------:R-:W-:-:S02]  /*36c0*/  FFMA R93, R14, R93, RZ ;  /* 0x0000005d0e5d7223 */ /* 0x000fc400000000ff */
[-C--:B------:R-:W-:Y:S01]  /*36d0*/  FFMA R39, R58, R38.reuse, R39 ;  /* 0x000000263a277223 */ /* 0x080fe20000000027 */
[-C--:B------:R-:W-:Y:S01]  /*36e0*/  FFMA R68, R53, R38.reuse, R68 ;  /* 0x0000002635447223 */ /* 0x080fe20000000044 */
[----:B------:R-:W-:Y:S01]  /*36f0*/  FFMA R40, R55, R38, R40 ;  /* 0x0000002637287223 */ /* 0x000fe20000000028 */
[----:B------:R-:W-:Y:S01]  /*3700*/  FADD R70, R93, R70 ;  /* 0x000000465d467221 */ /* 0x000fe20000000000 */
[C---:B------:R-:W-:Y:S01]  /*3710*/  FFMA R86, R74.reuse, R82, R39 ;  /* 0x000000524a567223 */ /* 0x040fe20000000027 */
[----:B------:R-:W-:Y:S01]  /*3720*/  FFMA R82, R74, R83, R68 ;  /* 0x000000534a527223 */ /* 0x000fe20000000044 */
[-C--:B------:R-:W-:Y:S01]  /*3730*/  FFMA R39, R7, R38.reuse, RZ ;  /* 0x0000002607277223 */ /* 0x080fe200000000ff */
[-C--:B------:R-:W-:Y:S01]  /*3740*/  FFMA R68, R8, R38.reuse, RZ ;  /* 0x0000002608447223 */ /* 0x080fe200000000ff */
[----:B------:R-:W-:Y:S01]  /*3750*/  FFMA R69, R9, R38, RZ ;  /* 0x0000002609457223 */ /* 0x000fe200000000ff */
[----:B------:R-:W-:Y:S01]  /*3760*/  FFMA R84, R74, R71, R40 ;  /* 0x000000474a547223 */ /* 0x000fe20000000028 */
[----:B------:R-:W-:Y:S01]  /*3770*/  FADD R40, R39, R88 ;  /* 0x0000005827287221 */ /* 0x000fe20000000000 */
[----:B------:R-:W-:Y:S01]  /*3780*/  FADD R83, RZ, -R39 ;  /* 0x80000027ff537221 */ /* 0x000fe20000000000 */
[----:B------:R-:W-:Y:S01]  /*3790*/  FADD R39, R68, R85 ;  /* 0x0000005544277221 */ /* 0x000fe20000000000 */
[----:B------:R-:W-:Y:S01]  /*37a0*/  FADD R70, RZ, R70 ;  /* 0x00000046ff467221 */ /* 0x000fe20000000000 */
[----:B------:R-:W-:Y:S01]  /*37b0*/  FADD R38, R69, R90 ;  /* 0x0000005a45267221 */ /* 0x000fe20000000000 */
[----:B------:R-:W-:Y:S01]  /*37c0*/  FADD R85, RZ, -R68 ;  /* 0x80000044ff557221 */ /* 0x000fe20000000000 */
[----:B------:R-:W-:Y:S01]  /*37d0*/  FADD R87, RZ, -R69 ;  /* 0x80000045ff577221 */ /* 0x000fe20000000000 */
        /* <DEDUP_REMOVED lines=10> */
.L_x_618:
        /* <DEDUP_REMOVED lines=11> */
.L_x_619:
[----:B0-----:R-:W-:Y:S01]  /*3930*/  FMUL R85, R57, R57 ;  /* 0x0000003939557220 */ /* 0x001fe20000400000 */
[----:B------:R-:W-:Y:S01]  /*3940*/  FMUL R69, R11, R82 ;  /* 0x000000520b457220 */ /* 0x000fe20000400000 */
[----:B------:R-:W-:Y:S02]  /*3950*/  BSSY B7, `(.L_x_620) ;  /* 0x000000f000077945 */ /* 0x000fe40003800000 */
[----:B------:R-:W0:Y:S01]  /*3960*/  MUFU.RCP R71, R85 ;  /* 0x0000005500477308 */ /* 0x000e220000001000 */
[----:B------:R-:W-:-:S04]  /*3970*/  FFMA R69, R10, R86, R69 ;  /* 0x000000560a457223 */ /* 0x000fc80000000045 */
[----:B------:R-:W-:-:S04]  /*3980*/  FFMA R68, R12, R84, R69 ;  /* 0x000000540c447223 */ /* 0x000fc80000000045 */
        /* <DEDUP_REMOVED lines=10> */
[----:B------:R-:W-:Y:S02]  /*3a30*/  MOV R83, R87 ;  /* 0x0000005700537202 */ /* 0x000fe40000000f00 */
.L_x_621:
[----:B------:R-:W-:Y:S05]  /*3a40*/  BSYNC B7 ;  /* 0x0000000000077941 */ /* 0x000fea0003800000 */
.L_x_620:
        /* <DEDUP_REMOVED lines=14> */
.L_x_623:
[----:B------:R-:W-:Y:S05]  /*3b30*/  BSYNC B7 ;  /* 0x0000000000077941 */ /* 0x000fea0003800000 */
.L_x_622:
        /* <DEDUP_REMOVED lines=15> */
.L_x_625:
[----:B------:R-:W-:Y:S05]  /*3c30*/  BSYNC B7 ;  /* 0x0000000000077941 */ /* 0x000fea0003800000 */
.L_x_624:
        /* <DEDUP_REMOVED lines=15> */
.L_x_627:
[----:B------:R-:W-:Y:S05]  /*3d30*/  BSYNC B7 ;  /* 0x0000000000077941 */ /* 0x000fea0003800000 */
.L_x_626:
[----:B------:R-:W-:Y:S01]  /*3d40*/  FADD R82, RZ, R82 ;  /* 0x00000052ff527221 */ /* 0x000fe20000000000 */
[----:B------:R-:W-:Y:S01]  /*3d50*/  FADD R83, RZ, -R83 ;  /* 0x80000053ff537221 */ /* 0x000fe20000000000 */
[----:B------:R-:W-:Y:S02]  /*3d60*/  FADD R69, RZ, -R81 ;  /* 0x80000051ff457221 */ /* 0x000fe40000000000 */
.L_x_593:
[----:B------:R-:W-:Y:S05]  /*3d70*/  BSYNC B3 ;  /* 0x0000000000037941 */ /* 0x000fea0003800000 */
.L_x_592:
[----:B------:R-:W-:Y:S01]  /*3d80*/  ISETP.NE.U32.AND P1, PT, RZ, c[0x0][0x370], PT ;  /* 0x0000dc00ff007a0c */ /* 0x000fe20003f25070 */
[----:B------:R-:W-:Y:S01]  /*3d90*/  FADD R42, R69, R42 ;  /* 0x0000002a452a7221 */ /* 0x000fe20000000000 */
[----:B------:R-:W-:Y:S02]  /*3da0*/  FADD R85, RZ, R69 ;  /* 0x00000045ff557221 */ /* 0x000fe40000000000 */
[----:B------:R-:W-:-:S13]  /*3db0*/  ISETP.NE.AND.EX P1, PT, RZ, c[0x0][0x374], PT, P1 ;  /* 0x0000dd00ff007a0c */ /* 0x000fda0003f25310 */
[----:B------:R-:W-:Y:S05]  /*3dc0*/  @!P1 BRA `(.L_x_628) ;  /* 0x0000007000009947 */ /* 0x000fea0003800000 */
[----:B------:R-:W-:Y:S02]  /*3dd0*/  IMAD R68, R80, c[0x0][0x390], RZ ;  /* 0x0000e40050447a24 */ /* 0x000fe400078e02ff */
[----:B------:R-:W-:Y:S02]  /*3de0*/  IMAD.MOV.U32 R84, RZ, RZ, c[0x0][0x390] ;  /* 0x0000e400ff547624 */ /* 0x000fe400078e00ff */
[C---:B------:R-:W-:Y:S02]  /*3df0*/  IMAD R81, R79.reuse, UR11, R68 ;  /* 0x0000000b4f517c24 */ /* 0x040fe4000f8e0244 */
[----:B------:R-:W-:-:S05]  /*3e00*/  IMAD.WIDE.U32 R68, R79, R84, c[0x0][0x370] ;  /* 0x0000dc004f447625 */ /* 0x000fca00078e0054 */
[----:B------:R-:W-:-:S05]  /*3e10*/  IADD3 R69, R69, R81, RZ ;  /* 0x0000005145457210 */ /* 0x000fca0007ffe0ff */
[----:B------:R0:W-:Y:S01]  /*3e20*/  RED.E.ADD.F32.FTZ.RN.STRONG.GPU [R68.64], R85 ;  /* 0x000000554400798e */ /* 0x0001e2000c10e792 */
[----:B------:R-:W-:Y:S05]  /*3e30*/  BRA `(.L_x_629) ;  /* 0x0000009000007947 */ /* 0x000fea0003800000 */
.L_x_628:
        /* <DEDUP_REMOVED lines=9> */
.L_x_629:
[----:B------:R-:W-:Y:S01]  /*3ed0*/  ISETP.NE.U32.AND P1, PT, RZ, c[0x0][0x3a8], PT ;  /* 0x0000ea00ff007a0c */ /* 0x000fe20003f25070 */
[----:B0-----:R-:W-:-:S03]  /*3ee0*/  FADD R85, RZ, -R70 ;  /* 0x80000046ff557221 */ /* 0x001fc60000000000 */
[----:B------:R-:W-:-:S13]  /*3ef0*/  ISETP.NE.AND.EX P1, PT, RZ, c[0x0][0x3ac], PT, P1 ;  /* 0x0000eb00ff007a0c */ /* 0x000fda0003f25310 */
        /* <DEDUP_REMOVED lines=8> */
.L_x_630:
        /* <DEDUP_REMOVED lines=9> */
.L_x_631:
[----:B------:R-:W-:Y:S01]  /*4010*/  FSETP.GT.AND P1, PT, R57, RZ, PT ;  /* 0x000000ff3900720b */ /* 0x000fe20003f24000 */
[----:B------:R-:W-:Y:S01]  /*4020*/  FADD R70, RZ, R70 ;  /* 0x00000046ff467221 */ /* 0x000fe20000000000 */
[----:B------:R-:W-:Y:S03]  /*4030*/  BSSY B3, `(.L_x_632) ;  /* 0x0000034000037945 */ /* 0x000fe60003800000 */
[----:B------:R-:W-:Y:S01]  /*4040*/  FADD R81, R70, R83 ;  /* 0x0000005346517221 */ /* 0x000fe20000000000 */
[----:B------:R-:W-:-:S07]  /*4050*/  FADD R41, R41, -R70 ;  /* 0x8000004629297221 */ /* 0x000fce0000000000 */
[----:B------:R-:W-:Y:S05]  /*4060*/  @!P1 BRA `(.L_x_633) ;  /* 0x0000030000009947 */ /* 0x000fea0003800000 */
[----:B0-----:R-:W0:Y:S01]  /*4070*/  MUFU.RCP R68, R57 ;  /* 0x0000003900447308 */ /* 0x001e220000001000 */
        /* <DEDUP_REMOVED lines=13> */
.L_x_635:
[----:B------:R-:W-:Y:S05]  /*4150*/  BSYNC B7 ;  /* 0x0000000000077941 */ /* 0x000fea0003800000 */
.L_x_634:
        /* <DEDUP_REMOVED lines=14> */
.L_x_637:
[----:B------:R-:W-:Y:S05]  /*4240*/  BSYNC B7 ;  /* 0x0000000000077941 */ /* 0x000fea0003800000 */
.L_x_636:
        /* <DEDUP_REMOVED lines=14> */
.L_x_639:
[----:B------:R-:W-:Y:S05]  /*4330*/  BSYNC B7 ;  /* 0x0000000000077941 */ /* 0x000fea0003800000 */
.L_x_638:
[C---:B------:R-:W-:Y:S01]  /*4340*/  FFMA R86, R81.reuse, R70, R86 ;  /* 0x0000004651567223 */ /* 0x040fe20000000056 */
[C---:B------:R-:W-:Y:S01]  /*4350*/  FFMA R71, R81.reuse, R84, R71 ;  /* 0x0000005451477223 */ /* 0x040fe20000000047 */
[----:B------:R-:W-:Y:S02]  /*4360*/  FFMA R82, R81, R69, R82 ;  /* 0x0000004551527223 */ /* 0x000fe40000000052 */
.L_x_633:
[----:B------:R-:W-:Y:S05]  /*4370*/  BSYNC B3 ;  /* 0x0000000000037941 */ /* 0x000fea0003800000 */
.L_x_632:
[----:B------:R-:W-:Y:S01]  /*4380*/  ISETP.NE.U32.AND P1, PT, RZ, c[0x0][0x300], PT ;  /* 0x0000c000ff007a0c */ /* 0x000fe20003f25070 */
[----:B------:R-:W-:Y:S01]  /*4390*/  FADD R37, R37, R86 ;  /* 0x0000005625257221 */ /* 0x000fe20000000000 */
[--C-:B------:R-:W-:Y:S01]  /*43a0*/  FADD R36, R36, R71.reuse ;  /* 0x0000004724247221 */ /* 0x100fe20000000000 */
[----:B------:R-:W-:Y:S01]  /*43b0*/  FADD R35, R35, R82 ;  /* 0x0000005223237221 */ /* 0x000fe20000000000 */
[----:B------:R-:W-:Y:S01]  /*43c0*/  ISETP.NE.AND.EX P1, PT, RZ, c[0x0][0x304], PT, P1 ;  /* 0x0000c100ff007a0c */ /* 0x000fe20003f25310 */
[----:B------:R-:W-:Y:S01]  /*43d0*/  FADD R81, RZ, -R86 ;  /* 0x80000056ff517221 */ /* 0x000fe20000000000 */
[----:B------:R-:W-:Y:S01]  /*43e0*/  FADD R83, RZ, -R71 ;  /* 0x80000047ff537221 */ /* 0x000fe20000000000 */
[----:B0-----:R-:W-:-:S10]  /*43f0*/  FADD R85, RZ, -R82 ;  /* 0x80000052ff557221 */ /* 0x001fd40000000000 */
        /* <DEDUP_REMOVED lines=10> */
.L_x_640:
        /* <DEDUP_REMOVED lines=11> */
.L_x_591:
[----:B------:R-:W-:Y:S05]  /*4550*/  BSYNC B6 ;  /* 0x0000000000067941 */ /* 0x000fea0003800000 */
.L_x_590:
[----:B------:R-:W-:Y:S05]  /*4560*/  BRA `(.L_x_641) ;  /* 0xffffcb6000007947 */ /* 0x000fea000383ffff */
.L_x_560:
[----:B------:R-:W-:Y:S05]  /*4570*/  BSYNC B0 ;  /* 0x0000000000007941 */ /* 0x000fea0003800000 */
.L_x_556:
[----:B------:R-:W-:Y:S01]  /*4580*/  ISETP.NE.U32.AND P1, PT, RZ, c[0x0][0x370], PT ;  /* 0x0000dc00ff007a0c */ /* 0x000fe20003f25070 */
[----:B------:R-:W-:Y:S01]  /*4590*/  FADD R41, RZ, R41 ;  /* 0x00000029ff297221 */ /* 0x000fe20000000000 */
[----:B------:R-:W-:-:S02]  /*45a0*/  FADD R7, RZ, R42 ;  /* 0x0000002aff077221 */ /* 0x000fc40000000000 */
        /* <DEDUP_REMOVED lines=9> */
.L_x_642:
[----:B------:R-:W-:-:S04]  /*4640*/  ISETP.NE.U32.AND P1, PT, RZ, c[0x0][0x200], PT ;  /* 0x00008000ff007a0c */ /* 0x000fc80003f25070 */
[----:B------:R-:W-:-:S13]  /*4650*/  ISETP.NE.AND.EX P1, PT, RZ, c[0x0][0x204], PT, P1 ;  /* 0x00008100ff007a0c */ /* 0x000fda0003f25310 */
[----:B------:R-:W-:Y:S05]  /*4660*/  @!P1 BRA `(.L_x_643) ;  /* 0x0000006000009947 */ /* 0x000fea0003800000 */
[----:B------:R-:W-:Y:S01]  /*4670*/  MOV R3, c[0x0][0x218] ;  /* 0x0000860000037a02 */ /* 0x000fe20000000f00 */
[----:B------:R-:W-:-:S04]  /*4680*/  IMAD R5, R20, c[0x0][0x218], RZ ;  /* 0x0000860014057a24 */ /* 0x000fc800078e02ff */
[C---:B------:R-:W-:Y:S02]  /*4690*/  IMAD R5, R18.reuse, UR8, R5 ;  /* 0x0000000812057c24 */ /* 0x040fe4000f8e0205 */
[----:B------:R-:W-:-:S04]  /*46a0*/  IMAD.WIDE.U32 R2, R18, R3, c[0x0][0x200] ;  /* 0x0000800012027625 */ /* 0x000fc800078e0003 */
[----:B------:R-:W-:-:S05]  /*46b0*/  IMAD.IADD R3, R5, 0x1, R3 ;  /* 0x0000000105037824 */ /* 0x000fca00078e0203 */
[----:B------:R0:W-:Y:S02]  /*46c0*/  RED.E.ADD.F32.FTZ.RN.STRONG.GPU [R2.64], R7 ;  /* 0x000000070200798e */ /* 0x0001e4000c10e792 */
.L_x_643:
        /* <DEDUP_REMOVED lines=8> */
[----:B------:R0:W-:Y:S01]  /*4750*/  RED.E.ADD.F32.FTZ.RN.STRONG.GPU [R2.64], R41 ;  /* 0x000000290200798e */ /* 0x0001e2000c10e792 */
[----:B------:R-:W-:Y:S05]  /*4760*/  BRA `(.L_x_645) ;  /* 0x0000009000007947 */ /* 0x000fea0003800000 */
.L_x_644:
        /* <DEDUP_REMOVED lines=8> */
[----:B------:R0:W-:Y:S02]  /*47f0*/  RED.E.ADD.F32.FTZ.RN.STRONG.GPU [R2.64], R41 ;  /* 0x000000290200798e */ /* 0x0001e4000c10e792 */
.L_x_645:
        /* <DEDUP_REMOVED lines=15> */
.L_x_646:
        /* <DEDUP_REMOVED lines=8> */
[----:B------:R0:W-:Y:S04]  /*4970*/  RED.E.ADD.F32.FTZ.RN.STRONG.GPU [R2.64], R7 ;  /* 0x000000070200798e */ /* 0x0001e8000c10e792 */
[----:B------:R0:W-:Y:S04]  /*4980*/  RED.E.ADD.F32.FTZ.RN.STRONG.GPU [R2.64+0x4], R39 ;  /* 0x000004270200798e */ /* 0x0001e8000c10e792 */
[----:B------:R0:W-:Y:S02]  /*4990*/  RED.E.ADD.F32.FTZ.RN.STRONG.GPU [R2.64+0x8], R9 ;  /* 0x000008090200798e */ /* 0x0001e4000c10e792 */
.L_x_647:
[----:B------:R-:W-:Y:S01]  /*49a0*/  ISETP.NE.U32.AND P1, PT, RZ, c[0x0][0x300], PT ;  /* 0x0000c000ff007a0c */ /* 0x000fe20003f25070 */
[----:B------:R-:W-:Y:S01]  /*49b0*/  FADD R37, RZ, R37 ;  /* 0x00000025ff257221 */ /* 0x000fe20000000000 */
[----:B0-----:R-:W-:Y:S01]  /*49c0*/  FADD R7, RZ, R36 ;  /* 0x00000024ff077221 */ /* 0x001fe20000000000 */
        /* <DEDUP_REMOVED lines=12> */
.L_x_648:
        /* <DEDUP_REMOVED lines=11> */
.L_x_554:
[----:B------:R-:W-:Y:S05]  /*4b40*/  BSYNC B1 ;  /* 0x0000000000017941 */ /* 0x000fea0003800000 */
.L_x_553:
[----:B0-----:R-:W-:-:S05]  /*4b50*/  MOV R3, c[0x0][0x0] ;  /* 0x0000000000037a02 */ /* 0x001fca0000000f00 */
[----:B------:R-:W-:-:S05]  /*4b60*/  IMAD.WIDE.U32 R16, R3, c[0x0][0xc], R16 ;  /* 0x0000030003107a25 */ /* 0x000fca00078e0010 */
[----:B------:R-:W-:-:S04]  /*4b70*/  ISETP.GE.U32.AND P1, PT, R16, c[0x0][0x178], PT ;  /* 0x00005e0010007a0c */ /* 0x000fc80003f26070 */
[----:B------:R-:W-:-:S13]  /*4b80*/  ISETP.GE.U32.AND.EX P1, PT, R17, c[0x0][0x17c], PT, P1 ;  /* 0x00005f0011007a0c */ /* 0x000fda0003f26110 */
[----:B------:R-:W-:Y:S01]  /*4b90*/  @P1 CALL.REL.NOINC `(.L_x_649) ;  /* 0x0000001000001944 */ /* 0x000fe20003c00000 */
[----:B------:R-:W-:Y:S05]  /*4ba0*/  BRA `(.L_x_650) ;  /* 0xffffb66000007947 */ /* 0x000fea000383ffff */
.L_x_649:
[----:B------:R-:W-:Y:S05]  /*4bb0*/  BSYNC B2 ;  /* 0x0000000000027941 */ /* 0x000fea0003800000 */
.L_x_552:
[----:B------:R-:W-:Y:S05]  /*4bc0*/  EXIT ;  /* 0x000000000000794d */ /* 0x000fea0003800000 */
        .weak           $__internal_13_$__cuda_sm20_rcp_rn_f32_slowpath
        .type           $__internal_13_$__cuda_sm20_rcp_rn_f32_slowpath,@function
        .size           $__internal_13_$__cuda_sm20_rcp_rn_f32_slowpath,($__internal_14_$__cuda_sm20_sqrt_rn_f32_slowpath - $__internal_13_$__cuda_sm20_rcp_rn_f32_slowpath)
$__internal_13_$__cuda_sm20_rcp_rn_f32_slowpath:
        /* <DEDUP_REMOVED lines=15> */
.L_x_652:
[----:B------:R-:W-:-:S04]  /*4cc0*/  IADD3 R94, R92, -0xfd, RZ ;  /* 0xffffff035c5e7810 */ /* 0x000fc80007ffe0ff */
[----:B------:R-:W-:-:S13]  /*4cd0*/  ISETP.GT.U32.AND P1, PT, R94, 0x1, PT ;  /* 0x000000015e00780c */ /* 0x000fda0003f24070 */
[----:B------:R-:W-:Y:S05]  /*4ce0*/  @P1 BRA `(.L_x_654) ;  /* 0x000001e000001947 */ /* 0x000fea0003800000 */
[----:B------:R-:W-:Y:S01]  /*4cf0*/  LOP3.LUT R68, R69, 0x7fffff, RZ, 0xc0, !PT ;  /* 0x007fffff45447812 */ /* 0x000fe200078ec0ff */
[----:B------:R-:W-:-:S03]  /*4d00*/  IMAD.MOV.U32 R91, RZ, RZ, 0x3 ;  /* 0x00000003ff5b7424 */ /* 0x000fc600078e00ff */
        /* <DEDUP_REMOVED lines=28> */
.L_x_654:
[----:B------:R0:W1:Y:S02]  /*4ed0*/  MUFU.RCP R86, R69 ;  /* 0x0000004500567308 */ /* 0x0000640000001000 */
.L_x_653:
[----:B------:R-:W-:Y:S05]  /*4ee0*/  BSYNC B7 ;  /* 0x0000000000077941 */ /* 0x000fea0003800000 */
.L_x_651:
[----:B------:R-:W-:Y:S02]  /*4ef0*/  MOV R68, R90 ;  /* 0x0000005a00447202 */ /* 0x000fe40000000f00 */
[----:B0-----:R-:W-:-:S04]  /*4f00*/  MOV R69, 0x0 ;  /* 0x0000000000457802 */ /* 0x001fc80000000f00 */
[----:B------:R-:W-:Y:S05]  /*4f10*/  RET.REL.NODEC R68 `(my_solve_particle_particle_contacts_cuda_kernel_backward) ;  /* 0xffffb0e044007950 */ /* 0x000fea0003c3ffff */
        .weak           $__internal_14_$__cuda_sm20_sqrt_rn_f32_slowpath
        .type           $__internal_14_$__cuda_sm20_sqrt_rn_f32_slowpath,@function
        .size           $__internal_14_$__cuda_sm20_sqrt_rn_f32_slowpath,($__internal_15_$__cuda_sm3x_div_rn_noftz_f32_slowpath - $__internal_14_$__cuda_sm20_sqrt_rn_f32_slowpath)
$__internal_14_$__cuda_sm20_sqrt_rn_f32_slowpath:
        /* <DEDUP_REMOVED lines=14> */
[----:B------:R-:W-:Y:S02]  /*5000*/  @!P2 IMAD.MOV.U32 R69, RZ, RZ, R68 ;  /* 0x000000ffff45a224 */ /* 0x000fe400078e0044 */
[----:B------:R-:W-:-:S04]  /*5010*/  @P2 FADD.FTZ R88, -R89, -RZ ;  /* 0x800000ff59582221 */ /* 0x000fc80000010100 */
[----:B------:R-:W-:-:S04]  /*5020*/  @P2 FFMA R88, R89, R88, R86 ;  /* 0x0000005859582223 */ /* 0x000fc80000000056 */
[----:B------:R-:W-:-:S04]  /*5030*/  @P2 FFMA R88, R88, R90, R89 ;  /* 0x0000005a58582223 */ /* 0x000fc80000000059 */
[----:B------:R-:W-:-:S05]  /*5040*/  @P2 FMUL.FTZ R69, R88, 2.3283064365386962891e-10 ;  /* 0x2f80000058452820 */ /* 0x000fca0000410000 */
.L_x_655:
[----:B------:R-:W-:Y:S02]  /*5050*/  MOV R86, R69 ;  /* 0x0000004500567202 */ /* 0x000fe40000000f00 */
[----:B------:R-:W-:Y:S02]  /*5060*/  MOV R68, R91 ;  /* 0x0000005b00447202 */ /* 0x000fe40000000f00 */
[----:B------:R-:W-:-:S04]  /*5070*/  MOV R69, 0x0 ;  /* 0x0000000000457802 */ /* 0x000fc80000000f00 */
[----:B------:R-:W-:Y:S05]  /*5080*/  RET.REL.NODEC R68 `(my_solve_particle_particle_contacts_cuda_kernel_backward) ;  /* 0xffffaf7044007950 */ /* 0x000fea0003c3ffff */
        .weak           $__internal_15_$__cuda_sm3x_div_rn_noftz_f32_slowpath
        .type           $__internal_15_$__cuda_sm3x_div_rn_noftz_f32_slowpath,@function
        .size           $__internal_15_$__cuda_sm3x_div_rn_noftz_f32_slowpath,(.L_x_1187 - $__internal_15_$__cuda_sm3x_div_rn_noftz_f32_slowpath)
$__internal_15_$__cuda_sm3x_div_rn_noftz_f32_slowpath:
        /* <DEDUP_REMOVED lines=34> */
.L_x_657:
[----:B------:R-:W-:Y:S01]  /*52b0*/  LEA R90, R88, 0xc0800000, 0x17 ;  /* 0xc0800000585a7811 */ /* 0x000fe200078eb8ff */
[----:B------:R-:W-:Y:S01]  /*52c0*/  BSSY B5, `(.L_x_662) ;  /* 0x0000036000057945 */ /* 0x000fe20003800000 */
[----:B------:R-:W-:Y:S02]  /*52d0*/  IADD3 R97, R97, -0x7f, RZ ;  /* 0xffffff8161617810 */ /* 0x000fe40007ffe0ff */
[----:B------:R-:W-:-:S03]  /*52e0*/  IADD3 R90, -R90, R69, RZ ;  /* 0x000000455a5a7210 */ /* 0x000fc60007ffe1ff */
[C---:B------:R-:W-:Y:S01]  /*52f0*/  IMAD R68, R97.reuse, -0x800000, R68 ;  /* 0xff80000061447824 */ /* 0x040fe200078e0244 */
[----:B------:R0:W1:Y:S01]  /*5300*/  MUFU.RCP R69, R90 ;  /* 0x0000005a00457308 */ /* 0x0000620000001000 */
[----:B------:R-:W-:Y:S01]  /*5310*/  FADD.FTZ R99, -R90, -RZ ;  /* 0x800000ff5a637221 */ /* 0x000fe20000010100 */
[----:B0-----:R-:W-:-:S05]  /*5320*/  IADD3 R90, R97, 0x7f, -R88 ;  /* 0x0000007f615a7810 */ /* 0x001fca0007ffe858 */
[----:B------:R-:W-:Y:S01]  /*5330*/  IMAD.IADD R87, R90, 0x1, R87 ;  /* 0x000000015a577824 */ /* 0x000fe200078e0257 */
[----:B-1----:R-:W-:-:S04]  /*5340*/  FFMA R92, R69, R99, 1 ;  /* 0x3f800000455c7423 */ /* 0x002fc80000000063 */
        /* <DEDUP_REMOVED lines=19> */
[CCC-:B------:R-:W-:Y:S01]  /*5480*/  FFMA.RZ R87, R69.reuse, R99.reuse, R94.reuse ;  /* 0x0000006345577223 */ /* 0x1c0fe2000000c05e */
[-CC-:B------:R-:W-:Y:S01]  /*5490*/  FFMA.RM R88, R69, R99.reuse, R94.reuse ;  /* 0x0000006345587223 */ /* 0x180fe2000000405e */
[C---:B------:R-:W-:Y:S02]  /*54a0*/  ISETP.NE.AND P4, PT, R92.reuse, RZ, PT ;  /* 0x000000ff5c00720c */ /* 0x040fe40003f85270 */
[C---:B------:R-:W-:Y:S02]  /*54b0*/  ISETP.NE.AND P3, PT, R92.reuse, RZ, PT ;  /* 0x000000ff5c00720c */ /* 0x040fe40003f65270 */
[----:B------:R-:W-:Y:S01]  /*54c0*/  LOP3.LUT R90, R87, 0x7fffff, RZ, 0xc0, !PT ;  /* 0x007fffff575a7812 */ /* 0x000fe200078ec0ff */
[----:B------:R-:W-:Y:S01]  /*54d0*/  FFMA.RP R87, R69, R99, R94 ;  /* 0x0000006345577223 */ /* 0x000fe2000000805e */
        /* <DEDUP_REMOVED lines=16> */
.L_x_664:
[----:B------:R-:W-:-:S04]  /*55e0*/  LOP3.LUT R68, R68, 0x80000000, RZ, 0xc0, !PT ;  /* 0x8000000044447812 */ /* 0x000fc800078ec0ff */
[----:B------:R-:W-:Y:S01]  /*55f0*/  LOP3.LUT R68, R68, 0x7f800000, RZ, 0xfc, !PT ;  /* 0x7f80000044447812 */ /* 0x000fe200078efcff */
[----:B------:R-:W-:Y:S05]  /*5600*/  BRA `(.L_x_665) ;  /* 0x0000001000007947 */ /* 0x000fea0003800000 */
.L_x_663:
[----:B------:R-:W-:Y:S02]  /*5610*/  LEA R68, R87, R68, 0x17 ;  /* 0x0000004457447211 */ /* 0x000fe400078eb8ff */
.L_x_665:
[----:B------:R-:W-:Y:S05]  /*5620*/  BSYNC B5 ;  /* 0x0000000000057941 */ /* 0x000fea0003800000 */
.L_x_662:
[----:B------:R-:W-:Y:S05]  /*5630*/  BRA `(.L_x_666) ;  /* 0x0000008000007947 */ /* 0x000fea0003800000 */
.L_x_661:
[----:B------:R-:W-:-:S04]  /*5640*/  LOP3.LUT R68, R69, 0x80000000, R68, 0x48, !PT ;  /* 0x8000000045447812 */ /* 0x000fc800078e4844 */
[----:B------:R-:W-:Y:S01]  /*5650*/  LOP3.LUT R68, R68, 0x7f800000, RZ, 0xfc, !PT ;  /* 0x7f80000044447812 */ /* 0x000fe200078efcff */
[----:B------:R-:W-:Y:S05]  /*5660*/  BRA `(.L_x_666) ;  /* 0x0000005000007947 */ /* 0x000fea0003800000 */
.L_x_660:
[----:B------:R-:W-:Y:S01]  /*5670*/  LOP3.LUT R68, R69, 0x80000000, R68, 0x48, !PT ;  /* 0x8000000045447812 */ /* 0x000fe200078e4844 */
[----:B------:R-:W-:Y:S05]  /*5680*/  BRA `(.L_x_666) ;  /* 0x0000003000007947 */ /* 0x000fea0003800000 */
.L_x_659:
[----:B------:R-:W0:Y:S01]  /*5690*/  MUFU.RSQ R68, -QNAN ;  /* 0xffc0000000447908 */ /* 0x000e220000001400 */
[----:B------:R-:W-:Y:S05]  /*56a0*/  BRA `(.L_x_666) ;  /* 0x0000001000007947 */ /* 0x000fea0003800000 */
.L_x_658:
[----:B------:R-:W-:Y:S02]  /*56b0*/  FADD.FTZ R68, R68, R69 ;  /* 0x0000004544447221 */ /* 0x000fe40000010000 */
.L_x_666:
[----:B------:R-:W-:Y:S05]  /*56c0*/  BSYNC B4 ;  /* 0x0000000000047941 */ /* 0x000fea0003800000 */
.L_x_656:
[----:B0-----:R-:W-:Y:S02]  /*56d0*/  MOV R87, R68 ;  /* 0x0000004400577202 */ /* 0x001fe40000000f00 */
[----:B------:R-:W-:Y:S02]  /*56e0*/  MOV R68, R85 ;  /* 0x0000005500447202 */ /* 0x000fe40000000f00 */
[----:B------:R-:W-:-:S04]  /*56f0*/  MOV R69, 0x0 ;  /* 0x0000000000457802 */ /* 0x000fc80000000f00 */
[----:B------:R-:W-:Y:S05]  /*5700*/  RET.REL.NODEC R68 `(my_solve_particle_particle_contacts_cuda_kernel_backward) ;  /* 0xffffa8f044007950 */ /* 0x000fea0003c3ffff */
.L_x_667:
        /* <DEDUP_REMOVED lines=15> */
.L_x_1187:


//--------------------- .text.my_solve_particle_particle_contacts_cuda_kernel_forward --------------------------
	.section	.text.my_solve_particle_particle_contacts_cuda_kernel_forward,"ax",@progbits
	.sectioninfo	@"SHI_REGISTERS=59"
	.align	128
        .global         my_solve_particle_particle_contacts_cuda_kernel_forward
        .type           my_solve_particle_particle_contacts_cuda_kernel_forward,@function
        .size           my_solve_particle_particle_contacts_cuda_kernel_forward,(.L_x_1189 - my_solve_particle_particle_contacts_cuda_kernel_forward)
        .other          my_solve_particle_particle_contacts_cuda_kernel_forward,@"STO_CUDA_ENTRY STV_DEFAULT"
my_solve_particle_particle_contacts_cuda_kernel_forward:
.text.my_solve_particle_particle_contacts_cuda_kernel_forward:
        /* <DEDUP_REMOVED lines=8> */
[----:B------:R-:W-:Y:S01]  /*0080*/  ULDC UR6, c[0x0][0x0] ;  /* 0x0000000000067ab9 */ /* 0x000fe20000000800 */
[----:B------:R-:W-:Y:S01]  /*0090*/  IMAD.MOV.U32 R18, RZ, RZ, c[0x0][0x2a0] ;  /* 0x0000a800ff127624 */ /* 0x000fe200078e00ff */
[----:B------:R-:W-:Y:S02]  /*00a0*/  ULDC UR7, c[0x0][0xc] ;  /* 0x0000030000077ab9 */ /* 0x000fe40000000800 */
[----:B------:R-:W-:Y:S02]  /*00b0*/  UIMAD.WIDE.U32 UR6, UR6, UR7, URZ ;  /* 0x00000007060672a5 */ /* 0x000fe4000f8e003f */
[----:B------:R-:W-:Y:S02]  /*00c0*/  ULDC UR5, c[0x0][0x288] ;  /* 0x0000a20000057ab9 */ /* 0x000fe40000000800 */
[----:B------:R-:W-:Y:S02]  /*00d0*/  ULDC UR8, c[0x0][0x1a8] ;  /* 0x00006a0000087ab9 */ /* 0x000fe40000000800 */
[----:B------:R-:W-:-:S02]  /*00e0*/  ULDC UR9, c[0x0][0x1e0] ;  /* 0x0000780000097ab9 */ /* 0x000fc40000000800 */
[----:B------:R-:W-:Y:S02]  /*00f0*/  ULDC UR10, c[0x0][0x250] ;  /* 0x00009400000a7ab9 */ /* 0x000fe40000000800 */
[----:B------:R-:W-:Y:S02]  /*0100*/  ULDC UR11, c[0x0][0x218] ;  /* 0x00008600000b7ab9 */ /* 0x000fe40000000800 */
[----:B------:R-:W-:Y:S02]  /*0110*/  ULDC UR12, c[0x0][0x2e0] ;  /* 0x0000b800000c7ab9 */ /* 0x000fe40000000800 */
[----:B------:R-:W-:Y:S02]  /*0120*/  UMOV UR4, URZ ;  /* 0x0000003f00047c82 */ /* 0x000fe40008000000 */
        /* <DEDUP_REMOVED lines=8> */
.L_x_705:
[----:B------:R-:W-:Y:S01]  /*01b0*/  MOV R8, c[0x0][0x180] ;  /* 0x0000600000087a02 */ /* 0x000fe20000000f00 */
[----:B------:R-:W-:-:S06]  /*01c0*/  IMAD.MOV.U32 R9, RZ, RZ, c[0x0][0x184] ;  /* 0x00006100ff097624 */ /* 0x000fcc00078e00ff */
[----:B------:R-:W2:Y:S01]  /*01d0*/  LDG.E.64 R8, [R8.64+0x10] ;  /* 0x0000101008087981 */ /* 0x000ea2000c1e1b00 */
[----:B------:R-:W-:Y:S02]  /*01e0*/  MOV R19, 0xffffffff ;  /* 0xffffffff00137802 */ /* 0x000fe40000000f00 */
[----:B--2---:R-:W-:-:S04]  /*01f0*/  ISETP.NE.U32.AND P0, PT, R8, RZ, PT ;  /* 0x000000ff0800720c */ /* 0x004fc80003f05070 */
[----:B------:R-:W-:-:S13]  /*0200*/  ISETP.NE.AND.EX P0, PT, R9, RZ, PT, P0 ;  /* 0x000000ff0900720c */ /* 0x000fda0003f05300 */
[----:B0-----:R-:W-:-:S04]  /*0210*/  @P0 SHF.R.S64 R3, RZ, 0x1e, R16 ;  /* 0x0000001eff030819 */ /* 0x001fc80000001010 */
[----:B------:R-:W-:-:S04]  /*0220*/  @P0 IADD3 R2, P1, R8, R3, RZ ;  /* 0x0000000308020210 */ /* 0x000fc80007f3e0ff */
[----:B------:R-:W-:-:S05]  /*0230*/  @P0 LEA.HI.X.SX32 R3, R16, R9, 0x2, P1 ;  /* 0x0000000910030211 */ /* 0x000fca00008f16ff */
[----:B------:R-:W2:Y:S01]  /*0240*/  @P0 LDG.E R19, [R2.64] ;  /* 0x0000001002130981 */ /* 0x000ea2000c1e1900 */
[----:B------:R-:W-:Y:S01]  /*0250*/  YIELD ;  /* 0x0000000000007946 */ /* 0x000fe20003800000 */
[----:B------:R-:W-:Y:S02]  /*0260*/  ULDC.64 UR14, c[0x0][0x180] ;  /* 0x00006000000e7ab9 */ /* 0x000fe40000000a00 */
[----:B------:R-:W-:-:S04]  /*0270*/  UIADD3 UR13, UP0, UR14, 0x10, URZ ;  /* 0x000000100e0d7890 */ /* 0x000fc8000ff1e03f */
[----:B------:R-:W-:Y:S02]  /*0280*/  UIADD3.X UR14, URZ, UR15, URZ, UP0, !UPT ;  /* 0x0000000f3f0e7290 */ /* 0x000fe400087fe43f */
[----:B------:R-:W-:-:S04]  /*0290*/  IMAD.U32 R4, RZ, RZ, UR13 ;  /* 0x0000000dff047e24 */ /* 0x000fc8000f8e00ff */
[----:B------:R-:W-:Y:S02]  /*02a0*/  MOV R5, UR14 ;  /* 0x0000000e00057c02 */ /* 0x000fe40008000f00 */
[----:B--2---:R-:W-:-:S13]  /*02b0*/  ISETP.NE.AND P0, PT, R19, -0x1, PT ;  /* 0xffffffff1300780c */ /* 0x004fda0003f05270 */
[----:B------:R-:W-:Y:S05]  /*02c0*/  @!P0 EXIT ;  /* 0x000000000000894d */ /* 0x000fea0003800000 */
[----:B------:R-:W-:Y:S01]  /*02d0*/  SHF.R.S32.HI R20, RZ, 0x1f, R19 ;  /* 0x0000001fff147819 */ /* 0x000fe20000011413 */
[----:B------:R-:W-:-:S04]  /*02e0*/  IMAD.MOV.U32 R2, RZ, RZ, c[0x0][0x288] ;  /* 0x0000a200ff027624 */ /* 0x000fc800078e00ff */
        /* <DEDUP_REMOVED lines=8> */
[----:B------:R-:W2:Y:S01]  /*0370*/  LDG.E.64 R12, [R4.64+-0x8] ;  /* 0xfffff810040c7981 */ /* 0x000ea2000c1e1b00 */
[----:B------:R-:W-:Y:S01]  /*0380*/  IMAD R0, R20, c[0x0][0x1a8], RZ ;  /* 0x00006a0014007a24 */ /* 0x000fe200078e02ff */
[----:B------:R-:W-:Y:S01]  /*0390*/  MOV R10, c[0x0][0x250] ;  /* 0x00009400000a7a02 */ /* 0x000fe20000000f00 */
[----:B------:R-:W-:Y:S01]  /*03a0*/  IMAD.MOV.U32 R30, RZ, RZ, c[0x0][0x1a8] ;  /* 0x00006a00ff1e7624 */ /* 0x000fe200078e00ff */
[----:B------:R-:W-:Y:S01]  /*03b0*/  CS2R R22, SRZ ;  /* 0x0000000000167805 */ /* 0x000fe2000001ff00 */
[C---:B------:R-:W-:Y:S02]  /*03c0*/  IMAD R3, R19.reuse, UR8, R0 ;  /* 0x0000000813037c24 */ /* 0x040fe4000f8e0200 */
[----:B------:R-:W-:-:S04]  /*03d0*/  IMAD.WIDE.U32 R30, R19, R30, c[0x0][0x188] ;  /* 0x00006200131e7625 */ /* 0x000fc800078e001e */
[C---:B------:R-:W-:Y:S01]  /*03e0*/  IMAD R2, R20.reuse, c[0x0][0x250], RZ ;  /* 0x0000940014027a24 */ /* 0x040fe200078e02ff */
[----:B------:R-:W-:Y:S01]  /*03f0*/  IADD3 R31, R31, R3, RZ ;  /* 0x000000031f1f7210 */ /* 0x000fe20007ffe0ff */
[----:B------:R-:W-:Y:S02]  /*0400*/  IMAD R6, R20, c[0x0][0x218], RZ ;  /* 0x0000860014067a24 */ /* 0x000fe400078e02ff */
[----:B------:R-:W-:Y:S02]  /*0410*/  IMAD.MOV.U32 R0, RZ, RZ, c[0x0][0x218] ;  /* 0x00008600ff007624 */ /* 0x000fe400078e00ff */
[C---:B------:R-:W-:Y:S02]  /*0420*/  IMAD R33, R19.reuse, UR10, R2 ;  /* 0x0000000a13217c24 */ /* 0x040fe4000f8e0202 */
[C---:B------:R-:W-:Y:S02]  /*0430*/  IMAD R11, R19.reuse, UR11, R6 ;  /* 0x0000000b130b7c24 */ /* 0x040fe4000f8e0206 */
[----:B------:R-:W-:-:S04]  /*0440*/  IMAD.WIDE.U32 R2, R19, R10, c[0x0][0x230] ;  /* 0x00008c0013027625 */ /* 0x000fc800078e000a */
[----:B------:R-:W-:Y:S01]  /*0450*/  IMAD.WIDE.U32 R6, R19, R0, c[0x0][0x1f8] ;  /* 0x00007e0013067625 */ /* 0x000fe200078e0000 */
[----:B------:R-:W-:-:S03]  /*0460*/  MOV R32, R2 ;  /* 0x0000000200207202 */ /* 0x000fc60000000f00 */
[----:B------:R-:W-:Y:S01]  /*0470*/  IMAD.IADD R33, R3, 0x1, R33 ;  /* 0x0000000103217824 */ /* 0x000fe200078e0221 */
[----:B------:R-:W-:Y:S01]  /*0480*/  IADD3 R3, R7, R11, RZ ;  /* 0x0000000b07037210 */ /* 0x000fe20007ffe0ff */
[----:B------:R-:W-:Y:S02]  /*0490*/  IMAD.MOV.U32 R21, RZ, RZ, RZ ;  /* 0x000000ffff157224 */ /* 0x000fe400078e00ff */
[----:B------:R-:W-:Y:S01]  /*04a0*/  IMAD.MOV.U32 R2, RZ, RZ, R6 ;  /* 0x000000ffff027224 */ /* 0x000fe200078e0006 */
[----:B--2---:R-:W-:-:S04]  /*04b0*/  ISETP.NE.U32.AND P0, PT, R12, RZ, PT ;  /* 0x000000ff0c00720c */ /* 0x004fc80003f05070 */
[----:B------:R-:W-:-:S13]  /*04c0*/  ISETP.NE.AND.EX P0, PT, R13, RZ, PT, P0 ;  /* 0x000000ff0d00720c */ /* 0x000fda0003f05300 */
[----:B------:R-:W-:Y:S05]  /*04d0*/  @!P0 BRA `(.L_x_668) ;  /* 0x00001f7000008947 */ /* 0x000fea0003800000 */
[----:B------:R-:W2:Y:S04]  /*04e0*/  LDG.E.64 R6, [R4.64+0x18] ;  /* 0x0000181004067981 */ /* 0x000ea8000c1e1b00 */
[----:B------:R-:W3:Y:S04]  /*04f0*/  LDG.E R24, [R4.64+0x20] ;  /* 0x0000201004187981 */ /* 0x000ee8000c1e1900 */
[----:B------:R-:W4:Y:S04]  /*0500*/  LDG.E R25, [R32.64] ;  /* 0x0000001020197981 */ /* 0x000f28000c1e1900 */
[----:B------:R-:W4:Y:S04]  /*0510*/  LDG.E R26, [R30.64+0x4] ;  /* 0x000004101e1a7981 */ /* 0x000f28000c1e1900 */
[----:B------:R-:W4:Y:S04]  /*0520*/  LDG.E R0, [R4.64+-0xc] ;  /* 0xfffff41004007981 */ /* 0x000f28000c1e1900 */
[----:B------:R0:W4:Y:S04]  /*0530*/  LDG.E R27, [R30.64] ;  /* 0x000000101e1b7981 */ /* 0x000128000c1e1900 */
[----:B------:R0:W4:Y:S04]  /*0540*/  LDG.E R28, [R30.64+0x8] ;  /* 0x000008101e1c7981 */ /* 0x000128000c1e1900 */
[----:B------:R1:W4:Y:S04]  /*0550*/  LDG.E.64 R10, [R4.64+0x8] ;  /* 0x00000810040a7981 */ /* 0x000328000c1e1b00 */
[----:B------:R1:W4:Y:S01]  /*0560*/  LDG.E.64 R12, [R4.64+0x10] ;  /* 0x00001010040c7981 */ /* 0x000322000c1e1b00 */
[----:B--2---:R-:W-:-:S02]  /*0570*/  IABS R35, R7 ;  /* 0x0000000700237213 */ /* 0x004fc40000000000 */
[----:B------:R-:W-:Y:S02]  /*0580*/  IABS R34, R6 ;  /* 0x0000000600227213 */ /* 0x000fe40000000000 */
[----:B------:R-:W2:Y:S01]  /*0590*/  I2F.RP R36, R35 ;  /* 0x0000002300247306 */ /* 0x000ea20000209400 */
[----:B---3--:R-:W-:Y:S02]  /*05a0*/  IABS R14, R24 ;  /* 0x00000018000e7213 */ /* 0x008fe40000000000 */
[----:B------:R-:W-:Y:S01]  /*05b0*/  IABS R38, R6 ;  /* 0x0000000600267213 */ /* 0x000fe20000000000 */
[----:B----4-:R-:W-:-:S04]  /*05c0*/  FADD R21, R25, c[0x0][0x2b0] ;  /* 0x0000ac0019157621 */ /* 0x010fc80000000000 */
[----:B------:R-:W3:Y:S01]  /*05d0*/  I2F.RP R37, R34 ;  /* 0x0000002200257306 */ /* 0x000ee20000209400 */
[----:B------:R-:W-:-:S04]  /*05e0*/  FADD R21, R21, c[0x0][0x2ac] ;  /* 0x0000ab0015157621 */ /* 0x000fc80000000000 */
[----:B------:R-:W-:-:S03]  /*05f0*/  FADD R29, -R21, R26 ;  /* 0x0000001a151d7221 */ /* 0x000fc60000000100 */
[----:B0-----:R-:W0:Y:S01]  /*0600*/  I2F.RP R31, R14 ;  /* 0x0000000e001f7306 */ /* 0x001e220000209400 */
[----:B------:R-:W-:Y:S01]  /*0610*/  FMUL R30, R0, R29 ;  /* 0x0000001d001e7220 */ /* 0x000fe20000400000 */
[----:B------:R-:W-:-:S04]  /*0620*/  FADD R29, -R21, R27 ;  /* 0x0000001b151d7221 */ /* 0x000fc80000000100 */
[----:B------:R-:W-:Y:S02]  /*0630*/  FMUL R29, R0, R29 ;  /* 0x0000001d001d7220 */ /* 0x000fe40000400000 */
[----:B--2---:R-:W2:Y:S08]  /*0640*/  MUFU.RCP R36, R36 ;  /* 0x0000002400247308 */ /* 0x004eb00000001000 */
[----:B---3--:R-:W1:Y:S08]  /*0650*/  MUFU.RCP R37, R37 ;  /* 0x0000002500257308 */ /* 0x008e700000001000 */
[----:B0-----:R-:W0:Y:S01]  /*0660*/  MUFU.RCP R31, R31 ;  /* 0x0000001f001f7308 */ /* 0x001e220000001000 */
[----:B--2---:R-:W-:-:S02]  /*0670*/  IADD3 R22, R36, 0xffffffe, RZ ;  /* 0x0ffffffe24167810 */ /* 0x004fc40007ffe0ff */
[----:B------:R-:W-:-:S04]  /*0680*/  IABS R36, R7 ;  /* 0x0000000700247213 */ /* 0x000fc80000000000 */
[----:B------:R-:W-:Y:S01]  /*0690*/  IADD3 R36, RZ, -R36, RZ ;  /* 0x80000024ff247210 */ /* 0x000fe20007ffe0ff */
[----:B------:R2:W3:Y:S01]  /*06a0*/  F2I.FTZ.U32.TRUNC.NTZ R23, R22 ;  /* 0x0000001600177305 */ /* 0x0004e2000021f000 */
[----:B-1----:R-:W-:-:S07]  /*06b0*/  IADD3 R4, R37, 0xffffffe, RZ ;  /* 0x0ffffffe25047810 */ /* 0x002fce0007ffe0ff */
[----:B------:R3:W1:Y:S01]  /*06c0*/  F2I.FTZ.U32.TRUNC.NTZ R5, R4 ;  /* 0x0000000400057305 */ /* 0x000662000021f000 */
[----:B0-----:R-:W-:Y:S01]  /*06d0*/  IADD3 R32, R31, 0xffffffe, RZ ;  /* 0x0ffffffe1f207810 */ /* 0x001fe20007ffe0ff */
[----:B------:R-:W-:Y:S01]  /*06e0*/  FADD R31, -R21, R28 ;  /* 0x0000001c151f7221 */ /* 0x000fe20000000100 */
[----:B--2---:R-:W-:-:S03]  /*06f0*/  IMAD.MOV.U32 R22, RZ, RZ, RZ ;  /* 0x000000ffff167224 */ /* 0x004fc600078e00ff */
[----:B------:R-:W-:Y:S02]  /*0700*/  FMUL R31, R0, R31 ;  /* 0x0000001f001f7220 */ /* 0x000fe40000400000 */
[----:B------:R-:W0:Y:S01]  /*0710*/  F2I.FTZ.U32.TRUNC.NTZ R33, R32 ;  /* 0x0000002000217305 */ /* 0x000e22000021f000 */
[----:B---3--:R-:W-:-:S05]  /*0720*/  IADD3 R4, RZ, -R23, RZ ;  /* 0x80000017ff047210 */ /* 0x008fca0007ffe0ff */
[----:B------:R-:W-:Y:S01]  /*0730*/  IMAD R37, R4, R35, RZ ;  /* 0x0000002304257224 */ /* 0x000fe200078e02ff */
[----:B------:R-:W-:Y:S01]  /*0740*/  MOV R4, RZ ;  /* 0x000000ff00047202 */ /* 0x000fe20000000f00 */
[----:B------:R-:W2:Y:S01]  /*0750*/  F2I.TRUNC.NTZ R30, R30 ;  /* 0x0000001e001e7305 */ /* 0x000ea2000020f100 */
[----:B-1----:R-:W-:Y:S02]  /*0760*/  IMAD.MOV R39, RZ, RZ, -R5 ;  /* 0x000000ffff277224 */ /* 0x002fe400078e0a05 */
[----:B------:R-:W-:-:S04]  /*0770*/  IMAD.HI.U32 R22, R23, R37, R22 ;  /* 0x0000002517167227 */ /* 0x000fc800078e0016 */
[----:B------:R-:W-:Y:S01]  /*0780*/  IMAD R39, R39, R34, RZ ;  /* 0x0000002227277224 */ /* 0x000fe200078e02ff */
[----:B------:R-:W1:Y:S01]  /*0790*/  F2I.TRUNC.NTZ R29, R29 ;  /* 0x0000001d001d7305 */ /* 0x000e62000020f100 */
[----:B0-----:R-:W-:Y:S01]  /*07a0*/  IADD3 R41, RZ, -R33, RZ ;  /* 0x80000021ff297210 */ /* 0x001fe20007ffe0ff */
[----:B------:R-:W-:Y:S02]  /*07b0*/  IMAD.MOV.U32 R32, RZ, RZ, RZ ;  /* 0x000000ffff207224 */ /* 0x000fe400078e00ff */
[----:B------:R-:W-:-:S04]  /*07c0*/  IMAD.HI.U32 R23, R5, R39, R4 ;  /* 0x0000002705177227 */ /* 0x000fc800078e0004 */
[----:B------:R-:W0:Y:S01]  /*07d0*/  F2I.TRUNC.NTZ R31, R31 ;  /* 0x0000001f001f7305 */ /* 0x000e22000020f100 */
[----:B--2---:R-:W-:Y:S01]  /*07e0*/  IADD3 R4, R30, 0x100000, RZ ;  /* 0x001000001e047810 */ /* 0x004fe20007ffe0ff */
[----:B------:R-:W-:Y:S01]  /*07f0*/  IMAD R37, R41, R14, RZ ;  /* 0x0000000e29257224 */ /* 0x000fe200078e02ff */
[----:B------:R-:W-:Y:S01]  /*0800*/  IABS R41, R24 ;  /* 0x0000001800297213 */ /* 0x000fe20000000000 */
[----:B------:R-:W-:Y:S01]  /*0810*/  IMAD.MOV R39, RZ, RZ, -R38 ;  /* 0x000000ffff277224 */ /* 0x000fe200078e0a26 */
[----:B------:R-:W-:Y:S01]  /*0820*/  IMNMX R4, RZ, R4, !PT ;  /* 0x00000004ff047217 */ /* 0x000fe20007800200 */
[----:B------:R-:W-:Y:S01]  /*0830*/  IMAD.HI.U32 R33, R33, R37, R32 ;  /* 0x0000002521217227 */ /* 0x000fe200078e0020 */
[----:B------:R-:W-:Y:S02]  /*0840*/  IADD3 R41, RZ, -R41, RZ ;  /* 0x80000029ff297210 */ /* 0x000fe40007ffe0ff */
[----:B-1----:R-:W-:Y:S02]  /*0850*/  IADD3 R5, R29, 0x100000, RZ ;  /* 0x001000001d057810 */ /* 0x002fe40007ffe0ff */
[----:B------:R-:W-:-:S02]  /*0860*/  IABS R37, R4 ;  /* 0x0000000400257213 */ /* 0x000fc40000000000 */
[----:B------:R-:W-:Y:S02]  /*0870*/  IMNMX R5, RZ, R5, !PT ;  /* 0x00000005ff057217 */ /* 0x000fe40007800200 */
[----:B0-----:R-:W-:Y:S01]  /*0880*/  IADD3 R32, R31, 0x100000, RZ ;  /* 0x001000001f207810 */ /* 0x001fe20007ffe0ff */
[----:B------:R-:W-:Y:S01]  /*0890*/  IMAD.HI.U32 R22, R22, R37, RZ ;  /* 0x0000002516167227 */ /* 0x000fe200078e00ff */
[----:B------:R-:W-:Y:S02]  /*08a0*/  IABS R38, R5 ;  /* 0x0000000500267213 */ /* 0x000fe40000000000 */
[----:B------:R-:W-:Y:S01]  /*08b0*/  IMNMX R32, RZ, R32, !PT ;  /* 0x00000020ff207217 */ /* 0x000fe20007800200 */
[----:B------:R-:W-:Y:S01]  /*08c0*/  IMAD R22, R22, R36, R37 ;  /* 0x0000002416167224 */ /* 0x000fe200078e0225 */
[----:B------:R-:W-:Y:S01]  /*08d0*/  MOV R37, R41 ;  /* 0x0000002900257202 */ /* 0x000fe20000000f00 */
[----:B------:R-:W-:Y:S01]  /*08e0*/  IMAD.MOV.U32 R36, RZ, RZ, R39 ;  /* 0x000000ffff247224 */ /* 0x000fe200078e0027 */
[----:B------:R-:W-:Y:S01]  /*08f0*/  IABS R40, R32 ;  /* 0x0000002000287213 */ /* 0x000fe20000000000 */
[----:B------:R-:W-:Y:S01]  /*0900*/  IMAD.HI.U32 R23, R23, R38, RZ ;  /* 0x0000002617177227 */ /* 0x000fe200078e00ff */
[----:B------:R-:W-:-:S03]  /*0910*/  ISETP.GT.U32.AND P0, PT, R35, R22, PT ;  /* 0x000000162300720c */ /* 0x000fc60003f04070 */
[----:B------:R-:W-:-:S04]  /*0920*/  IMAD.HI.U32 R33, R33, R40, RZ ;  /* 0x0000002821217227 */ /* 0x000fc800078e00ff */
[----:B------:R-:W-:Y:S02]  /*0930*/  IMAD R23, R23, R36, R38 ;  /* 0x0000002417177224 */ /* 0x000fe400078e0226 */
[----:B------:R-:W-:-:S03]  /*0940*/  IMAD R33, R33, R37, R40 ;  /* 0x0000002521217224 */ /* 0x000fc600078e0228 */
[----:B------:R-:W-:Y:S01]  /*0950*/  ISETP.GT.U32.AND P1, PT, R34, R23, PT ;  /* 0x000000172200720c */ /* 0x000fe20003f24070 */
[----:B------:R-:W-:Y:S01]  /*0960*/  @!P0 IMAD.IADD R22, R22, 0x1, -R35 ;  /* 0x0000000116168824 */ /* 0x000fe200078e0a23 */
[----:B------:R-:W-:Y:S02]  /*0970*/  ISETP.GT.U32.AND P3, PT, R14, R33, PT ;  /* 0x000000210e00720c */ /* 0x000fe40003f64070 */
[----:B------:R-:W-:Y:S01]  /*0980*/  ISETP.GE.AND P0, PT, R4, RZ, PT ;  /* 0x000000ff0400720c */ /* 0x000fe20003f06270 */
[----:B------:R-:W-:Y:S01]  /*0990*/  IMAD R4, R20, c[0x0][0x1e0], RZ ;  /* 0x0000780014047a24 */ /* 0x000fe200078e02ff */
[----:B------:R-:W-:-:S07]  /*09a0*/  ISETP.GT.U32.AND P2, PT, R35, R22, PT ;  /* 0x000000162300720c */ /* 0x000fce0003f44070 */
[----:B------:R-:W-:Y:S02]  /*09b0*/  @!P1 IADD3 R23, R23, -R34, RZ ;  /* 0x8000002217179210 */ /* 0x000fe40007ffe0ff */
[----:B------:R-:W-:Y:S01]  /*09c0*/  @!P3 IMAD.IADD R33, R33, 0x1, -R14 ;  /* 0x000000012121b824 */ /* 0x000fe200078e0a0e */
[----:B------:R-:W-:Y:S02]  /*09d0*/  ISETP.GE.AND P1, PT, R5, RZ, PT ;  /* 0x000000ff0500720c */ /* 0x000fe40003f26270 */
[----:B------:R-:W-:Y:S02]  /*09e0*/  ISETP.GT.U32.AND P5, PT, R34, R23, PT ;  /* 0x000000172200720c */ /* 0x000fe40003fa4070 */
[----:B------:R-:W-:Y:S02]  /*09f0*/  ISETP.GT.U32.AND P4, PT, R14, R33, PT ;  /* 0x000000210e00720c */ /* 0x000fe40003f84070 */
[----:B------:R-:W-:Y:S01]  /*0a00*/  @!P2 IADD3 R22, R22, -R35, RZ ;  /* 0x800000231616a210 */ /* 0x000fe20007ffe0ff */
[----:B------:R-:W-:Y:S01]  /*0a10*/  IMAD R35, R19, UR9, R4 ;  /* 0x0000000913237c24 */ /* 0x000fe2000f8e0204 */
[----:B------:R-:W-:-:S02]  /*0a20*/  ISETP.NE.AND P3, PT, R7, RZ, PT ;  /* 0x000000ff0700720c */ /* 0x000fc40003f65270 */
[----:B------:R-:W-:Y:S01]  /*0a30*/  ISETP.NE.AND P2, PT, R6, RZ, PT ;  /* 0x000000ff0600720c */ /* 0x000fe20003f45270 */
[----:B------:R-:W-:-:S04]  /*0a40*/  @!P0 IMAD.MOV R22, RZ, RZ, -R22 ;  /* 0x000000ffff168224 */ /* 0x000fc800078e0a16 */
[----:B------:R-:W-:Y:S01]  /*0a50*/  @!P5 IMAD.IADD R23, R23, 0x1, -R34 ;  /* 0x000000011717d824 */ /* 0x000fe200078e0a22 */
[----:B------:R-:W-:Y:S02]  /*0a60*/  ISETP.GE.AND P5, PT, R32, RZ, PT ;  /* 0x000000ff2000720c */ /* 0x000fe40003fa6270 */
[----:B------:R-:W-:Y:S01]  /*0a70*/  @!P4 IADD3 R33, R33, -R14, RZ ;  /* 0x8000000e2121c210 */ /* 0x000fe20007ffe0ff */
[----:B------:R-:W-:Y:S01]  /*0a80*/  IMAD.MOV.U32 R14, RZ, RZ, c[0x0][0x1e0] ;  /* 0x00007800ff0e7624 */ /* 0x000fe200078e00ff */
[----:B------:R-:W-:Y:S01]  /*0a90*/  ISETP.NE.AND P4, PT, R24, RZ, PT ;  /* 0x000000ff1800720c */ /* 0x000fe20003f85270 */
[----:B------:R0:W5:Y:S01]  /*0aa0*/  LDG.E R32, [R2.64] ;  /* 0x0000001002207981 */ /* 0x000162000c1e1900 */
[----:B------:R-:W-:Y:S01]  /*0ab0*/  @!P1 IADD3 R23, -R23, RZ, RZ ;  /* 0x000000ff17179210 */ /* 0x000fe20007ffe1ff */
[----:B------:R-:W-:Y:S01]  /*0ac0*/  IMAD.WIDE.U32 R4, R19, R14, c[0x0][0x1c0] ;  /* 0x0000700013047625 */ /* 0x000fe200078e000e */
[-C--:B------:R-:W-:Y:S02]  /*0ad0*/  @!P3 LOP3.LUT R22, RZ, R7.reuse, RZ, 0x33, !PT ;  /* 0x00000007ff16b212 */ /* 0x080fe400078e33ff */
[----:B------:R-:W-:Y:S01]  /*0ae0*/  @!P2 LOP3.LUT R23, RZ, R6, RZ, 0x33, !PT ;  /* 0x00000006ff17a212 */ /* 0x000fe200078e33ff */
[----:B------:R-:W-:-:S02]  /*0af0*/  IMAD R14, R6, R7, RZ ;  /* 0x00000007060e7224 */ /* 0x000fc400078e02ff */
[----:B------:R-:W-:Y:S01]  /*0b00*/  @!P5 IADD3 R33, -R33, RZ, RZ ;  /* 0x000000ff2121d210 */ /* 0x000fe20007ffe1ff */
[----:B------:R-:W-:Y:S02]  /*0b10*/  IMAD.IADD R5, R5, 0x1, R35 ;  /* 0x0000000105057824 */ /* 0x000fe400078e0223 */
[----:B------:R-:W-:Y:S01]  /*0b20*/  IMAD R23, R6, R22, R23 ;  /* 0x0000001606177224 */ /* 0x000fe200078e0217 */
[----:B------:R-:W-:Y:S02]  /*0b30*/  @!P4 LOP3.LUT R33, RZ, R24, RZ, 0x33, !PT ;  /* 0x00000018ff21c212 */ /* 0x000fe400078e33ff */
[----:B------:R1:W5:Y:S03]  /*0b40*/  LDG.E R34, [R4.64+0x4] ;  /* 0x0000041004227981 */ /* 0x000366000c1e1900 */
[----:B------:R-:W-:Y:S01]  /*0b50*/  IMAD R23, R14, R33, R23 ;  /* 0x000000210e177224 */ /* 0x000fe200078e0217 */
[----:B------:R1:W5:Y:S04]  /*0b60*/  LDG.E R35, [R4.64+0x8] ;  /* 0x0000081004237981 */ /* 0x000368000c1e1900 */
[----:B------:R1:W5:Y:S01]  /*0b70*/  LDG.E R33, [R4.64] ;  /* 0x0000001004217981 */ /* 0x000362000c1e1900 */
[C---:B------:R-:W-:Y:S01]  /*0b80*/  FADD R41, R21.reuse, R26 ;  /* 0x0000001a15297221 */ /* 0x040fe20000000000 */
[C---:B0-----:R-:W-:Y:S01]  /*0b90*/  FADD R3, R21.reuse, R27 ;  /* 0x0000001b15037221 */ /* 0x041fe20000000000 */
[----:B------:R-:W-:-:S02]  /*0ba0*/  FADD R21, R21, R28 ;  /* 0x0000001c15157221 */ /* 0x000fc40000000000 */
[C---:B------:R-:W-:Y:S01]  /*0bb0*/  FMUL R41, R0.reuse, R41 ;  /* 0x0000002900297220 */ /* 0x040fe20000400000 */
[C---:B------:R-:W-:Y:S01]  /*0bc0*/  FMUL R3, R0.reuse, R3 ;  /* 0x0000000300037220 */ /* 0x040fe20000400000 */
[----:B------:R-:W-:-:S04]  /*0bd0*/  FMUL R21, R0, R21 ;  /* 0x0000001500157220 */ /* 0x000fc80000400000 */
[----:B------:R-:W-:Y:S01]  /*0be0*/  F2I.TRUNC.NTZ R41, R41 ;  /* 0x0000002900297305 */ /* 0x000fe2000020f100 */
[----:B------:R-:W-:-:S07]  /*0bf0*/  IMAD.WIDE R38, R23, 0x4, R10 ;  /* 0x0000000417267825 */ /* 0x000fce00078e020a */
[----:B------:R-:W0:Y:S08]  /*0c00*/  F2I.TRUNC.NTZ R3, R3 ;  /* 0x0000000300037305 */ /* 0x000e30000020f100 */
[----:B------:R-:W2:Y:S01]  /*0c10*/  F2I.TRUNC.NTZ R21, R21 ;  /* 0x0000001500157305 */ /* 0x000ea2000020f100 */
[----:B------:R-:W-:Y:S01]  /*0c20*/  IMAD.WIDE R22, R23, 0x4, R12 ;  /* 0x0000000417167825 */ /* 0x000fe200078e020c */
[----:B------:R3:W5:Y:S01]  /*0c30*/  LD.E R37, [R38.64] ;  /* 0x0000001026257980 */ /* 0x000762000c101900 */
[----:B------:R-:W-:-:S02]  /*0c40*/  IADD3 R0, R6, -0x1, R29 ;  /* 0xffffffff06007810 */ /* 0x000fc40007ffe01d */
[----:B------:R-:W-:Y:S01]  /*0c50*/  IADD3 R40, R24, -0x1, R31 ;  /* 0xffffffff18287810 */ /* 0x000fe20007ffe01f */
[----:B------:R-:W-:Y:S01]  /*0c60*/  BSSY B0, `(.L_x_668) ;  /* 0x000017e000007945 */ /* 0x000fe20003800000 */
[----:B------:R4:W5:Y:S01]  /*0c70*/  LD.E R36, [R22.64] ;  /* 0x0000001016247980 */ /* 0x000962000c101900 */
[--C-:B---3--:R-:W-:Y:S01]  /*0c80*/  IADD3 R38, R7, -0x1, R30.reuse ;  /* 0xffffffff07267810 */ /* 0x108fe20007ffe01e */
[----:B------:R-:W-:Y:S01]  /*0c90*/  IMAD.MOV.U32 R49, RZ, RZ, RZ ;  /* 0x000000ffff317224 */ /* 0x000fe200078e00ff */
[----:B0-----:R-:W-:Y:S01]  /*0ca0*/  IMNMX R39, R3, R0, PT ;  /* 0x0000000003277217 */ /* 0x001fe20003800200 */
[----:B------:R-:W-:Y:S01]  /*0cb0*/  IMAD.MOV.U32 R46, RZ, RZ, RZ ;  /* 0x000000ffff2e7224 */ /* 0x000fe200078e00ff */
[----:B------:R-:W-:Y:S01]  /*0cc0*/  IMNMX R38, R41, R38, PT ;  /* 0x0000002629267217 */ /* 0x000fe20003800200 */
[----:B------:R-:W-:Y:S01]  /*0cd0*/  CS2R R44, SRZ ;  /* 0x00000000002c7805 */ /* 0x000fe2000001ff00 */
[----:B--2---:R-:W-:Y:S01]  /*0ce0*/  IMNMX R40, R21, R40, PT ;  /* 0x0000002815287217 */ /* 0x004fe20003800200 */
[----:B----4-:R-:W-:Y:S01]  /*0cf0*/  IMAD.MOV.U32 R22, RZ, RZ, RZ ;  /* 0x000000ffff167224 */ /* 0x010fe200078e00ff */
[----:B------:R-:W-:Y:S01]  /*0d00*/  MOV R0, RZ ;  /* 0x000000ff00007202 */ /* 0x000fe20000000f00 */
[----:B------:R-:W-:Y:S01]  /*0d10*/  IMAD.MOV.U32 R41, RZ, RZ, R30 ;  /* 0x000000ffff297224 */ /* 0x000fe200078e001e */
[----:B------:R-:W-:-:S02]  /*0d20*/  MOV R14, RZ ;  /* 0x000000ff000e7202 */ /* 0x000fc40000000f00 */
[----:B------:R-:W-:Y:S02]  /*0d30*/  MOV R23, RZ ;  /* 0x000000ff00177202 */ /* 0x000fe40000000f00 */
[----:B------:R-:W-:Y:S02]  /*0d40*/  MOV R21, RZ ;  /* 0x000000ff00157202 */ /* 0x000fe40000000f00 */
[----:B-1----:R-:W-:Y:S02]  /*0d50*/  MOV R42, R29 ;  /* 0x0000001d002a7202 */ /* 0x002fe40000000f00 */
.L_x_703:
[----:B-----5:R-:W-:Y:S01]  /*0d60*/  ISETP.GE.AND P0, PT, R37, R36, PT ;  /* 0x000000242500720c */ /* 0x020fe20003f06270 */
[----:B------:R-:W-:-:S12]  /*0d70*/  BSSY B1, `(.L_x_669) ;  /* 0x0000066000017945 */ /* 0x000fd80003800000 */
[----:B------:R-:W-:Y:S05]  /*0d80*/  @!P0 BRA `(.L_x_670) ;  /* 0x0000064000008947 */ /* 0x000fea0003800000 */
[----:B------:R-:W-:Y:S01]  /*0d90*/  BSSY B2, `(.L_x_671) ;  /* 0x0000062000027945 */ /* 0x000fe20003800000 */
[----:B------:R-:W-:Y:S02]  /*0da0*/  ISETP.NE.AND P0, PT, R24, RZ, PT ;  /* 0x000000ff1800720c */ /* 0x000fe40003f05270 */
[----:B------:R-:W-:Y:S02]  /*0db0*/  LOP3.LUT R36, RZ, R24, RZ, 0x33, !PT ;  /* 0x00000018ff247212 */ /* 0x000fe400078e33ff */
.L_x_673:
[CC--:B------:R-:W-:Y:S02]  /*0dc0*/  ISETP.GE.AND P1, PT, R42.reuse, R39.reuse, PT ;  /* 0x000000272a00720c */ /* 0x0c0fe40003f26270 */
        /* <DEDUP_REMOVED lines=16> */
[----:B------:R-:W-:Y:S02]  /*0ed0*/  IABS R52, R6 ;  /* 0x0000000600347213 */ /* 0x000fe40000000000 */
[----:B------:R-:W-:-:S05]  /*0ee0*/  ISETP.NE.AND P6, PT, R7, RZ, PT ;  /* 0x000000ff0700720c */ /* 0x000fca0003fc5270 */
[----:B------:R-:W1:Y:S08]  /*0ef0*/  I2F.RP R50, R4 ;  /* 0x0000000400327306 */ /* 0x000e700000209400 */
[----:B0-----:R-:W0:Y:S08]  /*0f00*/  MUFU.RCP R31, R31 ;  /* 0x0000001f001f7308 */ /* 0x001e300000001000 */
[----:B-1----:R-:W-:Y:S01]  /*0f10*/  MUFU.RCP R50, R50 ;  /* 0x0000003200327308 */ /* 0x002fe20000001000 */
[----:B0-----:R-:W-:-:S07]  /*0f20*/  IADD3 R2, R31, 0xffffffe, RZ ;  /* 0x0ffffffe1f027810 */ /* 0x001fce0007ffe0ff */
[----:B------:R0:W1:Y:S02]  /*0f30*/  F2I.FTZ.U32.TRUNC.NTZ R3, R2 ;  /* 0x0000000200037305 */ /* 0x000064000021f000 */
[----:B0-----:R-:W-:Y:S01]  /*0f40*/  MOV R2, RZ ;  /* 0x000000ff00027202 */ /* 0x001fe20000000f00 */
[----:B-1----:R-:W-:-:S04]  /*0f50*/  IMAD.MOV R48, RZ, RZ, -R3 ;  /* 0x000000ffff307224 */ /* 0x002fc800078e0a03 */
[----:B------:R-:W-:-:S04]  /*0f60*/  IMAD R47, R48, R5, RZ ;  /* 0x00000005302f7224 */ /* 0x000fc800078e02ff */
[----:B------:R-:W-:Y:S01]  /*0f70*/  IMAD.HI.U32 R48, R3, R47, R2 ;  /* 0x0000002f03307227 */ /* 0x000fe200078e0002 */
[----:B------:R-:W-:Y:S02]  /*0f80*/  IADD3 R3, R50, 0xffffffe, RZ ;  /* 0x0ffffffe32037810 */ /* 0x000fe40007ffe0ff */
[----:B------:R-:W-:Y:S02]  /*0f90*/  IADD3 R47, R41, 0x100000, RZ ;  /* 0x00100000292f7810 */ /* 0x000fe40007ffe0ff */
[----:B------:R-:W-:Y:S02]  /*0fa0*/  IABS R2, R7 ;  /* 0x0000000700027213 */ /* 0x000fe40000000000 */
[----:B------:R-:W0:Y:S01]  /*0fb0*/  F2I.FTZ.U32.TRUNC.NTZ R3, R3 ;  /* 0x0000000300037305 */ /* 0x000e22000021f000 */
[----:B------:R-:W-:Y:S02]  /*0fc0*/  IMNMX R47, RZ, R47, !PT ;  /* 0x0000002fff2f7217 */ /* 0x000fe40007800200 */
[----:B------:R-:W-:-:S02]  /*0fd0*/  IMAD.MOV R2, RZ, RZ, -R2 ;  /* 0x000000ffff027224 */ /* 0x000fc400078e0a02 */
[----:B------:R-:W-:Y:S02]  /*0fe0*/  IABS R31, R47 ;  /* 0x0000002f001f7213 */ /* 0x000fe40000000000 */
[----:B------:R-:W-:-:S03]  /*0ff0*/  ISETP.GE.AND P2, PT, R47, RZ, PT ;  /* 0x000000ff2f00720c */ /* 0x000fc60003f46270 */
[----:B------:R-:W-:-:S04]  /*1000*/  IMAD.HI.U32 R48, R48, R31, RZ ;  /* 0x0000001f30307227 */ /* 0x000fc800078e00ff */
[----:B------:R-:W-:Y:S01]  /*1010*/  IMAD R48, R48, R2, R31 ;  /* 0x0000000230307224 */ /* 0x000fe200078e021f */
[----:B0-----:R-:W-:Y:S01]  /*1020*/  IADD3 R31, RZ, -R3, RZ ;  /* 0x80000003ff1f7210 */ /* 0x001fe20007ffe0ff */
[----:B------:R-:W-:-:S03]  /*1030*/  IMAD.MOV.U32 R2, RZ, RZ, RZ ;  /* 0x000000ffff027224 */ /* 0x000fc600078e00ff */
[----:B------:R-:W-:Y:S01]  /*1040*/  ISETP.GT.U32.AND P1, PT, R5, R48, PT ;  /* 0x000000300500720c */ /* 0x000fe20003f24070 */
[----:B------:R-:W-:-:S04]  /*1050*/  IMAD R31, R31, R4, RZ ;  /* 0x000000041f1f7224 */ /* 0x000fc800078e02ff */
[----:B------:R-:W-:Y:S01]  /*1060*/  IMAD.HI.U32 R3, R3, R31, R2 ;  /* 0x0000001f03037227 */ /* 0x000fe200078e0002 */
[----:B------:R-:W-:Y:S02]  /*1070*/  MOV R31, R37 ;  /* 0x00000025001f7202 */ /* 0x000fe40000000f00 */
[----:B------:R-:W-:Y:S02]  /*1080*/  IABS R37, R24 ;  /* 0x0000001800257213 */ /* 0x000fe40000000000 */
[----:B------:R-:W-:-:S03]  /*1090*/  IADD3 R50, R31, 0x100000, RZ ;  /* 0x001000001f327810 */ /* 0x000fc60007ffe0ff */
[----:B------:R-:W-:Y:S01]  /*10a0*/  @!P1 IADD3 R48, R48, -R5, RZ ;  /* 0x8000000530309210 */ /* 0x000fe20007ffe0ff */
[----:B------:R-:W-:Y:S01]  /*10b0*/  IMAD.MOV R51, RZ, RZ, -R37 ;  /* 0x000000ffff337224 */ /* 0x000fe200078e0a25 */
[----:B------:R-:W-:Y:S02]  /*10c0*/  IMNMX R50, RZ, R50, !PT ;  /* 0x00000032ff327217 */ /* 0x000fe40007800200 */
[----:B------:R-:W-:Y:S02]  /*10d0*/  ISETP.GT.U32.AND P3, PT, R5, R48, PT ;  /* 0x000000300500720c */ /* 0x000fe40003f64070 */
[----:B------:R-:W-:Y:S02]  /*10e0*/  IABS R2, R50 ;  /* 0x0000003200027213 */ /* 0x000fe40000000000 */
[----:B------:R-:W-:-:S03]  /*10f0*/  ISETP.GE.AND P1, PT, R50, RZ, PT ;  /* 0x000000ff3200720c */ /* 0x000fc60003f26270 */
[----:B------:R-:W-:-:S04]  /*1100*/  IMAD.HI.U32 R37, R3, R2, RZ ;  /* 0x0000000203257227 */ /* 0x000fc800078e00ff */
[----:B------:R-:W-:Y:S02]  /*1110*/  IMAD R37, R37, R51, R2 ;  /* 0x0000003325257224 */ /* 0x000fe400078e0202 */
[----:B------:R-:W0:Y:S01]  /*1120*/  I2F.RP R51, R52 ;  /* 0x0000003400337306 */ /* 0x000e220000209400 */
[----:B------:R-:W-:Y:S02]  /*1130*/  @!P3 IADD3 R48, R48, -R5, RZ ;  /* 0x800000053030b210 */ /* 0x000fe40007ffe0ff */
[----:B------:R-:W-:-:S03]  /*1140*/  ISETP.GT.U32.AND P4, PT, R4, R37, PT ;  /* 0x000000250400720c */ /* 0x000fc60003f84070 */
[----:B------:R-:W-:Y:S01]  /*1150*/  @!P2 IMAD.MOV R48, RZ, RZ, -R48 ;  /* 0x000000ffff30a224 */ /* 0x000fe200078e0a30 */
[----:B------:R-:W-:Y:S01]  /*1160*/  @!P6 LOP3.LUT R48, RZ, R7, RZ, 0x33, !PT ;  /* 0x00000007ff30e212 */ /* 0x000fe200078e33ff */
[----:B0-----:R-:W0:Y:S08]  /*1170*/  MUFU.RCP R51, R51 ;  /* 0x0000003300337308 */ /* 0x001e300000001000 */
[----:B------:R-:W-:-:S05]  /*1180*/  @!P4 IMAD.IADD R37, R37, 0x1, -R4 ;  /* 0x000000012525c824 */ /* 0x000fca00078e0a04 */
[----:B------:R-:W-:Y:S02]  /*1190*/  ISETP.GT.U32.AND P5, PT, R4, R37, PT ;  /* 0x000000250400720c */ /* 0x000fe40003fa4070 */
[----:B0-----:R-:W-:-:S11]  /*11a0*/  IADD3 R2, R51, 0xffffffe, RZ ;  /* 0x0ffffffe33027810 */ /* 0x001fd60007ffe0ff */
[----:B------:R-:W-:Y:S01]  /*11b0*/  @!P5 IMAD.IADD R37, R37, 0x1, -R4 ;  /* 0x000000012525d824 */ /* 0x000fe200078e0a04 */
[----:B------:R0:W1:Y:S01]  /*11c0*/  F2I.FTZ.U32.TRUNC.NTZ R3, R2 ;  /* 0x0000000200037305 */ /* 0x000062000021f000 */
[C---:B------:R-:W-:Y:S01]  /*11d0*/  ISETP.NE.AND P5, PT, R6.reuse, RZ, PT ;  /* 0x000000ff0600720c */ /* 0x040fe20003fa5270 */
[----:B------:R-:W-:Y:S02]  /*11e0*/  IMAD R4, R6, R7, RZ ;  /* 0x0000000706047224 */ /* 0x000fe400078e02ff */
[----:B------:R-:W-:Y:S02]  /*11f0*/  @!P1 IMAD.MOV R37, RZ, RZ, -R37 ;  /* 0x000000ffff259224 */ /* 0x000fe400078e0a25 */
[----:B0-----:R-:W-:-:S03]  /*1200*/  IMAD.MOV.U32 R2, RZ, RZ, RZ ;  /* 0x000000ffff027224 */ /* 0x001fc600078e00ff */
[----:B------:R-:W-:Y:S01]  /*1210*/  SEL R37, R36, R37, !P0 ;  /* 0x0000002524257207 */ /* 0x000fe20004000000 */
[----:B-1----:R-:W-:-:S04]  /*1220*/  IMAD.MOV R47, RZ, RZ, -R3 ;  /* 0x000000ffff2f7224 */ /* 0x002fc800078e0a03 */
[----:B------:R-:W-:-:S04]  /*1230*/  IMAD R5, R47, R52, RZ ;  /* 0x000000342f057224 */ /* 0x000fc800078e02ff */
[----:B------:R-:W-:Y:S01]  /*1240*/  IMAD.HI.U32 R3, R3, R5, R2 ;  /* 0x0000000503037227 */ /* 0x000fe200078e0002 */
[----:B------:R-:W-:Y:S02]  /*1250*/  IADD3 R2, R42, 0x100000, RZ ;  /* 0x001000002a027810 */ /* 0x000fe40007ffe0ff */
[----:B------:R-:W-:Y:S02]  /*1260*/  IABS R5, R6 ;  /* 0x0000000600057213 */ /* 0x000fe40000000000 */
[----:B------:R-:W-:Y:S02]  /*1270*/  IMNMX R2, RZ, R2, !PT ;  /* 0x00000002ff027217 */ /* 0x000fe40007800200 */
[----:B------:R-:W-:Y:S02]  /*1280*/  IADD3 R5, RZ, -R5, RZ ;  /* 0x80000005ff057210 */ /* 0x000fe40007ffe0ff */
[----:B------:R-:W-:Y:S02]  /*1290*/  IABS R50, R2 ;  /* 0x0000000200327213 */ /* 0x000fe40000000000 */
[----:B------:R-:W-:-:S03]  /*12a0*/  ISETP.GE.AND P4, PT, R2, RZ, PT ;  /* 0x000000ff0200720c */ /* 0x000fc60003f86270 */
[----:B------:R-:W-:-:S04]  /*12b0*/  IMAD.HI.U32 R3, R3, R50, RZ ;  /* 0x0000003203037227 */ /* 0x000fc800078e00ff */
[----:B------:R-:W-:-:S05]  /*12c0*/  IMAD R3, R3, R5, R50 ;  /* 0x0000000503037224 */ /* 0x000fca00078e0232 */
[----:B------:R-:W-:-:S13]  /*12d0*/  ISETP.GT.U32.AND P3, PT, R52, R3, PT ;  /* 0x000000033400720c */ /* 0x000fda0003f64070 */
[----:B------:R-:W-:-:S04]  /*12e0*/  @!P3 IADD3 R3, R3, -R52, RZ ;  /* 0x800000340303b210 */ /* 0x000fc80007ffe0ff */
[----:B------:R-:W-:-:S13]  /*12f0*/  ISETP.GT.U32.AND P3, PT, R52, R3, PT ;  /* 0x000000033400720c */ /* 0x000fda0003f64070 */
[----:B------:R-:W-:-:S04]  /*1300*/  @!P3 IADD3 R3, R3, -R52, RZ ;  /* 0x800000340303b210 */ /* 0x000fc80007ffe0ff */
[----:B------:R-:W-:Y:S02]  /*1310*/  @!P4 IADD3 R3, -R3, RZ, RZ ;  /* 0x000000ff0303c210 */ /* 0x000fe40007ffe1ff */
[----:B------:R-:W-:-:S05]  /*1320*/  @!P5 LOP3.LUT R3, RZ, R6, RZ, 0x33, !PT ;  /* 0x00000006ff03d212 */ /* 0x000fca00078e33ff */
[----:B------:R-:W-:-:S04]  /*1330*/  IMAD R2, R6, R48, R3 ;  /* 0x0000003006027224 */ /* 0x000fc800078e0203 */
[----:B------:R-:W-:-:S04]  /*1340*/  IMAD R37, R4, R37, R2 ;  /* 0x0000002504257224 */ /* 0x000fc800078e0202 */
[----:B------:R-:W-:-:S04]  /*1350*/  IMAD.WIDE R4, R37, 0x4, R12 ;  /* 0x0000000425047825 */ /* 0x000fc800078e020c */
[----:B------:R-:W-:Y:S02]  /*1360*/  IMAD.WIDE R2, R37, 0x4, R10 ;  /* 0x0000000425027825 */ /* 0x000fe400078e020a */
[----:B------:R-:W2:Y:S04]  /*1370*/  LD.E R4, [R4.64] ;  /* 0x0000001004047980 */ /* 0x000ea8000c101900 */
[----:B------:R-:W2:Y:S02]  /*1380*/  LD.E R37, [R2.64] ;  /* 0x0000001002257980 */ /* 0x000ea4000c101900 */
[----:B--2---:R-:W-:-:S13]  /*1390*/  ISETP.GE.AND P1, PT, R37, R4, PT ;  /* 0x000000042500720c */ /* 0x004fda0003f26270 */
[----:B------:R-:W-:Y:S05]  /*13a0*/  @P1 BRA `(.L_x_673) ;  /* 0xfffffa1000001947 */ /* 0x000fea000383ffff */
[----:B------:R-:W-:Y:S05]  /*13b0*/  BSYNC B2 ;  /* 0x0000000000027941 */ /* 0x000fea0003800000 */
.L_x_671:
[----:B------:R-:W-:Y:S02]  /*13c0*/  MOV R36, R4 ;  /* 0x0000000400247202 */ /* 0x000fe40000000f00 */
.L_x_670:
[----:B------:R-:W-:Y:S05]  /*13d0*/  BSYNC B1 ;  /* 0x0000000000017941 */ /* 0x000fea0003800000 */
.L_x_669:
[----:B------:R-:W-:-:S05]  /*13e0*/  IMAD.WIDE R2, R37, 0x4, R8 ;  /* 0x0000000425027825 */ /* 0x000fca00078e0208 */
[----:B------:R-:W2:Y:S01]  /*13f0*/  LD.E R48, [R2.64] ;  /* 0x0000001002307980 */ /* 0x000ea2000c101900 */
[----:B------:R-:W-:Y:S01]  /*1400*/  IMAD.MOV.U32 R53, RZ, RZ, c[0x0][0x288] ;  /* 0x0000a200ff357624 */ /* 0x000fe200078e00ff */
[----:B--2---:R-:W-:-:S05]  /*1410*/  SHF.R.S32.HI R47, RZ, 0x1f, R48 ;  /* 0x0000001fff2f7819 */ /* 0x004fca0000011430 */
[----:B------:R-:W-:-:S04]  /*1420*/  IMAD R5, R47, c[0x0][0x288], RZ ;  /* 0x0000a2002f057a24 */ /* 0x000fc800078e02ff */
[C---:B------:R-:W-:Y:S02]  /*1430*/  IMAD R51, R48.reuse, UR5, R5 ;  /* 0x0000000530337c24 */ /* 0x040fe4000f8e0205 */
[----:B------:R-:W-:-:S05]  /*1440*/  IMAD.WIDE.U32 R4, R48, R53, c[0x0][0x268] ;  /* 0x00009a0030047625 */ /* 0x000fca00078e0035 */
[----:B------:R-:W-:-:S05]  /*1450*/  IADD3 R5, R5, R51, RZ ;  /* 0x0000003305057210 */ /* 0x000fca0007ffe0ff */
[----:B------:R-:W2:Y:S01]  /*1460*/  LDG.E R4, [R4.64] ;  /* 0x0000001004047981 */ /* 0x000ea2000c1e1900 */
[----:B------:R-:W-:Y:S01]  /*1470*/  BSSY B1, `(.L_x_674) ;  /* 0x00000f6000017945 */ /* 0x000fe20003800000 */
[----:B--2---:R-:W-:-:S04]  /*1480*/  LOP3.LUT R50, R4, 0x1, RZ, 0xc0, !PT ;  /* 0x0000000104327812 */ /* 0x004fc800078ec0ff */
[----:B------:R-:W-:-:S04]  /*1490*/  ISETP.NE.U32.AND P0, PT, R50, 0x1, PT ;  /* 0x000000013200780c */ /* 0x000fc80003f05070 */
[----:B------:R-:W-:-:S13]  /*14a0*/  ISETP.NE.AND P0, PT, R48, R19, !P0 ;  /* 0x000000133000720c */ /* 0x000fda0004705270 */
[----:B------:R-:W-:Y:S05]  /*14b0*/  @!P0 BRA `(.L_x_675) ;  /* 0x00000f1000008947 */ /* 0x000fea0003800000 */
[----:B------:R-:W-:Y:S02]  /*14c0*/  IMAD R3, R47, c[0x0][0x1a8], RZ ;  /* 0x00006a002f037a24 */ /* 0x000fe400078e02ff */
[----:B------:R-:W-:Y:S02]  /*14d0*/  IMAD.MOV.U32 R15, RZ, RZ, c[0x0][0x1a8] ;  /* 0x00006a00ff0f7624 */ /* 0x000fe400078e00ff */
[C---:B------:R-:W-:Y:S02]  /*14e0*/  IMAD R5, R48.reuse, UR8, R3 ;  /* 0x0000000830057c24 */ /* 0x040fe4000f8e0203 */
[----:B------:R-:W-:-:S04]  /*14f0*/  IMAD.WIDE.U32 R2, R48, R15, c[0x0][0x188] ;  /* 0x0000620030027625 */ /* 0x000fc800078e000f */
[----:B------:R-:W-:Y:S01]  /*1500*/  IMAD.MOV.U32 R4, RZ, RZ, R2 ;  /* 0x000000ffff047224 */ /* 0x000fe200078e0002 */
[----:B------:R-:W-:-:S05]  /*1510*/  IADD3 R5, R3, R5, RZ ;  /* 0x0000000503057210 */ /* 0x000fca0007ffe0ff */
        /* <DEDUP_REMOVED lines=16> */
[----:B------:R-:W-:Y:S05]  /*1620*/  CALL.REL.NOINC `($__internal_16_$__cuda_sm20_sqrt_rn_f32_slowpath) ;  /* 0x00000f4000007944 */ /* 0x000fea0003c00000 */
[----:B------:R-:W-:Y:S05]  /*1630*/  BRA `(.L_x_678) ;  /* 0x0000004000007947 */ /* 0x000fea0003800000 */
.L_x_677:
[----:B01----:R-:W-:Y:S01]  /*1640*/  FMUL.FTZ R49, R50, R15 ;  /* 0x0000000f32317220 */ /* 0x003fe20000410000 */
[----:B------:R-:W-:-:S03]  /*1650*/  FMUL.FTZ R5, R15, 0.5 ;  /* 0x3f0000000f057820 */ /* 0x000fc60000410000 */
[----:B------:R-:W-:-:S04]  /*1660*/  FFMA R4, -R49, R49, R50 ;  /* 0x0000003131047223 */ /* 0x000fc80000000132 */
[----:B------:R-:W-:Y:S02]  /*1670*/  FFMA R49, R4, R5, R49 ;  /* 0x0000000504317223 */ /* 0x000fe40000000031 */
.L_x_678:
[----:B------:R-:W-:Y:S05]  /*1680*/  BSYNC B2 ;  /* 0x0000000000027941 */ /* 0x000fea0003800000 */
.L_x_676:
[----:B------:R-:W-:Y:S02]  /*1690*/  IMAD R5, R47, c[0x0][0x250], RZ ;  /* 0x000094002f057a24 */ /* 0x000fe400078e02ff */
[----:B------:R-:W-:Y:S02]  /*16a0*/  IMAD.MOV.U32 R51, RZ, RZ, c[0x0][0x250] ;  /* 0x00009400ff337624 */ /* 0x000fe400078e00ff */
[C---:B------:R-:W-:Y:S02]  /*16b0*/  IMAD R15, R48.reuse, UR10, R5 ;  /* 0x0000000a300f7c24 */ /* 0x040fe4000f8e0205 */
[----:B------:R-:W-:-:S04]  /*16c0*/  IMAD.WIDE.U32 R4, R48, R51, c[0x0][0x230] ;  /* 0x00008c0030047625 */ /* 0x000fc800078e0033 */
[----:B------:R-:W-:Y:S01]  /*16d0*/  IMAD.MOV.U32 R53, RZ, RZ, c[0x0][0x218] ;  /* 0x00008600ff357624 */ /* 0x000fe200078e00ff */
[----:B------:R-:W-:Y:S01]  /*16e0*/  IADD3 R5, R5, R15, RZ ;  /* 0x0000000f05057210 */ /* 0x000fe20007ffe0ff */
[----:B------:R-:W-:-:S04]  /*16f0*/  IMAD R15, R47, c[0x0][0x218], RZ ;  /* 0x000086002f0f7a24 */ /* 0x000fc800078e02ff */
[C---:B------:R-:W-:Y:S01]  /*1700*/  IMAD R51, R48.reuse, UR11, R15 ;  /* 0x0000000b30337c24 */ /* 0x040fe2000f8e020f */
[----:B------:R-:W2:Y:S01]  /*1710*/  LDG.E R5, [R4.64] ;  /* 0x0000001004057981 */ /* 0x000ea2000c1e1900 */
[----:B------:R-:W-:-:S05]  /*1720*/  IMAD.WIDE.U32 R14, R48, R53, c[0x0][0x1f8] ;  /* 0x00007e00300e7625 */ /* 0x000fca00078e0035 */
[----:B------:R-:W-:-:S06]  /*1730*/  IADD3 R15, R15, R51, RZ ;  /* 0x000000330f0f7210 */ /* 0x000fcc0007ffe0ff */
[----:B------:R-:W3:Y:S01]  /*1740*/  LDG.E R15, [R14.64] ;  /* 0x000000100e0f7981 */ /* 0x000ee2000c1e1900 */
[----:B------:R-:W-:Y:S01]  /*1750*/  FADD R50, -R25, R49 ;  /* 0x0000003119327221 */ /* 0x000fe20000000100 */
[----:B------:R-:W-:Y:S03]  /*1760*/  BSSY B2, `(.L_x_679) ;  /* 0x00000c2000027945 */ /* 0x000fe60003800000 */
[----:B--2---:R-:W-:Y:S01]  /*1770*/  FADD R50, R50, -R5 ;  /* 0x8000000532327221 */ /* 0x004fe20000000000 */
[----:B---3--:R-:W-:-:S04]  /*1780*/  FSETP.GT.AND P1, PT, R32, -R15, PT ;  /* 0x8000000f2000720b */ /* 0x008fc80003f24000 */
[----:B------:R-:W-:-:S13]  /*1790*/  FSETP.LE.AND P1, PT, R50, c[0x0][0x2ac], P1 ;  /* 0x0000ab0032007a0b */ /* 0x000fda0000f23000 */
[----:B------:R-:W-:Y:S05]  /*17a0*/  @!P1 BRA `(.L_x_680) ;  /* 0x00000bd000009947 */ /* 0x000fea0003800000 */
[----:B------:R-:W-:Y:S02]  /*17b0*/  IMAD R47, R47, c[0x0][0x1e0], RZ ;  /* 0x000078002f2f7a24 */ /* 0x000fe400078e02ff */
[----:B------:R-:W-:Y:S02]  /*17c0*/  IMAD.MOV.U32 R5, RZ, RZ, c[0x0][0x1e0] ;  /* 0x00007800ff057624 */ /* 0x000fe400078e00ff */
        /* <DEDUP_REMOVED lines=14> */
[----:B--2---:R-:W-:Y:S01]  /*18b0*/  FADD R43, R33, -R44 ;  /* 0x8000002c212b7221 */ /* 0x004fe20000000000 */
[----:B---3--:R-:W-:Y:S01]  /*18c0*/  FADD R48, R34, -R45 ;  /* 0x8000002d22307221 */ /* 0x008fe20000000000 */
[----:B----4-:R-:W-:Y:S01]  /*18d0*/  FADD R47, R35, -R46 ;  /* 0x8000002e232f7221 */ /* 0x010fe20000000000 */
[----:B-1----:R-:W-:Y:S05]  /*18e0*/  @!P2 BRA `(.L_x_682) ;  /* 0x000000400000a947 */ /* 0x002fea0003800000 */
[----:B------:R-:W-:Y:S01]  /*18f0*/  IMAD.MOV.U32 R4, RZ, RZ, R49 ;  /* 0x000000ffff047224 */ /* 0x000fe200078e0031 */
[----:B------:R-:W-:Y:S02]  /*1900*/  MOV R46, 0x1920 ;  /* 0x00001920002e7802 */ /* 0x000fe40000000f00 */
[----:B------:R-:W-:Y:S05]  /*1910*/  CALL.REL.NOINC `($__internal_17_$__cuda_sm3x_div_rn_noftz_f32_slowpath) ;  /* 0x00000dc000007944 */ /* 0x000fea0003c00000 */
[----:B0-----:R-:W-:Y:S02]  /*1920*/  MOV R14, R3 ;  /* 0x00000003000e7202 */ /* 0x001fe40000000f00 */
.L_x_682:
[----:B------:R-:W-:Y:S05]  /*1930*/  BSYNC B5 ;  /* 0x0000000000057941 */ /* 0x000fea0003800000 */
.L_x_681:
        /* <DEDUP_REMOVED lines=9> */
[----:B------:R-:W-:Y:S01]  /*19d0*/  IMAD.MOV.U32 R3, RZ, RZ, R2 ;  /* 0x000000ffff037224 */ /* 0x000fe200078e0002 */
[----:B------:R-:W-:Y:S02]  /*19e0*/  MOV R4, R49 ;  /* 0x0000003100047202 */ /* 0x000fe40000000f00 */
[----:B------:R-:W-:Y:S02]  /*19f0*/  MOV R46, 0x1a10 ;  /* 0x00001a10002e7802 */ /* 0x000fe40000000f00 */
[----:B------:R-:W-:Y:S05]  /*1a00*/  CALL.REL.NOINC `($__internal_17_$__cuda_sm3x_div_rn_noftz_f32_slowpath) ;  /* 0x00000cd000007944 */ /* 0x000fea0003c00000 */
[----:B0-----:R-:W-:Y:S02]  /*1a10*/  IMAD.MOV.U32 R45, RZ, RZ, R3 ;  /* 0x000000ffff2d7224 */ /* 0x001fe400078e0003 */
.L_x_684:
[----:B------:R-:W-:Y:S05]  /*1a20*/  BSYNC B5 ;  /* 0x0000000000057941 */ /* 0x000fea0003800000 */
.L_x_683:
        /* <DEDUP_REMOVED lines=9> */
[----:B------:R-:W-:Y:S01]  /*1ac0*/  MOV R3, R0 ;  /* 0x0000000000037202 */ /* 0x000fe20000000f00 */
[----:B------:R-:W-:Y:S01]  /*1ad0*/  IMAD.MOV.U32 R4, RZ, RZ, R49 ;  /* 0x000000ffff047224 */ /* 0x000fe200078e0031 */
[----:B------:R-:W-:Y:S02]  /*1ae0*/  MOV R46, 0x1b00 ;  /* 0x00001b00002e7802 */ /* 0x000fe40000000f00 */
[----:B------:R-:W-:Y:S05]  /*1af0*/  CALL.REL.NOINC `($__internal_17_$__cuda_sm3x_div_rn_noftz_f32_slowpath) ;  /* 0x00000be000007944 */ /* 0x000fea0003c00000 */
[----:B0-----:R-:W-:Y:S02]  /*1b00*/  MOV R44, R3 ;  /* 0x00000003002c7202 */ /* 0x001fe40000000f00 */
.L_x_686:
[----:B------:R-:W-:Y:S05]  /*1b10*/  BSYNC B5 ;  /* 0x0000000000057941 */ /* 0x000fea0003800000 */
.L_x_685:
[----:B------:R-:W-:Y:S01]  /*1b20*/  FMUL R48, R48, R45 ;  /* 0x0000002d30307220 */ /* 0x000fe20000400000 */
[----:B------:R-:W-:Y:S03]  /*1b30*/  BSSY B3, `(.L_x_687) ;  /* 0x0000017000037945 */ /* 0x000fe60003800000 */
[----:B------:R-:W-:-:S04]  /*1b40*/  FFMA R48, R43, R14, R48 ;  /* 0x0000000e2b307223 */ /* 0x000fc80000000030 */
[----:B------:R-:W-:-:S04]  /*1b50*/  FFMA R47, R47, R44, R48 ;  /* 0x0000002c2f2f7223 */ /* 0x000fc80000000030 */
[C---:B------:R-:W-:Y:S01]  /*1b60*/  FFMA R0, R47.reuse, -R45, R34 ;  /* 0x8000002d2f007223 */ /* 0x040fe20000000022 */
[C---:B------:R-:W-:Y:S01]  /*1b70*/  FFMA R2, R47.reuse, -R14, R33 ;  /* 0x8000000e2f027223 */ /* 0x040fe20000000021 */
[C---:B------:R-:W-:Y:S01]  /*1b80*/  FFMA R3, R47.reuse, -R44, R35 ;  /* 0x8000002c2f037223 */ /* 0x040fe20000000023 */
[----:B------:R-:W-:Y:S01]  /*1b90*/  FSETP.GEU.AND P2, PT, |R47|, c[0x0][0x2a4], PT ;  /* 0x0000a9002f007a0b */ /* 0x000fe20003f4e200 */
[----:B------:R-:W-:-:S04]  /*1ba0*/  FMUL R5, R0, R0 ;  /* 0x0000000000057220 */ /* 0x000fc80000400000 */
[----:B------:R-:W-:-:S04]  /*1bb0*/  FFMA R4, R2, R2, R5 ;  /* 0x0000000202047223 */ /* 0x000fc80000000005 */
[----:B------:R-:W-:-:S04]  /*1bc0*/  FFMA R4, R3, R3, R4 ;  /* 0x0000000303047223 */ /* 0x000fc80000000004 */
[----:B------:R0:W1:Y:S01]  /*1bd0*/  MUFU.RSQ R5, R4 ;  /* 0x0000000400057308 */ /* 0x0000620000001400 */
[----:B------:R-:W-:-:S04]  /*1be0*/  IADD3 R43, R4, -0xd000000, RZ ;  /* 0xf3000000042b7810 */ /* 0x000fc80007ffe0ff */
[----:B------:R-:W-:Y:S02]  /*1bf0*/  ISETP.GT.U32.AND P3, PT, R43, 0x727fffff, PT ;  /* 0x727fffff2b00780c */ /* 0x000fe40003f64070 */
[----:B------:R-:W-:-:S11]  /*1c00*/  FSEL R43, R18, c[0x0][0x2a8], P2 ;  /* 0x0000aa00122b7a08 */ /* 0x000fd60001000000 */
[----:B------:R-:W-:Y:S05]  /*1c10*/  @!P3 BRA `(.L_x_688) ;  /* 0x000000400000b947 */ /* 0x000fea0003800000 */
[----:B01----:R-:W-:Y:S02]  /*1c20*/  MOV R51, 0x1c40 ;  /* 0x00001c4000337802 */ /* 0x003fe40000000f00 */
[----:B------:R-:W-:Y:S05]  /*1c30*/  CALL.REL.NOINC `($__internal_16_$__cuda_sm20_sqrt_rn_f32_slowpath) ;  /* 0x0000093000007944 */ /* 0x000fea0003c00000 */
[----:B------:R-:W-:Y:S01]  /*1c40*/  IMAD.MOV.U32 R47, RZ, RZ, R49 ;  /* 0x000000ffff2f7224 */ /* 0x000fe200078e0031 */
[----:B------:R-:W-:Y:S05]  /*1c50*/  BRA `(.L_x_689) ;  /* 0x0000004000007947 */ /* 0x000fea0003800000 */
.L_x_688:
[----:B01----:R-:W-:Y:S01]  /*1c60*/  FMUL.FTZ R47, R4, R5 ;  /* 0x00000005042f7220 */ /* 0x003fe20000410000 */
[----:B------:R-:W-:-:S03]  /*1c70*/  FMUL.FTZ R5, R5, 0.5 ;  /* 0x3f00000005057820 */ /* 0x000fc60000410000 */
[----:B------:R-:W-:-:S04]  /*1c80*/  FFMA R4, -R47, R47, R4 ;  /* 0x0000002f2f047223 */ /* 0x000fc80000000104 */
[----:B------:R-:W-:Y:S02]  /*1c90*/  FFMA R47, R4, R5, R47 ;  /* 0x00000005042f7223 */ /* 0x000fe4000000002f */
.L_x_689:
[----:B------:R-:W-:Y:S05]  /*1ca0*/  BSYNC B3 ;  /* 0x0000000000037941 */ /* 0x000fea0003800000 */
.L_x_687:
[----:B------:R-:W-:Y:S01]  /*1cb0*/  FSETP.GT.AND P2, PT, R47, RZ, PT ;  /* 0x000000ff2f00720b */ /* 0x000fe20003f44000 */
[----:B------:R-:W-:Y:S01]  /*1cc0*/  BSSY B5, `(.L_x_690) ;  /* 0x0000030000057945 */ /* 0x000fe20003800000 */
[----:B------:R-:W-:Y:S01]  /*1cd0*/  MOV R4, RZ ;  /* 0x000000ff00047202 */ /* 0x000fe20000000f00 */
        /* <DEDUP_REMOVED lines=12> */
[----:B------:R-:W-:Y:S02]  /*1da0*/  MOV R46, 0x1dc0 ;  /* 0x00001dc0002e7802 */ /* 0x000fe40000000f00 */
[----:B------:R-:W-:Y:S05]  /*1db0*/  CALL.REL.NOINC `($__internal_17_$__cuda_sm3x_div_rn_noftz_f32_slowpath) ;  /* 0x0000092000007944 */ /* 0x000fea0003c00000 */
[----:B0-----:R-:W-:Y:S02]  /*1dc0*/  MOV R48, R3 ;  /* 0x0000000300307202 */ /* 0x001fe40000000f00 */
.L_x_693:
[----:B------:R-:W-:Y:S05]  /*1dd0*/  BSYNC B6 ;  /* 0x0000000000067941 */ /* 0x000fea0003800000 */
.L_x_692:
        /* <DEDUP_REMOVED lines=14> */
.L_x_695:
[----:B------:R-:W-:Y:S05]  /*1ec0*/  BSYNC B6 ;  /* 0x0000000000067941 */ /* 0x000fea0003800000 */
.L_x_694:
        /* <DEDUP_REMOVED lines=14> */
.L_x_696:
[----:B------:R-:W-:Y:S05]  /*1fb0*/  BSYNC B6 ;  /* 0x0000000000067941 */ /* 0x000fea0003800000 */
.L_x_691:
[----:B------:R-:W-:Y:S05]  /*1fc0*/  BSYNC B5 ;  /* 0x0000000000057941 */ /* 0x000fea0003800000 */
.L_x_690:
[----:B------:R-:W-:Y:S01]  /*1fd0*/  FADD R47, RZ, -R47 ;  /* 0x8000002fff2f7221 */ /* 0x000fe20000000000 */
[----:B------:R-:W-:Y:S01]  /*1fe0*/  FADD R15, R32, R15 ;  /* 0x0000000f200f7221 */ /* 0x000fe20000000000 */
[C---:B------:R-:W-:Y:S01]  /*1ff0*/  FMUL R0, R50.reuse, R43 ;  /* 0x0000002b32007220 */ /* 0x040fe20000400000 */
[----:B------:R-:W-:Y:S01]  /*2000*/  FMUL R14, R50, R14 ;  /* 0x0000000e320e7220 */ /* 0x000fe20000400000 */
[----:B------:R-:W-:Y:S01]  /*2010*/  FMUL R47, R47, c[0x0][0x2b4] ;  /* 0x0000ad002f2f7a20 */ /* 0x000fe20000400000 */
[----:B------:R-:W0:Y:S01]  /*2020*/  MUFU.RCP R2, R15 ;  /* 0x0000000f00027308 */ /* 0x000e220000001000 */
[----:B------:R-:W-:Y:S03]  /*2030*/  BSSY B5, `(.L_x_697) ;  /* 0x0000013000057945 */ /* 0x000fe60003800000 */
[----:B------:R-:W-:-:S04]  /*2040*/  FSETP.GT.AND P2, PT, R0, R47, PT ;  /* 0x0000002f0000720b */ /* 0x000fc80003f44000 */
[----:B------:R-:W-:Y:S01]  /*2050*/  FSEL R47, R0, R47, P2 ;  /* 0x0000002f002f7208 */ /* 0x000fe20001000000 */
[----:B------:R-:W-:-:S04]  /*2060*/  FMUL R0, R50, R45 ;  /* 0x0000002d32007220 */ /* 0x000fc80000400000 */
[C---:B------:R-:W-:Y:S01]  /*2070*/  FFMA R3, R47.reuse, R4, -R14 ;  /* 0x000000042f037223 */ /* 0x040fe2000000080e */
[----:B------:R-:W-:Y:S01]  /*2080*/  FFMA R0, R47, R49, -R0 ;  /* 0x000000312f007223 */ /* 0x000fe20000000800 */
[----:B0-----:R-:W-:Y:S02]  /*2090*/  FFMA R5, -R15, R2, 1 ;  /* 0x3f8000000f057423 */ /* 0x001fe40000000102 */
[----:B------:R-:W0:Y:S02]  /*20a0*/  FCHK P2, R3, R15 ;  /* 0x0000000f03007302 */ /* 0x000e240000040000 */
[----:B------:R-:W-:Y:S01]  /*20b0*/  FFMA R14, R2, R5, R2 ;  /* 0x00000005020e7223 */ /* 0x000fe20000000002 */
[----:B------:R-:W-:-:S03]  /*20c0*/  FMUL R5, R50, R44 ;  /* 0x0000002c32057220 */ /* 0x000fc60000400000 */
[----:B------:R-:W-:Y:S01]  /*20d0*/  FFMA R51, R3, R14, RZ ;  /* 0x0000000e03337223 */ /* 0x000fe200000000ff */
[----:B------:R-:W-:-:S03]  /*20e0*/  FFMA R2, R47, R48, -R5 ;  /* 0x000000302f027223 */ /* 0x000fc60000000805 */
[----:B------:R-:W-:-:S04]  /*20f0*/  FFMA R4, -R15, R51, R3 ;  /* 0x000000330f047223 */ /* 0x000fc80000000103 */
[----:B------:R-:W-:Y:S01]  /*2100*/  FFMA R14, R14, R4, R51 ;  /* 0x000000040e0e7223 */ /* 0x000fe20000000033 */
[----:B0-----:R-:W-:Y:S05]  /*2110*/  @!P2 BRA `(.L_x_698) ;  /* 0x000000400000a947 */ /* 0x001fea0003800000 */
[----:B------:R-:W-:Y:S01]  /*2120*/  IMAD.MOV.U32 R4, RZ, RZ, R15 ;  /* 0x000000ffff047224 */ /* 0x000fe200078e000f */
[----:B------:R-:W-:Y:S02]  /*2130*/  MOV R46, 0x2150 ;  /* 0x00002150002e7802 */ /* 0x000fe40000000f00 */
[----:B------:R-:W-:Y:S05]  /*2140*/  CALL.REL.NOINC `($__internal_17_$__cuda_sm3x_div_rn_noftz_f32_slowpath) ;  /* 0x0000059000007944 */ /* 0x000fea0003c00000 */
[----:B0-----:R-:W-:Y:S02]  /*2150*/  MOV R14, R3 ;  /* 0x00000003000e7202 */ /* 0x001fe40000000f00 */
.L_x_698:
[----:B------:R-:W-:Y:S05]  /*2160*/  BSYNC B5 ;  /* 0x0000000000057941 */ /* 0x000fea0003800000 */
.L_x_697:
        /* <DEDUP_REMOVED lines=12> */
[----:B------:R-:W-:Y:S05]  /*2230*/  CALL.REL.NOINC `($__internal_17_$__cuda_sm3x_div_rn_noftz_f32_slowpath) ;  /* 0x000004a000007944 */ /* 0x000fea0003c00000 */
[----:B0-----:R-:W-:Y:S02]  /*2240*/  IMAD.MOV.U32 R45, RZ, RZ, R3 ;  /* 0x000000ffff2d7224 */ /* 0x001fe400078e0003 */
.L_x_700:
[----:B------:R-:W-:Y:S05]  /*2250*/  BSYNC B5 ;  /* 0x0000000000057941 */ /* 0x000fea0003800000 */
.L_x_699:
        /* <DEDUP_REMOVED lines=12> */
[----:B------:R-:W-:Y:S05]  /*2320*/  CALL.REL.NOINC `($__internal_17_$__cuda_sm3x_div_rn_noftz_f32_slowpath) ;  /* 0x000003b000007944 */ /* 0x000fea0003c00000 */
[----:B0-----:R-:W-:Y:S02]  /*2330*/  MOV R0, R3 ;  /* 0x0000000300007202 */ /* 0x001fe40000000f00 */
.L_x_702:
[----:B------:R-:W-:Y:S05]  /*2340*/  BSYNC B5 ;  /* 0x0000000000057941 */ /* 0x000fea0003800000 */
.L_x_701:
[C---:B------:R-:W-:Y:S01]  /*2350*/  FFMA R46, R32.reuse, R14, R23 ;  /* 0x0000000e202e7223 */ /* 0x040fe20000000017 */
[C---:B------:R-:W-:Y:S01]  /*2360*/  FFMA R45, R32.reuse, R45, R22 ;  /* 0x0000002d202d7223 */ /* 0x040fe20000000016 */
[----:B------:R-:W-:Y:S02]  /*2370*/  FFMA R44, R32, R0, R21 ;  /* 0x00000000202c7223 */ /* 0x000fe40000000015 */
.L_x_680:
[----:B------:R-:W-:Y:S05]  /*2380*/  BSYNC B2 ;  /* 0x0000000000027941 */ /* 0x000fea0003800000 */
.L_x_679:
[----:B------:R-:W-:Y:S02]  /*2390*/  FSEL R15, R43, R18, P1 ;  /* 0x000000122b0f7208 */ /* 0x000fe40000800000 */
[----:B------:R-:W-:Y:S02]  /*23a0*/  FSEL R14, R44, R21, P1 ;  /* 0x000000152c0e7208 */ /* 0x000fe40000800000 */
[----:B------:R-:W-:Y:S02]  /*23b0*/  FSEL R49, R45, R22, P1 ;  /* 0x000000162d317208 */ /* 0x000fe40000800000 */
[----:B------:R-:W-:-:S02]  /*23c0*/  FSEL R0, R46, R23, P1 ;  /* 0x000000172e007208 */ /* 0x000fc40000800000 */
.L_x_675:
[----:B------:R-:W-:Y:S05]  /*23d0*/  BSYNC B1 ;  /* 0x0000000000017941 */ /* 0x000fea0003800000 */
.L_x_674:
[----:B------:R-:W-:Y:S02]  /*23e0*/  FSEL R18, R15, R18, P0 ;  /* 0x000000120f127208 */ /* 0x000fe40000000000 */
[----:B------:R-:W-:-:S02]  /*23f0*/  FSEL R21, R14, R21, P0 ;  /* 0x000000150e157208 */ /* 0x000fc40000000000 */
[----:B------:R-:W-:Y:S02]  /*2400*/  FSEL R22, R49, R22, P0 ;  /* 0x0000001631167208 */ /* 0x000fe40000000000 */
[----:B------:R-:W-:Y:S02]  /*2410*/  FSEL R23, R0, R23, P0 ;  /* 0x0000001700177208 */ /* 0x000fe40000000000 */
[----:B------:R-:W-:Y:S01]  /*2420*/  IADD3 R37, R37, 0x1, RZ ;  /* 0x0000000125257810 */ /* 0x000fe20007ffe0ff */
[----:B------:R-:W-:Y:S05]  /*2430*/  BRA `(.L_x_703) ;  /* 0xffffe92000007947 */ /* 0x000fea000383ffff */
.L_x_672:
[----:B------:R-:W-:Y:S05]  /*2440*/  BSYNC B0 ;  /* 0x0000000000007941 */ /* 0x000fea0003800000 */
.L_x_668:
[----:B------:R-:W-:Y:S01]  /*2450*/  IADD3 R16, P0, R16, UR6, RZ ;  /* 0x0000000610107c10 */ /* 0x000fe2000ff1e0ff */
[----:B------:R-:W-:Y:S01]  /*2460*/  IMAD R20, R20, c[0x0][0x2e0], RZ ;  /* 0x0000b80014147a24 */ /* 0x000fe200078e02ff */
[----:B------:R-:W-:Y:S01]  /*2470*/  FMUL R23, R23, c[0x0][0x2b8] ;  /* 0x0000ae0017177a20 */ /* 0x000fe20000400000 */
[----:B------:R-:W-:Y:S01]  /*2480*/  IMAD.MOV.U32 R2, RZ, RZ, c[0x0][0x2e0] ;  /* 0x0000b800ff027624 */ /* 0x000fe200078e00ff */
[----:B------:R-:W-:Y:S01]  /*2490*/  IADD3.X R17, R17, UR4, RZ, P0, !PT ;  /* 0x0000000411117c10 */ /* 0x000fe200087fe4ff */
[C---:B------:R-:W-:Y:S01]  /*24a0*/  IMAD R5, R19.reuse, UR12, R20 ;  /* 0x0000000c13057c24 */ /* 0x040fe2000f8e0214 */
[----:B------:R-:W-:Y:S01]  /*24b0*/  ISETP.GE.U32.AND P0, PT, R16, c[0x0][0x178], PT ;  /* 0x00005e0010007a0c */ /* 0x000fe20003f06070 */
[----:B------:R-:W-:Y:S01]  /*24c0*/  IMAD.WIDE.U32 R2, R19, R2, c[0x0][0x2c0] ;  /* 0x0000b00013027625 */ /* 0x000fe200078e0002 */
[----:B------:R-:W-:-:S02]  /*24d0*/  FMUL R21, R21, c[0x0][0x2b8] ;  /* 0x0000ae0015157a20 */ /* 0x000fc40000400000 */
[----:B------:R-:W-:Y:S02]  /*24e0*/  ISETP.GE.U32.AND.EX P0, PT, R17, c[0x0][0x17c], PT, P0 ;  /* 0x00005f0011007a0c */ /* 0x000fe40003f06100 */
[----:B------:R-:W-:Y:S01]  /*24f0*/  IADD3 R3, R3, R5, RZ ;  /* 0x0000000503037210 */ /* 0x000fe20007ffe0ff */
[----:B------:R-:W-:-:S04]  /*2500*/  FMUL R5, R22, c[0x0][0x2b8] ;  /* 0x0000ae0016057a20 */ /* 0x000fc80000400000 */
[----:B------:R0:W-:Y:S04]  /*2510*/  RED.E.ADD.F32.FTZ.RN.STRONG.GPU [R2.64], R23 ;  /* 0x000000170200798e */ /* 0x0001e8000c10e790 */
[----:B------:R0:W-:Y:S04]  /*2520*/  RED.E.ADD.F32.FTZ.RN.STRONG.GPU [R2.64+0x4], R5 ;  /* 0x000004050200798e */ /* 0x0001e8000c10e790 */
[----:B------:R0:W-:Y:S01]  /*2530*/  RED.E.ADD.F32.FTZ.RN.STRONG.GPU [R2.64+0x8], R21 ;  /* 0x000008150200798e */ /* 0x0001e2000c10e790 */
[----:B------:R-:W-:Y:S01]  /*2540*/  @P0 CALL.REL.NOINC `(.L_x_704) ;  /* 0x0000001000000944 */ /* 0x000fe20003c00000 */
[----:B------:R-:W-:Y:S05]  /*2550*/  BRA `(.L_x_705) ;  /* 0xffffdc5000007947 */ /* 0x000fea000383ffff */
.L_x_704:
[----:B------:R-:W-:Y:S05]  /*2560*/  EXIT ;  /* 0x000000000000794d */ /* 0x000fea0003800000 */
        .weak           $__internal_16_$__cuda_sm20_sqrt_rn_f32_slowpath
        .type           $__internal_16_$__cuda_sm20_sqrt_rn_f32_slowpath,@function
        .size           $__internal_16_$__cuda_sm20_sqrt_rn_f32_slowpath,($__internal_17_$__cuda_sm3x_div_rn_noftz_f32_slowpath - $__internal_16_$__cuda_sm20_sqrt_rn_f32_slowpath)
$__internal_16_$__cuda_sm20_sqrt_rn_f32_slowpath:
[----:B------:R-:W-:-:S13]  /*2570*/  LOP3.LUT P2, RZ, R4, 0x7fffffff, RZ, 0xc0, !PT ;  /* 0x7fffffff04ff7812 */ /* 0x000fda000784c0ff */
[----:B------:R-:W-:Y:S01]  /*2580*/  @!P2 IMAD.MOV.U32 R5, RZ, RZ, R4 ;  /* 0x000000ffff05a224 */ /* 0x000fe200078e0004 */
        /* <DEDUP_REMOVED lines=15> */
[----:B------:R-:W-:-:S03]  /*2680*/  @!P2 IMAD.MOV.U32 R5, RZ, RZ, R4 ;  /* 0x000000ffff05a224 */ /* 0x000fc600078e0004 */
[----:B------:R-:W-:-:S05]  /*2690*/  @P2 FMUL.FTZ R5, R52, 2.3283064365386962891e-10 ;  /* 0x2f80000034052820 */ /* 0x000fca0000410000 */
.L_x_706:
[----:B------:R-:W-:Y:S01]  /*26a0*/  MOV R49, R5 ;  /* 0x0000000500317202 */ /* 0x000fe20000000f00 */
[----:B------:R-:W-:Y:S01]  /*26b0*/  IMAD.MOV.U32 R4, RZ, RZ, R51 ;  /* 0x000000ffff047224 */ /* 0x000fe200078e0033 */
[----:B------:R-:W-:-:S04]  /*26c0*/  MOV R5, 0x0 ;  /* 0x0000000000057802 */ /* 0x000fc80000000f00 */
[----:B------:R-:W-:Y:S05]  /*26d0*/  RET.REL.NODEC R4 `(my_solve_particle_particle_contacts_cuda_kernel_forward) ;  /* 0xffffd92004007950 */ /* 0x000fea0003c3ffff */
        .weak           $__internal_17_$__cuda_sm3x_div_rn_noftz_f32_slowpath
        .type           $__internal_17_$__cuda_sm3x_div_rn_noftz_f32_slowpath,@function
        .size           $__internal_17_$__cuda_sm3x_div_rn_noftz_f32_slowpath,(.L_x_1189 - $__internal_17_$__cuda_sm3x_div_rn_noftz_f32_slowpath)
$__internal_17_$__cuda_sm3x_div_rn_noftz_f32_slowpath:
        /* <DEDUP_REMOVED lines=9> */
[----:B------:R-:W-:Y:S01]  /*2770*/  @!P2 IMAD.MOV.U32 R5, RZ, RZ, RZ ;  /* 0x000000ffff05a224 */ /* 0x000fe200078e00ff */
        /* <DEDUP_REMOVED lines=20> */
[----:B------:R-:W-:Y:S01]  /*28c0*/  @!P2 IMAD.MOV.U32 R5, RZ, RZ, -0x40 ;  /* 0xffffffc0ff05a424 */ /* 0x000fe200078e00ff */
[----:B------:R-:W-:Y:S01]  /*28d0*/  @!P2 FFMA R3, R3, 1.84467440737095516160e+19, RZ ;  /* 0x5f8000000303a823 */ /* 0x000fe200000000ff */
[----:B------:R-:W-:-:S03]  /*28e0*/  @!P3 FFMA R4, R4, 1.84467440737095516160e+19, RZ ;  /* 0x5f8000000404b823 */ /* 0x000fc600000000ff */
[----:B------:R-:W-:Y:S02]  /*28f0*/  @!P3 IADD3 R5, R5, 0x40, RZ ;  /* 0x000000400505b810 */ /* 0x000fe40007ffe0ff */
.L_x_708:
[----:B------:R-:W-:Y:S01]  /*2900*/  LEA R53, R51, 0xc0800000, 0x17 ;  /* 0xc080000033357811 */ /* 0x000fe200078eb8ff */
[----:B------:R-:W-:Y:S01]  /*2910*/  BSSY B4, `(.L_x_713) ;  /* 0x0000036000047945 */ /* 0x000fe20003800000 */
[----:B------:R-:W-:Y:S02]  /*2920*/  IADD3 R52, R52, -0x7f, RZ ;  /* 0xffffff8134347810 */ /* 0x000fe40007ffe0ff */
[----:B------:R-:W-:Y:S02]  /*2930*/  IADD3 R53, -R53, R4, RZ ;  /* 0x0000000435357210 */ /* 0x000fe40007ffe1ff */
[C---:B------:R-:W-:Y:S01]  /*2940*/  IADD3 R54, R52.reuse, 0x7f, -R51 ;  /* 0x0000007f34367810 */ /* 0x040fe20007ffe833 */
[----:B------:R-:W-:Y:S01]  /*2950*/  IMAD R3, R52, -0x800000, R3 ;  /* 0xff80000034037824 */ /* 0x000fe200078e0203 */
[----:B------:R-:W0:Y:S01]  /*2960*/  MUFU.RCP R55, R53 ;  /* 0x0000003500377308 */ /* 0x000e220000001000 */
[----:B------:R-:W-:Y:S02]  /*2970*/  FADD.FTZ R4, -R53, -RZ ;  /* 0x800000ff35047221 */ /* 0x000fe40000010100 */
[----:B------:R-:W-:-:S02]  /*2980*/  IMAD.IADD R54, R54, 0x1, R5 ;  /* 0x0000000136367824 */ /* 0x000fc400078e0205 */
        /* <DEDUP_REMOVED lines=20> */
[CCC-:B------:R-:W-:Y:S01]  /*2ad0*/  FFMA.RP R51, R52.reuse, R56.reuse, R5.reuse ;  /* 0x0000003834337223 */ /* 0x1c0fe20000008005 */
[CCC-:B------:R-:W-:Y:S01]  /*2ae0*/  FFMA.RM R54, R52.reuse, R56.reuse, R5.reuse ;  /* 0x0000003834367223 */ /* 0x1c0fe20000004005 */
[----:B------:R-:W-:Y:S01]  /*2af0*/  FFMA.RZ R5, R52, R56, R5 ;  /* 0x0000003834057223 */ /* 0x000fe2000000c005 */
[C---:B------:R-:W-:Y:S02]  /*2b00*/  IADD3 R52, R4.reuse, 0x20, RZ ;  /* 0x0000002004347810 */ /* 0x040fe40007ffe0ff */
[C---:B------:R-:W-:Y:S02]  /*2b10*/  ISETP.NE.AND P4, PT, R4.reuse, RZ, PT ;  /* 0x000000ff0400720c */ /* 0x040fe40003f85270 */
[----:B------:R-:W-:Y:S02]  /*2b20*/  LOP3.LUT R5, R5, 0x7fffff, RZ, 0xc0, !PT ;  /* 0x007fffff05057812 */ /* 0x000fe400078ec0ff */
[----:B------:R-:W-:Y:S01]  /*2b30*/  ISETP.NE.AND P3, PT, R4, RZ, PT ;  /* 0x000000ff0400720c */ /* 0x000fe20003f65270 */
[----:B------:R-:W-:Y:S01]  /*2b40*/  IMAD.MOV R4, RZ, RZ, -R4 ;  /* 0x000000ffff047224 */ /* 0x000fe200078e0a04 */
[----:B------:R-:W-:-:S02]  /*2b50*/  LOP3.LUT R5, R5, 0x800000, RZ, 0xfc, !PT ;  /* 0x0080000005057812 */ /* 0x000fc400078efcff */
[----:B------:R-:W-:Y:S02]  /*2b60*/  FSETP.NEU.FTZ.AND P2, PT, R51, R54, PT ;  /* 0x000000363300720b */ /* 0x000fe40003f5d000 */
[----:B------:R-:W-:Y:S02]  /*2b70*/  SHF.L.U32 R52, R5, R52, RZ ;  /* 0x0000003405347219 */ /* 0x000fe400000006ff */
        /* <DEDUP_REMOVED lines=11> */
.L_x_715:
[----:B------:R-:W-:-:S04]  /*2c30*/  LOP3.LUT R3, R3, 0x80000000, RZ, 0xc0, !PT ;  /* 0x8000000003037812 */ /* 0x000fc800078ec0ff */
[----:B------:R-:W-:Y:S01]  /*2c40*/  LOP3.LUT R3, R3, 0x7f800000, RZ, 0xfc, !PT ;  /* 0x7f80000003037812 */ /* 0x000fe200078efcff */
[----:B------:R-:W-:Y:S05]  /*2c50*/  BRA `(.L_x_716) ;  /* 0x0000001000007947 */ /* 0x000fea0003800000 */
.L_x_714:
[----:B------:R-:W-:Y:S02]  /*2c60*/  IMAD R3, R54, 0x800000, R3 ;  /* 0x0080000036037824 */ /* 0x000fe400078e0203 */
.L_x_716:
[----:B------:R-:W-:Y:S05]  /*2c70*/  BSYNC B4 ;  /* 0x0000000000047941 */ /* 0x000fea0003800000 */
.L_x_713:
[----:B------:R-:W-:Y:S05]  /*2c80*/  BRA `(.L_x_717) ;  /* 0x0000008000007947 */ /* 0x000fea0003800000 */
.L_x_712:
[----:B------:R-:W-:-:S04]  /*2c90*/  LOP3.LUT R3, R4, 0x80000000, R3, 0x48, !PT ;  /* 0x8000000004037812 */ /* 0x000fc800078e4803 */
[----:B------:R-:W-:Y:S01]  /*2ca0*/  LOP3.LUT R3, R3, 0x7f800000, RZ, 0xfc, !PT ;  /* 0x7f80000003037812 */ /* 0x000fe200078efcff */
[----:B------:R-:W-:Y:S05]  /*2cb0*/  BRA `(.L_x_717) ;  /* 0x0000005000007947 */ /* 0x000fea0003800000 */
.L_x_711:
[----:B------:R-:W-:Y:S01]  /*2cc0*/  LOP3.LUT R3, R4, 0x80000000, R3, 0x48, !PT ;  /* 0x8000000004037812 */ /* 0x000fe200078e4803 */
[----:B------:R-:W-:Y:S05]  /*2cd0*/  BRA `(.L_x_717) ;  /* 0x0000003000007947 */ /* 0x000fea0003800000 */
.L_x_710:
[----:B------:R-:W0:Y:S01]  /*2ce0*/  MUFU.RSQ R3, -QNAN ;  /* 0xffc0000000037908 */ /* 0x000e220000001400 */
[----:B------:R-:W-:Y:S05]  /*2cf0*/  BRA `(.L_x_717) ;  /* 0x0000001000007947 */ /* 0x000fea0003800000 */
.L_x_709:
[----:B------:R-:W-:Y:S02]  /*2d00*/  FADD.FTZ R3, R3, R4 ;  /* 0x0000000403037221 */ /* 0x000fe40000010000 */
.L_x_717:
[----:B------:R-:W-:Y:S05]  /*2d10*/  BSYNC B3 ;  /* 0x0000000000037941 */ /* 0x000fea0003800000 */
.L_x_707:
[----:B------:R-:W-:Y:S01]  /*2d20*/  MOV R4, R46 ;  /* 0x0000002e00047202 */ /* 0x000fe20000000f00 */
[----:B------:R-:W-:-:S04]  /*2d30*/  IMAD.MOV.U32 R5, RZ, RZ, 0x0 ;  /* 0x00000000ff057424 */ /* 0x000fc800078e00ff */
[----:B------:R-:W-:Y:S05]  /*2d40*/  RET.REL.NODEC R4 `(my_solve_particle_particle_contacts_cuda_kernel_forward) ;  /* 0xffffd2b004007950 */ /* 0x000fea0003c3ffff */
.L_x_718:
        /* <DEDUP_REMOVED lines=11> */
.L_x_1189:


//--------------------- .text.my_solve_particle_ground_contacts_cuda_kernel_backward --------------------------
	.section	.text.my_solve_particle_ground_contacts_cuda_kernel_backward,"ax",@progbits
	.sectioninfo	@"SHI_REGISTERS=56"
	.align	128
        .global         my_solve_particle_ground_contacts_cuda_kernel_backward
        .type           my_solve_particle_ground_contacts_cuda_kernel_backward,@function
        .size           my_solve_particle_ground_contacts_cuda_kernel_backward,(.L_x_1192 - my_solve_particle_ground_contacts_cuda_kernel_backward)
        .other          my_solve_particle_ground_contacts_cuda_kernel_backward,@"STO_CUDA_ENTRY STV_DEFAULT"
my_solve_particle_ground_contacts_cuda_kernel_backward:
.text.my_solve_particle_ground_contacts_cuda_kernel_backward:
        /* <DEDUP_REMOVED lines=9> */
[----:B------:R-:W-:Y:S01]  /*0090*/  BSSY B3, `(.L_x_719) ;  /* 0x0000299000037945 */ /* 0x000fe20003800000 */
[----:B------:R-:W-:Y:S01]  /*00a0*/  ULDC.64 UR8, c[0x0][0x2b8] ;  /* 0x0000ae0000087ab9 */ /* 0x000fe20000000a00 */
[----:B------:R-:W-:Y:S01]  /*00b0*/  MOV R40, R38 ;  /* 0x0000002600287202 */ /* 0x000fe20000000f00 */
[----:B------:R-:W-:Y:S02]  /*00c0*/  ULDC.64 UR4, c[0x0][0x2b0] ;  /* 0x0000ac0000047ab9 */ /* 0x000fe40000000a00 */
[----:B------:R-:W-:Y:S02]  /*00d0*/  USHF.R.S32.HI UR14, URZ, 0x1f, UR20 ;  /* 0x0000001f3f0e7899 */ /* 0x000fe40008011414 */
[----:B------:R-:W-:Y:S02]  /*00e0*/  UIADD3 UR23, UP2, UR20, UR8, URZ ;  /* 0x0000000814177290 */ /* 0x000fe4000ff5e03f */
[----:B------:R-:W-:-:S02]  /*00f0*/  UIADD3 UR27, UP0, UR20, UR4, URZ ;  /* 0x00000004141b7290 */ /* 0x000fc4000ff1e03f */
[----:B------:R-:W-:Y:S02]  /*0100*/  ULDC UR19, c[0x0][0x478] ;  /* 0x00011e0000137ab9 */ /* 0x000fe40000000800 */
[----:B------:R-:W-:Y:S02]  /*0110*/  ULDC.64 UR6, c[0x0][0x458] ;  /* 0x0001160000067ab9 */ /* 0x000fe40000000a00 */
[----:B------:R-:W-:Y:S02]  /*0120*/  UIADD3 UR25, UP1, UR19, UR6, URZ ;  /* 0x0000000613197290 */ /* 0x000fe4000ff3e03f */
[----:B------:R-:W-:Y:S02]  /*0130*/  UIADD3.X UR24, UR14, UR9, URZ, UP2, !UPT ;  /* 0x000000090e187290 */ /* 0x000fe400097fe43f */
[----:B------:R-:W-:Y:S02]  /*0140*/  UMOV UR10, 0x3 ;  /* 0x00000003000a7882 */ /* 0x000fe40000000000 */
[----:B------:R-:W-:-:S02]  /*0150*/  ULDC.64 UR12, c[0x0][0x458] ;  /* 0x00011600000c7ab9 */ /* 0x000fc40000000a00 */
[----:B------:R-:W-:Y:S02]  /*0160*/  ULDC UR33, c[0x0][0x2d0] ;  /* 0x0000b40000217ab9 */ /* 0x000fe40000000800 */
[----:B------:R-:W-:Y:S02]  /*0170*/  UIADD3.X UR28, UR14, UR5, URZ, UP0, !UPT ;  /* 0x000000050e1c7290 */ /* 0x000fe400087fe43f */
[----:B------:R-:W-:Y:S02]  /*0180*/  ULDC.64 UR8, c[0x0][0x2b8] ;  /* 0x0000ae0000087ab9 */ /* 0x000fe40000000a00 */
[----:B------:R-:W-:Y:S02]  /*0190*/  UMOV UR21, 0x2 ;  /* 0x0000000200157882 */ /* 0x000fe40000000000 */
[----:B------:R-:W-:Y:S02]  /*01a0*/  UIMAD.WIDE UR30, UR19, UR10, UR12 ;  /* 0x0000000a131e72a5 */ /* 0x000fe4000f8e020c */
[----:B------:R-:W-:-:S02]  /*01b0*/  UIADD3 UR34, UP0, UR27, UR33, URZ ;  /* 0x000000211b227290 */ /* 0x000fc4000ff1e03f */
[----:B------:R-:W-:Y:S02]  /*01c0*/  ULDC UR29, c[0x0][0x380] ;  /* 0x0000e000001d7ab9 */ /* 0x000fe40000000800 */
[----:B------:R-:W-:Y:S02]  /*01d0*/  UIMAD.WIDE UR10, UR20, UR10, UR8 ;  /* 0x0000000a140a72a5 */ /* 0x000fe4000f8e0208 */
[----:B------:R-:W-:Y:S02]  /*01e0*/  ULEA.HI.X.SX32 UR26, UR19, UR7, 0x1, UP1 ;  /* 0x00000007131a7291 */ /* 0x000fe400088f0e3f */
[----:B------:R-:W-:Y:S02]  /*01f0*/  ULDC UR22, c[0x0][0x310] ;  /* 0x0000c40000167ab9 */ /* 0x000fe40000000800 */
[----:B------:R-:W-:Y:S02]  /*0200*/  UIMAD.WIDE UR8, UR20, UR21, UR8 ;  /* 0x00000015140872a5 */ /* 0x000fe4000f8e0208 */
[----:B------:R-:W-:-:S02]  /*0210*/  ULDC UR6, c[0x0][0x0] ;  /* 0x0000000000067ab9 */ /* 0x000fc40000000800 */
[----:B------:R-:W-:Y:S02]  /*0220*/  ULDC UR7, c[0x0][0xc] ;  /* 0x0000030000077ab9 */ /* 0x000fe40000000800 */
[----:B------:R-:W-:Y:S02]  /*0230*/  UIMAD.WIDE UR12, UR19, UR21, UR12 ;  /* 0x00000015130c72a5 */ /* 0x000fe4000f8e020c */
[----:B------:R-:W-:Y:S02]  /*0240*/  USHF.R.S32.HI UR20, URZ, 0x1f, UR29 ;  /* 0x0000001f3f147899 */ /* 0x000fe4000801141d */
[----:B------:R-:W-:Y:S02]  /*0250*/  USHF.R.S32.HI UR19, URZ, 0x1f, UR22 ;  /* 0x0000001f3f137899 */ /* 0x000fe40008011416 */
[----:B------:R-:W-:Y:S02]  /*0260*/  UIADD3.X UR29, UR14, UR28, URZ, UP0, !UPT ;  /* 0x0000001c0e1d7290 */ /* 0x000fe400087fe43f */
[----:B------:R-:W-:-:S02]  /*0270*/  UIMAD.WIDE.U32 UR6, UR6, UR7, URZ ;  /* 0x00000007060672a5 */ /* 0x000fc4000f8e003f */
[----:B------:R-:W-:Y:S02]  /*0280*/  UIADD3 UR22, UP0, UR34, UR33, URZ ;  /* 0x0000002122167290 */ /* 0x000fe4000ff1e03f */
[----:B------:R-:W-:Y:S02]  /*0290*/  ULDC UR32, c[0x0][0x348] ;  /* 0x0000d20000207ab9 */ /* 0x000fe40000000800 */
[----:B------:R-:W-:Y:S02]  /*02a0*/  ULDC UR5, c[0x0][0x280] ;  /* 0x0000a00000057ab9 */ /* 0x000fe40000000800 */
[----:B------:R-:W-:Y:S02]  /*02b0*/  UMOV UR4, URZ ;  /* 0x0000003f00047c82 */ /* 0x000fe40008000000 */
        /* <DEDUP_REMOVED lines=10> */
[----:B------:R-:W-:Y:S02]  /*0360*/  UIADD3 UR4, UR7, UR4, URZ ;  /* 0x0000000407047290 */ /* 0x000fe4000fffe03f */
[----:B------:R-:W-:Y:S02]  /*0370*/  UIADD3.X UR14, UR14, UR29, URZ, UP0, !UPT ;  /* 0x0000001d0e0e7290 */ /* 0x000fe400087fe43f */
[----:B------:R-:W-:Y:S02]  /*0380*/  ULDC.64 UR32, c[0x0][0x118] ;  /* 0x0000460000207ab9 */ /* 0x000fe40000000a00 */
.L_x_778:
[----:B------:R-:W-:Y:S02]  /*0390*/  SHF.R.S32.HI R38, RZ, 0x1f, R40 ;  /* 0x0000001fff267819 */ /* 0x000fe40000011428 */
[----:B0-----:R-:W-:-:S03]  /*03a0*/  MOV R3, c[0x0][0x280] ;  /* 0x0000a00000037a02 */ /* 0x001fc60000000f00 */
[----:B------:R-:W-:Y:S02]  /*03b0*/  IMAD R5, R38, c[0x0][0x280], RZ ;  /* 0x0000a00026057a24 */ /* 0x000fe400078e02ff */
[----:B------:R-:W-:-:S04]  /*03c0*/  IMAD.WIDE.U32 R2, R40, R3, c[0x0][0x260] ;  /* 0x0000980028027625 */ /* 0x000fc800078e0003 */
[----:B------:R-:W-:-:S05]  /*03d0*/  IMAD R5, R40, UR5, R5 ;  /* 0x0000000528057c24 */ /* 0x000fca000f8e0205 */
[----:B------:R-:W-:-:S05]  /*03e0*/  IADD3 R3, R3, R5, RZ ;  /* 0x0000000503037210 */ /* 0x000fca0007ffe0ff */
[----:B------:R-:W2:Y:S01]  /*03f0*/  LDG.E R2, [R2.64] ;  /* 0x0000002002027981 */ /* 0x000ea2000c1e1900 */
[----:B------:R-:W-:Y:S01]  /*0400*/  YIELD ;  /* 0x0000000000007946 */ /* 0x000fe20003800000 */
[----:B------:R-:W-:Y:S01]  /*0410*/  BSSY B2, `(.L_x_720) ;  /* 0x000025a000027945 */ /* 0x000fe20003800000 */
[----:B--2---:R-:W-:-:S04]  /*0420*/  LOP3.LUT R0, R2, 0x1, RZ, 0xc0, !PT ;  /* 0x0000000102007812 */ /* 0x004fc800078ec0ff */
[----:B------:R-:W-:-:S13]  /*0430*/  ISETP.NE.U32.AND P0, PT, R0, 0x1, PT ;  /* 0x000000010000780c */ /* 0x000fda0003f05070 */
[----:B-1----:R-:W-:Y:S05]  /*0440*/  @P0 BRA `(.L_x_721) ;  /* 0x0000256000000947 */ /* 0x002fea0003800000 */
[----:B------:R-:W-:Y:S01]  /*0450*/  MOV R3, c[0x0][0x210] ;  /* 0x0000840000037a02 */ /* 0x000fe20000000f00 */
[----:B------:R-:W-:-:S03]  /*0460*/  IMAD R0, R38, c[0x0][0x210], RZ ;  /* 0x0000840026007a24 */ /* 0x000fc600078e02ff */
[----:B------:R-:W-:Y:S01]  /*0470*/  SHF.R.S32.HI R37, RZ, 0x1f, R3 ;  /* 0x0000001fff257819 */ /* 0x000fe20000011403 */
[----:B------:R-:W-:-:S04]  /*0480*/  IMAD.WIDE.U32 R2, R40, R3, c[0x0][0x1f0] ;  /* 0x00007c0028027625 */ /* 0x000fc800078e0003 */
[----:B------:R-:W-:-:S04]  /*0490*/  IMAD R5, R37, R40, R0 ;  /* 0x0000002825057224 */ /* 0x000fc800078e0200 */
[----:B------:R-:W-:-:S05]  /*04a0*/  IMAD.IADD R3, R3, 0x1, R5 ;  /* 0x0000000103037824 */ /* 0x000fca00078e0205 */
[----:B------:R-:W2:Y:S01]  /*04b0*/  LDG.E R10, [R2.64] ;  /* 0x00000020020a7981 */ /* 0x000ea2000c1e1900 */
[----:B------:R-:W-:Y:S01]  /*04c0*/  BSSY B1, `(.L_x_722) ;  /* 0x0000239000017945 */ /* 0x000fe20003800000 */
[----:B------:R-:W-:Y:S02]  /*04d0*/  MOV R13, RZ ;  /* 0x000000ff000d7202 */ /* 0x000fe40000000f00 */
[----:B--2---:R-:W-:-:S13]  /*04e0*/  FSETP.NEU.AND P0, PT, R10, RZ, PT ;  /* 0x000000ff0a00720b */ /* 0x004fda0003f0d000 */
[----:B------:R-:W-:Y:S05]  /*04f0*/  @!P0 BRA `(.L_x_723) ;  /* 0x0000235000008947 */ /* 0x000fea0003800000 */
[----:B------:R-:W-:Y:S01]  /*0500*/  MOV R9, c[0x0][0x1a0] ;  /* 0x0000680000097a02 */ /* 0x000fe20000000f00 */
[----:B------:R-:W-:Y:S01]  /*0510*/  IMAD R0, R38, c[0x0][0x1a0], RZ ;  /* 0x0000680026007a24 */ /* 0x000fe200078e02ff */
[----:B------:R-:W-:Y:S02]  /*0520*/  MOV R5, UR28 ;  /* 0x0000001c00057c02 */ /* 0x000fe40008000f00 */
[----:B------:R-:W-:Y:S01]  /*0530*/  SHF.R.S32.HI R35, RZ, 0x1f, R9 ;  /* 0x0000001fff237819 */ /* 0x000fe20000011409 */
[----:B------:R-:W-:Y:S01]  /*0540*/  IMAD.WIDE.U32 R8, R40, R9, c[0x0][0x180] ;  /* 0x0000600028087625 */ /* 0x000fe200078e0009 */
[----:B------:R-:W-:Y:S02]  /*0550*/  MOV R4, UR27 ;  /* 0x0000001b00047c02 */ /* 0x000fe40008000f00 */
[----:B------:R-:W-:Y:S01]  /*0560*/  MOV R2, c[0x0][0x2b0] ;  /* 0x0000ac0000027a02 */ /* 0x000fe20000000f00 */
[----:B------:R-:W-:Y:S01]  /*0570*/  IMAD R7, R35, R40, R0 ;  /* 0x0000002823077224 */ /* 0x000fe200078e0200 */
[----:B------:R-:W-:Y:S01]  /*0580*/  MOV R3, c[0x0][0x2b4] ;  /* 0x0000ad0000037a02 */ /* 0x000fe20000000f00 */
[----:B------:R-:W-:Y:S01]  /*0590*/  IMAD R11, R38, c[0x0][0x248], RZ ;  /* 0x00009200260b7a24 */ /* 0x000fe200078e02ff */
[----:B------:R0:W2:Y:S01]  /*05a0*/  LDG.E R5, [R4.64] ;  /* 0x0000002004057981 */ /* 0x0000a2000c1e1900 */
[----:B------:R-:W-:Y:S01]  /*05b0*/  IMAD.IADD R9, R9, 0x1, R7 ;  /* 0x0000000109097824 */ /* 0x000fe200078e0207 */
[----:B------:R-:W-:Y:S01]  /*05c0*/  MOV R12, UR34 ;  /* 0x00000022000c7c02 */ /* 0x000fe20008000f00 */
[C---:B------:R-:W-:Y:S01]  /*05d0*/  IMAD.WIDE.U32 R24, R40.reuse, c[0x0][0x248], RZ ;  /* 0x0000920028187a25 */ /* 0x040fe200078e00ff */
[----:B------:R-:W-:Y:S01]  /*05e0*/  MOV R13, UR29 ;  /* 0x0000001d000d7c02 */ /* 0x000fe20008000f00 */
[----:B------:R1:W3:Y:S02]  /*05f0*/  LDG.E R7, [R2.64] ;  /* 0x0000002002077981 */ /* 0x0002e4000c1e1900 */
[----:B------:R-:W-:-:S02]  /*0600*/  IMAD R11, R40, UR15, R11 ;  /* 0x0000000f280b7c24 */ /* 0x000fc4000f8e020b */
[----:B------:R-:W2:Y:S01]  /*0610*/  LDG.E R36, [R8.64+0x4] ;  /* 0x0000042008247981 */ /* 0x000ea2000c1e1900 */
[----:B------:R-:W-:-:S03]  /*0620*/  MOV R15, UR14 ;  /* 0x0000000e000f7c02 */ /* 0x000fc60008000f00 */
[----:B------:R-:W3:Y:S01]  /*0630*/  LDG.E R34, [R8.64] ;  /* 0x0000002008227981 */ /* 0x000ee2000c1e1900 */
[----:B------:R-:W-:Y:S02]  /*0640*/  MOV R14, UR22 ;  /* 0x00000016000e7c02 */ /* 0x000fe40008000f00 */
[----:B------:R-:W-:Y:S01]  /*0650*/  IADD3 R16, P0, R24, c[0x0][0x228], RZ ;  /* 0x00008a0018107a10 */ /* 0x000fe20007f1e0ff */
[----:B-1----:R1:W4:Y:S01]  /*0660*/  LDG.E R3, [R12.64] ;  /* 0x000000200c037981 */ /* 0x002322000c1e1900 */
[----:B------:R-:W-:-:S03]  /*0670*/  IADD3 R33, R25, R11, RZ ;  /* 0x0000000b19217210 */ /* 0x000fc60007ffe0ff */
[----:B------:R-:W4:Y:S01]  /*0680*/  LDG.E R32, [R8.64+0x8] ;  /* 0x0000082008207981 */ /* 0x000f22000c1e1900 */
[----:B------:R-:W-:-:S03]  /*0690*/  IADD3.X R17, R33, c[0x0][0x22c], RZ, P0, !PT ;  /* 0x00008b0021117a10 */ /* 0x000fc600007fe4ff */
[----:B------:R-:W5:Y:S04]  /*06a0*/  LDG.E R15, [R14.64] ;  /* 0x000000200e0f7981 */ /* 0x000f68000c1e1900 */
[----:B------:R0:W5:Y:S01]  /*06b0*/  LDG.E R31, [R16.64] ;  /* 0x00000020101f7981 */ /* 0x000162000c1e1900 */
[----:B------:R-:W-:-:S04]  /*06c0*/  MOV R23, c[0x0][0x1d8] ;  /* 0x0000760000177a02 */ /* 0x000fc80000000f00 */
[----:B------:R-:W-:Y:S01]  /*06d0*/  SHF.R.S32.HI R27, RZ, 0x1f, R23 ;  /* 0x0000001fff1b7819 */ /* 0x000fe20000011417 */
[----:B------:R-:W-:Y:S01]  /*06e0*/  BSSY B0, `(.L_x_724) ;  /* 0x0000191000007945 */ /* 0x000fe20003800000 */
[----:B------:R-:W-:Y:S01]  /*06f0*/  IMAD.MOV.U32 R19, RZ, RZ, RZ ;  /* 0x000000ffff137224 */ /* 0x000fe200078e00ff */
[----:B------:R-:W-:Y:S02]  /*0700*/  MOV R21, RZ ;  /* 0x000000ff00157202 */ /* 0x000fe40000000f00 */
[----:B0-----:R-:W-:Y:S02]  /*0710*/  MOV R17, RZ ;  /* 0x000000ff00117202 */ /* 0x001fe40000000f00 */
[----:B-1----:R-:W-:Y:S02]  /*0720*/  MOV R13, RZ ;  /* 0x000000ff000d7202 */ /* 0x002fe40000000f00 */
[----:B------:R-:W-:Y:S02]  /*0730*/  MOV R4, RZ ;  /* 0x000000ff00047202 */ /* 0x000fe40000000f00 */
[----:B------:R-:W-:-:S02]  /*0740*/  MOV R2, RZ ;  /* 0x000000ff00027202 */ /* 0x000fc40000000f00 */
[----:B------:R-:W-:Y:S01]  /*0750*/  MOV R6, RZ ;  /* 0x000000ff00067202 */ /* 0x000fe20000000f00 */
[----:B--2---:R-:W-:-:S04]  /*0760*/  FMUL R0, R5, R36 ;  /* 0x0000002405007220 */ /* 0x004fc80000400000 */
[----:B---3--:R-:W-:-:S04]  /*0770*/  FFMA R0, R7, R34, R0 ;  /* 0x0000002207007223 */ /* 0x008fc80000000000 */
[----:B----4-:R-:W-:-:S04]  /*0780*/  FFMA R0, R3, R32, R0 ;  /* 0x0000002003007223 */ /* 0x010fc80000000000 */
[----:B-----5:R-:W-:-:S04]  /*0790*/  FADD R30, R0, R15 ;  /* 0x0000000f001e7221 */ /* 0x020fc80000000000 */
[----:B------:R-:W-:-:S05]  /*07a0*/  FADD R29, R30, -R31 ;  /* 0x8000001f1e1d7221 */ /* 0x000fca0000000000 */
[----:B------:R-:W-:-:S04]  /*07b0*/  FMNMX R11, RZ, R29, PT ;  /* 0x0000001dff0b7209 */ /* 0x000fc80003800000 */
[----:B------:R-:W-:Y:S01]  /*07c0*/  FSETP.GT.AND P0, PT, R11, RZ, PT ;  /* 0x000000ff0b00720b */ /* 0x000fe20003f04000 */
[----:B------:R-:W-:Y:S02]  /*07d0*/  IMAD R0, R38, c[0x0][0x1d8], RZ ;  /* 0x0000760026007a24 */ /* 0x000fe400078e02ff */
[----:B------:R-:W-:-:S04]  /*07e0*/  IMAD.WIDE.U32 R14, R40, R23, c[0x0][0x1b8] ;  /* 0x00006e00280e7625 */ /* 0x000fc800078e0017 */
[----:B------:R-:W-:Y:S02]  /*07f0*/  IMAD R9, R27, R40, R0 ;  /* 0x000000281b097224 */ /* 0x000fe400078e0200 */
[----:B------:R-:W-:-:S03]  /*0800*/  IMAD.MOV.U32 R0, RZ, RZ, RZ ;  /* 0x000000ffff007224 */ /* 0x000fc600078e00ff */
[----:B------:R-:W-:Y:S01]  /*0810*/  IADD3 R15, R15, R9, RZ ;  /* 0x000000090f0f7210 */ /* 0x000fe20007ffe0ff */
[----:B------:R-:W-:Y:S05]  /*0820*/  @P0 BRA `(.L_x_725) ;  /* 0x000017c000000947 */ /* 0x000fea0003800000 */
[----:B------:R-:W2:Y:S04]  /*0830*/  LDG.E R28, [R14.64+0x4] ;  /* 0x000004200e1c7981 */ /* 0x000ea8000c1e1900 */
[----:B------:R-:W3:Y:S04]  /*0840*/  LDG.E R26, [R14.64] ;  /* 0x000000200e1a7981 */ /* 0x000ee8000c1e1900 */
[----:B------:R-:W4:Y:S01]  /*0850*/  LDG.E R20, [R14.64+0x8] ;  /* 0x000008200e147981 */ /* 0x000f22000c1e1900 */
[----:B------:R-:W-:Y:S01]  /*0860*/  MOV R0, c[0x0][0x2ac] ;  /* 0x0000ab0000007a02 */ /* 0x000fe20000000f00 */
[----:B------:R-:W-:Y:S01]  /*0870*/  BSSY B4, `(.L_x_726) ;  /* 0x0000018000047945 */ /* 0x000fe20003800000 */
[----:B--2---:R-:W-:-:S04]  /*0880*/  FMUL R9, R28, R5 ;  /* 0x000000051c097220 */ /* 0x004fc80000400000 */
[----:B---3--:R-:W-:-:S04]  /*0890*/  FFMA R9, R26, R7, R9 ;  /* 0x000000071a097223 */ /* 0x008fc80000000009 */
[----:B----4-:R-:W-:-:S04]  /*08a0*/  FFMA R2, R20, R3, R9 ;  /* 0x0000000314027223 */ /* 0x010fc80000000009 */
[-C--:B------:R-:W-:Y:S01]  /*08b0*/  FFMA R8, -R5, R2.reuse, R28 ;  /* 0x0000000205087223 */ /* 0x080fe2000000011c */
[-C--:B------:R-:W-:Y:S01]  /*08c0*/  FFMA R6, -R7, R2.reuse, R26 ;  /* 0x0000000207067223 */ /* 0x080fe2000000011a */
[----:B------:R-:W-:Y:S01]  /*08d0*/  FFMA R4, -R3, R2, R20 ;  /* 0x0000000203047223 */ /* 0x000fe20000000114 */
[----:B------:R-:W-:Y:S01]  /*08e0*/  FSETP.GEU.AND P0, PT, |R2|, c[0x0][0x2a8], PT ;  /* 0x0000aa0002007a0b */ /* 0x000fe20003f0e200 */
[----:B------:R-:W-:-:S03]  /*08f0*/  FMUL R9, R8, R8 ;  /* 0x0000000808097220 */ /* 0x000fc60000400000 */
[----:B------:R-:W-:Y:S01]  /*0900*/  FSEL R0, R0, c[0x0][0x2a4], !P0 ;  /* 0x0000a90000007a08 */ /* 0x000fe20004000000 */
        /* <DEDUP_REMOVED lines=8> */
[----:B------:R-:W-:Y:S05]  /*0990*/  CALL.REL.NOINC `($__internal_19_$__cuda_sm20_sqrt_rn_f32_slowpath) ;  /* 0x000023f000007944 */ /* 0x000fea0003c00000 */
[----:B------:R-:W-:Y:S05]  /*09a0*/  BRA `(.L_x_728) ;  /* 0x0000004000007947 */ /* 0x000fea0003800000 */
.L_x_727:
[----:B01----:R-:W-:Y:S01]  /*09b0*/  FMUL.FTZ R9, R12, R13 ;  /* 0x0000000d0c097220 */ /* 0x003fe20000410000 */
[----:B------:R-:W-:-:S03]  /*09c0*/  FMUL.FTZ R13, R13, 0.5 ;  /* 0x3f0000000d0d7820 */ /* 0x000fc60000410000 */
[----:B------:R-:W-:-:S04]  /*09d0*/  FFMA R12, -R9, R9, R12 ;  /* 0x00000009090c7223 */ /* 0x000fc8000000010c */
[----:B------:R-:W-:Y:S02]  /*09e0*/  FFMA R9, R12, R13, R9 ;  /* 0x0000000d0c097223 */ /* 0x000fe40000000009 */
.L_x_728:
[----:B------:R-:W-:Y:S05]  /*09f0*/  BSYNC B4 ;  /* 0x0000000000047941 */ /* 0x000fea0003800000 */
.L_x_726:
        /* <DEDUP_REMOVED lines=18> */
[----:B------:R-:W-:Y:S05]  /*0b20*/  CALL.REL.NOINC `($__internal_20_$__cuda_sm3x_div_rn_noftz_f32_slowpath) ;  /* 0x000023d000007944 */ /* 0x000fea0003c00000 */
[----:B0-----:R-:W-:Y:S02]  /*0b30*/  MOV R42, R18 ;  /* 0x00000012002a7202 */ /* 0x001fe40000000f00 */
.L_x_732:
[----:B------:R-:W-:Y:S05]  /*0b40*/  BSYNC B7 ;  /* 0x0000000000077941 */ /* 0x000fea0003800000 */
.L_x_731:
        /* <DEDUP_REMOVED lines=12> */
[----:B------:R-:W-:Y:S05]  /*0c10*/  CALL.REL.NOINC `($__internal_20_$__cuda_sm3x_div_rn_noftz_f32_slowpath) ;  /* 0x000022e000007944 */ /* 0x000fea0003c00000 */
[----:B0-----:R-:W-:Y:S02]  /*0c20*/  MOV R44, R18 ;  /* 0x00000012002c7202 */ /* 0x001fe40000000f00 */
.L_x_734:
[----:B------:R-:W-:Y:S05]  /*0c30*/  BSYNC B7 ;  /* 0x0000000000077941 */ /* 0x000fea0003800000 */
.L_x_733:
        /* <DEDUP_REMOVED lines=13> */
[----:B0-----:R-:W-:Y:S02]  /*0d10*/  IMAD.MOV.U32 R41, RZ, RZ, R18 ;  /* 0x000000ffff297224 */ /* 0x001fe400078e0012 */
.L_x_735:
[----:B------:R-:W-:Y:S05]  /*0d20*/  BSYNC B7 ;  /* 0x0000000000077941 */ /* 0x000fea0003800000 */
.L_x_730:
[----:B------:R-:W-:Y:S05]  /*0d30*/  BSYNC B6 ;  /* 0x0000000000067941 */ /* 0x000fea0003800000 */
.L_x_729:
[----:B------:R-:W-:-:S04]  /*0d40*/  ISETP.NE.U32.AND P0, PT, RZ, c[0x0][0x498], PT ;  /* 0x00012600ff007a0c */ /* 0x000fc80003f05070 */
[----:B------:R-:W-:-:S13]  /*0d50*/  ISETP.NE.AND.EX P0, PT, RZ, c[0x0][0x49c], PT, P0 ;  /* 0x00012700ff007a0c */ /* 0x000fda0003f05300 */
[----:B------:R-:W-:Y:S05]  /*0d60*/  @!P0 BRA `(.L_x_736) ;  /* 0x000000d000008947 */ /* 0x000fea0003800000 */
[----:B------:R-:W-:Y:S02]  /*0d70*/  SHF.R.S32.HI R13, RZ, 0x1f, R40 ;  /* 0x0000001fff0d7819 */ /* 0x000fe40000011428 */
[----:B------:R-:W-:-:S03]  /*0d80*/  MOV R17, c[0x0][0x4b8] ;  /* 0x00012e0000117a02 */ /* 0x000fc60000000f00 */
[----:B------:R-:W-:Y:S02]  /*0d90*/  IMAD R13, R13, c[0x0][0x4b8], RZ ;  /* 0x00012e000d0d7a24 */ /* 0x000fe400078e02ff */
[----:B------:R-:W-:-:S04]  /*0da0*/  IMAD.WIDE.U32 R16, R40, R17, c[0x0][0x498] ;  /* 0x0001260028107625 */ /* 0x000fc800078e0011 */
[----:B------:R-:W-:-:S05]  /*0db0*/  IMAD R13, R40, UR18, R13 ;  /* 0x00000012280d7c24 */ /* 0x000fca000f8e020d */
[----:B------:R-:W-:-:S05]  /*0dc0*/  IADD3 R17, R17, R13, RZ ;  /* 0x0000000d11117210 */ /* 0x000fca0007ffe0ff */
[----:B------:R-:W2:Y:S04]  /*0dd0*/  LDG.E R15, [R16.64] ;  /* 0x00000020100f7981 */ /* 0x000ea8000c1e1900 */
[----:B------:R-:W3:Y:S04]  /*0de0*/  LDG.E R43, [R16.64+0x4] ;  /* 0x00000420102b7981 */ /* 0x000ee8000c1e1900 */
[----:B------:R-:W4:Y:S01]  /*0df0*/  LDG.E R13, [R16.64+0x8] ;  /* 0x00000820100d7981 */ /* 0x000f22000c1e1900 */
[----:B--2---:R-:W-:Y:S01]  /*0e00*/  FADD R15, RZ, R15 ;  /* 0x0000000fff0f7221 */ /* 0x004fe20000000000 */
[----:B---3--:R-:W-:Y:S01]  /*0e10*/  FADD R43, RZ, R43 ;  /* 0x0000002bff2b7221 */ /* 0x008fe20000000000 */
[----:B----4-:R-:W-:Y:S01]  /*0e20*/  FADD R13, RZ, R13 ;  /* 0x0000000dff0d7221 */ /* 0x010fe20000000000 */
[----:B------:R-:W-:Y:S05]  /*0e30*/  BRA `(.L_x_737) ;  /* 0x0000012000007947 */ /* 0x000fea0003800000 */
.L_x_736:
[----:B------:R-:W-:Y:S02]  /*0e40*/  ISETP.NE.U32.AND P0, PT, RZ, c[0x0][0x2f8], PT ;  /* 0x0000be00ff007a0c */ /* 0x000fe40003f05070 */
[----:B------:R-:W-:-:S02]  /*0e50*/  MOV R13, RZ ;  /* 0x000000ff000d7202 */ /* 0x000fc40000000f00 */
[----:B------:R-:W-:Y:S02]  /*0e60*/  ISETP.NE.AND.EX P0, PT, RZ, c[0x0][0x2fc], PT, P0 ;  /* 0x0000bf00ff007a0c */ /* 0x000fe40003f05300 */
[----:B------:R-:W-:Y:S02]  /*0e70*/  MOV R43, RZ ;  /* 0x000000ff002b7202 */ /* 0x000fe40000000f00 */
[----:B------:R-:W-:-:S09]  /*0e80*/  MOV R15, RZ ;  /* 0x000000ff000f7202 */ /* 0x000fd20000000f00 */
[----:B------:R-:W-:Y:S05]  /*0e90*/  @!P0 BRA `(.L_x_737) ;  /* 0x000000c000008947 */ /* 0x000fea0003800000 */
[----:B------:R-:W-:Y:S02]  /*0ea0*/  SHF.R.S32.HI R13, RZ, 0x1f, R40 ;  /* 0x0000001fff0d7819 */ /* 0x000fe40000011428 */
[----:B------:R-:W-:-:S03]  /*0eb0*/  MOV R17, c[0x0][0x310] ;  /* 0x0000c40000117a02 */ /* 0x000fc60000000f00 */
[----:B------:R-:W-:Y:S02]  /*0ec0*/  IMAD R13, R13, c[0x0][0x310], RZ ;  /* 0x0000c4000d0d7a24 */ /* 0x000fe400078e02ff */
[----:B------:R-:W-:-:S04]  /*0ed0*/  IMAD.WIDE.U32 R16, R40, R17, c[0x0][0x2f8] ;  /* 0x0000be0028107625 */ /* 0x000fc800078e0011 */
[----:B------:R-:W-:-:S04]  /*0ee0*/  IMAD R13, R40, UR19, R13 ;  /* 0x00000013280d7c24 */ /* 0x000fc8000f8e020d */
[----:B------:R-:W-:-:S05]  /*0ef0*/  IMAD.IADD R17, R17, 0x1, R13 ;  /* 0x0000000111117824 */ /* 0x000fca00078e020d */
[----:B------:R-:W2:Y:S04]  /*0f00*/  LDG.E R15, [R16.64] ;  /* 0x00000020100f7981 */ /* 0x000ea8000c1e1900 */
[----:B------:R-:W3:Y:S04]  /*0f10*/  LDG.E R43, [R16.64+0x4] ;  /* 0x00000420102b7981 */ /* 0x000ee8000c1e1900 */
[----:B------:R-:W4:Y:S01]  /*0f20*/  LDG.E R13, [R16.64+0x8] ;  /* 0x00000820100d7981 */ /* 0x000f22000c1e1900 */
[----:B--2---:R-:W-:Y:S01]  /*0f30*/  FADD R15, RZ, R15 ;  /* 0x0000000fff0f7221 */ /* 0x004fe20000000000 */
[----:B---3--:R-:W-:Y:S01]  /*0f40*/  FADD R43, RZ, R43 ;  /* 0x0000002bff2b7221 */ /* 0x008fe20000000000 */
[----:B----4-:R-:W-:Y:S01]  /*0f50*/  FADD R13, RZ, R13 ;  /* 0x0000000dff0d7221 */ /* 0x010fe20000000000 */
.L_x_737:
[----:B------:R-:W0:Y:S01]  /*0f60*/  MUFU.RCP R17, R10 ;  /* 0x0000000a00117308 */ /* 0x000e220000001000 */
[----:B------:R-:W-:Y:S01]  /*0f70*/  FFMA R12, -R9, c[0x0][0x2e8], RZ ;  /* 0x0000ba00090c7a23 */ /* 0x000fe200000001ff */
[----:B------:R-:W-:Y:S01]  /*0f80*/  FMNMX R46, RZ, R29, PT ;  /* 0x0000001dff2e7209 */ /* 0x000fe20003800000 */
[----:B------:R-:W-:Y:S03]  /*0f90*/  BSSY B6, `(.L_x_738) ;  /* 0x0000018000067945 */ /* 0x000fe60003800000 */
[----:B------:R-:W-:Y:S01]  /*0fa0*/  FSETP.GT.AND P2, PT, R11, R12, PT ;  /* 0x0000000c0b00720b */ /* 0x000fe20003f44000 */
[----:B------:R-:W-:-:S03]  /*0fb0*/  FMUL R18, R7, R46 ;  /* 0x0000002e07127220 */ /* 0x000fc60000400000 */
[----:B------:R-:W-:Y:S01]  /*0fc0*/  FSEL R11, R11, R12, P2 ;  /* 0x0000000c0b0b7208 */ /* 0x000fe20001000000 */
[----:B------:R-:W-:-:S04]  /*0fd0*/  FMUL R12, R5, R46 ;  /* 0x0000002e050c7220 */ /* 0x000fc80000400000 */
[----:B------:R-:W-:Y:S01]  /*0fe0*/  FFMA R21, R11, R41, -R18 ;  /* 0x000000290b157223 */ /* 0x000fe20000000812 */
[----:B0-----:R-:W-:-:S04]  /*0ff0*/  FFMA R14, -R10, R17, 1 ;  /* 0x3f8000000a0e7423 */ /* 0x001fc80000000111 */
[----:B------:R-:W-:Y:S01]  /*1000*/  FFMA R14, R17, R14, R17 ;  /* 0x0000000e110e7223 */ /* 0x000fe20000000011 */
[----:B------:R-:W-:Y:S01]  /*1010*/  FFMA R17, R11, R44, -R12 ;  /* 0x0000002c0b117223 */ /* 0x000fe2000000080c */
[----:B------:R-:W-:-:S03]  /*1020*/  FFMA R12, R10, R15, RZ ;  /* 0x0000000f0a0c7223 */ /* 0x000fc600000000ff */
[----:B------:R-:W0:Y:S01]  /*1030*/  FCHK P0, R17, R10 ;  /* 0x0000000a11007302 */ /* 0x000e220000000000 */
[----:B------:R-:W-:-:S04]  /*1040*/  FFMA R19, R17, R14, RZ ;  /* 0x0000000e11137223 */ /* 0x000fc800000000ff */
[----:B------:R-:W-:-:S04]  /*1050*/  FFMA R16, -R10, R19, R17 ;  /* 0x000000130a107223 */ /* 0x000fc80000000111 */
[----:B------:R-:W-:Y:S01]  /*1060*/  FFMA R22, R14, R16, R19 ;  /* 0x000000100e167223 */ /* 0x000fe20000000013 */
[----:B------:R-:W-:Y:S01]  /*1070*/  FMUL R19, R3, R46 ;  /* 0x0000002e03137220 */ /* 0x000fe20000400000 */
[C---:B------:R-:W-:Y:S01]  /*1080*/  FFMA R16, R10.reuse, R43, RZ ;  /* 0x0000002b0a107223 */ /* 0x040fe200000000ff */
[----:B------:R-:W-:Y:S02]  /*1090*/  FFMA R14, R10, R13, RZ ;  /* 0x0000000d0a0e7223 */ /* 0x000fe400000000ff */
[----:B------:R-:W-:Y:S01]  /*10a0*/  FFMA R19, R11, R42, -R19 ;  /* 0x0000002a0b137223 */ /* 0x000fe20000000813 */
[----:B0-----:R-:W-:Y:S05]  /*10b0*/  @!P0 BRA `(.L_x_739) ;  /* 0x0000005000008947 */ /* 0x001fea0003800000 */
[----:B------:R-:W-:Y:S02]  /*10c0*/  MOV R18, R17 ;  /* 0x0000001100127202 */ /* 0x000fe40000000f00 */
[----:B------:R-:W-:Y:S02]  /*10d0*/  MOV R23, R10 ;  /* 0x0000000a00177202 */ /* 0x000fe40000000f00 */
[----:B------:R-:W-:-:S02]  /*10e0*/  MOV R22, 0x1100 ;  /* 0x0000110000167802 */ /* 0x000fc40000000f00 */
[----:B------:R-:W-:Y:S05]  /*10f0*/  CALL.REL.NOINC `($__internal_20_$__cuda_sm3x_div_rn_noftz_f32_slowpath) ;  /* 0x00001e0000007944 */ /* 0x000fea0003c00000 */
[----:B0-----:R-:W-:Y:S02]  /*1100*/  MOV R22, R18 ;  /* 0x0000001200167202 */ /* 0x001fe40000000f00 */
.L_x_739:
[----:B------:R-:W-:Y:S05]  /*1110*/  BSYNC B6 ;  /* 0x0000000000067941 */ /* 0x000fea0003800000 */
.L_x_738:
[----:B------:R-:W0:Y:S01]  /*1120*/  MUFU.RCP R23, R10 ;  /* 0x0000000a00177308 */ /* 0x000e220000001000 */
[----:B------:R-:W-:Y:S01]  /*1130*/  FMUL R22, R22, c[0x0][0x2ec] ;  /* 0x0000bb0016167a20 */ /* 0x000fe20000400000 */
[----:B------:R-:W-:Y:S03]  /*1140*/  BSSY B6, `(.L_x_740) ;  /* 0x000000d000067945 */ /* 0x000fe60003800000 */
[----:B------:R-:W-:-:S03]  /*1150*/  FMUL R48, R22, R43 ;  /* 0x0000002b16307220 */ /* 0x000fc60000400000 */
        /* <DEDUP_REMOVED lines=10> */
[----:B------:R-:W-:Y:S05]  /*1200*/  CALL.REL.NOINC `($__internal_20_$__cuda_sm3x_div_rn_noftz_f32_slowpath) ;  /* 0x00001cf000007944 */ /* 0x000fea0003c00000 */
.L_x_741:
[----:B------:R-:W-:Y:S05]  /*1210*/  BSYNC B6 ;  /* 0x0000000000067941 */ /* 0x000fea0003800000 */
.L_x_740:
[----:B------:R-:W1:Y:S01]  /*1220*/  MUFU.RCP R23, R10 ;  /* 0x0000000a00177308 */ /* 0x000e620000001000 */
[----:B------:R-:W-:Y:S07]  /*1230*/  BSSY B6, `(.L_x_742) ;  /* 0x000000f000067945 */ /* 0x000fee0003800000 */
[----:B------:R-:W2:Y:S01]  /*1240*/  FCHK P0, R19, R10 ;  /* 0x0000000a13007302 */ /* 0x000ea20000000000 */
[----:B-1----:R-:W-:-:S04]  /*1250*/  FFMA R22, -R10, R23, 1 ;  /* 0x3f8000000a167423 */ /* 0x002fc80000000117 */
[----:B------:R-:W-:Y:S01]  /*1260*/  FFMA R45, R23, R22, R23 ;  /* 0x00000016172d7223 */ /* 0x000fe20000000017 */
[----:B0-----:R-:W-:-:S03]  /*1270*/  FMUL R23, R18, c[0x0][0x2ec] ;  /* 0x0000bb0012177a20 */ /* 0x001fc60000400000 */
[----:B------:R-:W-:Y:S01]  /*1280*/  FFMA R22, R19, R45, RZ ;  /* 0x0000002d13167223 */ /* 0x000fe200000000ff */
[----:B------:R-:W-:-:S03]  /*1290*/  FFMA R48, R23, R15, R48 ;  /* 0x0000000f17307223 */ /* 0x000fc60000000030 */
[----:B------:R-:W-:-:S04]  /*12a0*/  FFMA R43, -R10, R22, R19 ;  /* 0x000000160a2b7223 */ /* 0x000fc80000000113 */
[----:B------:R-:W-:Y:S01]  /*12b0*/  FFMA R22, R45, R43, R22 ;  /* 0x0000002b2d167223 */ /* 0x000fe20000000016 */
[----:B--2---:R-:W-:Y:S05]  /*12c0*/  @!P0 BRA `(.L_x_743) ;  /* 0x0000005000008947 */ /* 0x004fea0003800000 */
[----:B------:R-:W-:Y:S01]  /*12d0*/  MOV R18, R19 ;  /* 0x0000001300127202 */ /* 0x000fe20000000f00 */
[----:B------:R-:W-:Y:S01]  /*12e0*/  IMAD.MOV.U32 R23, RZ, RZ, R10 ;  /* 0x000000ffff177224 */ /* 0x000fe200078e000a */
[----:B------:R-:W-:Y:S02]  /*12f0*/  MOV R22, 0x1310 ;  /* 0x0000131000167802 */ /* 0x000fe40000000f00 */
[----:B------:R-:W-:Y:S05]  /*1300*/  CALL.REL.NOINC `($__internal_20_$__cuda_sm3x_div_rn_noftz_f32_slowpath) ;  /* 0x00001bf000007944 */ /* 0x000fea0003c00000 */
[----:B0-----:R-:W-:Y:S02]  /*1310*/  MOV R22, R18 ;  /* 0x0000001200167202 */ /* 0x001fe40000000f00 */
.L_x_743:
[----:B------:R-:W-:Y:S05]  /*1320*/  BSYNC B6 ;  /* 0x0000000000067941 */ /* 0x000fea0003800000 */
.L_x_742:
[----:B------:R-:W-:Y:S01]  /*1330*/  FMUL R47, R10, R10 ;  /* 0x0000000a0a2f7220 */ /* 0x000fe20000400000 */
[----:B------:R-:W-:Y:S01]  /*1340*/  FFMA R43, R16, c[0x0][0x2ec], RZ ;  /* 0x0000bb00102b7a23 */ /* 0x000fe200000000ff */
[----:B------:R-:W-:Y:S01]  /*1350*/  FFMA R45, R12, c[0x0][0x2ec], RZ ;  /* 0x0000bb000c2d7a23 */ /* 0x000fe200000000ff */
[----:B------:R-:W-:Y:S01]  /*1360*/  FFMA R15, R14, c[0x0][0x2ec], RZ ;  /* 0x0000bb000e0f7a23 */ /* 0x000fe200000000ff */
[----:B------:R-:W0:Y:S01]  /*1370*/  MUFU.RCP R23, R47 ;  /* 0x0000002f00177308 */ /* 0x000e220000001000 */
[----:B------:R-:W-:Y:S01]  /*1380*/  FMUL R12, R17, R43 ;  /* 0x0000002b110c7220 */ /* 0x000fe20000400000 */
[----:B------:R-:W-:Y:S01]  /*1390*/  FMUL R17, R22, c[0x0][0x2ec] ;  /* 0x0000bb0016117a20 */ /* 0x000fe20000400000 */
[----:B------:R-:W-:Y:S02]  /*13a0*/  BSSY B6, `(.L_x_744) ;  /* 0x0000010000067945 */ /* 0x000fe40003800000 */
[----:B------:R-:W-:-:S04]  /*13b0*/  FFMA R12, R21, R45, R12 ;  /* 0x0000002d150c7223 */ /* 0x000fc8000000000c */
[----:B------:R-:W-:-:S04]  /*13c0*/  FFMA R18, R19, R15, R12 ;  /* 0x0000000f13127223 */ /* 0x000fc8000000000c */
[----:B------:R-:W1:Y:S01]  /*13d0*/  FCHK P0, R18, R47 ;  /* 0x0000002f12007302 */ /* 0x000e620000000000 */
[----:B0-----:R-:W-:-:S04]  /*13e0*/  FFMA R14, -R47, R23, 1 ;  /* 0x3f8000002f0e7423 */ /* 0x001fc80000000117 */
[----:B------:R-:W-:Y:S01]  /*13f0*/  FFMA R23, R23, R14, R23 ;  /* 0x0000000e17177223 */ /* 0x000fe20000000017 */
[----:B------:R-:W-:-:S03]  /*1400*/  FFMA R14, R17, R13, R48 ;  /* 0x0000000d110e7223 */ /* 0x000fc60000000030 */
[----:B------:R-:W-:Y:S01]  /*1410*/  FFMA R12, R18, R23, RZ ;  /* 0x00000017120c7223 */ /* 0x000fe200000000ff */
[----:B------:R-:W-:-:S03]  /*1420*/  FADD R14, RZ, R14 ;  /* 0x0000000eff0e7221 */ /* 0x000fc60000000000 */
[----:B------:R-:W-:-:S04]  /*1430*/  FFMA R17, -R47, R12, R18 ;  /* 0x0000000c2f117223 */ /* 0x000fc80000000112 */
[----:B------:R-:W-:Y:S01]  /*1440*/  FFMA R17, R23, R17, R12 ;  /* 0x0000001117117223 */ /* 0x000fe2000000000c */
[----:B-1----:R-:W-:Y:S05]  /*1450*/  @!P0 BRA `(.L_x_745) ;  /* 0x0000004000008947 */ /* 0x002fea0003800000 */
[----:B------:R-:W-:Y:S02]  /*1460*/  MOV R23, R47 ;  /* 0x0000002f00177202 */ /* 0x000fe40000000f00 */
[----:B------:R-:W-:Y:S02]  /*1470*/  MOV R22, 0x1490 ;  /* 0x0000149000167802 */ /* 0x000fe40000000f00 */
[----:B------:R-:W-:Y:S05]  /*1480*/  CALL.REL.NOINC `($__internal_20_$__cuda_sm3x_div_rn_noftz_f32_slowpath) ;  /* 0x00001a7000007944 */ /* 0x000fea0003c00000 */
[----:B0-----:R-:W-:Y:S02]  /*1490*/  MOV R17, R18 ;  /* 0x0000001200117202 */ /* 0x001fe40000000f00 */
.L_x_745:
[----:B------:R-:W-:Y:S05]  /*14a0*/  BSYNC B6 ;  /* 0x0000000000067941 */ /* 0x000fea0003800000 */
.L_x_744:
        /* <DEDUP_REMOVED lines=13> */
[----:B0-----:R-:W-:Y:S02]  /*1580*/  MOV R12, R18 ;  /* 0x00000012000c7202 */ /* 0x001fe40000000f00 */
.L_x_747:
[----:B------:R-:W-:Y:S05]  /*1590*/  BSYNC B6 ;  /* 0x0000000000067941 */ /* 0x000fea0003800000 */
.L_x_746:
        /* <DEDUP_REMOVED lines=13> */
[----:B------:R-:W-:Y:S05]  /*1670*/  CALL.REL.NOINC `($__internal_20_$__cuda_sm3x_div_rn_noftz_f32_slowpath) ;  /* 0x0000188000007944 */ /* 0x000fea0003c00000 */
[----:B0-----:R-:W-:Y:S02]  /*1680*/  MOV R21, R18 ;  /* 0x0000001200157202 */ /* 0x001fe40000000f00 */
.L_x_749:
[----:B------:R-:W-:Y:S05]  /*1690*/  BSYNC B6 ;  /* 0x0000000000067941 */ /* 0x000fea0003800000 */
.L_x_748:
        /* <DEDUP_REMOVED lines=15> */
.L_x_751:
[----:B------:R-:W-:Y:S05]  /*1790*/  BSYNC B6 ;  /* 0x0000000000067941 */ /* 0x000fea0003800000 */
.L_x_750:
[----:B------:R-:W-:Y:S01]  /*17a0*/  FSETP.GT.AND P0, PT, R9, RZ, PT ;  /* 0x000000ff0900720b */ /* 0x000fe20003f04000 */
[----:B------:R-:W-:Y:S01]  /*17b0*/  FMUL R15, R21, R44 ;  /* 0x0000002c150f7220 */ /* 0x000fe20000400000 */
[----:B------:R-:W-:Y:S01]  /*17c0*/  FADD R10, RZ, R16 ;  /* 0x00000010ff0a7221 */ /* 0x000fe20000000000 */
[----:B------:R-:W-:Y:S01]  /*17d0*/  FADD R13, R14, -R17 ;  /* 0x800000110e0d7221 */ /* 0x000fe20000000000 */
[----:B------:R-:W-:Y:S01]  /*17e0*/  BSSY B4, `(.L_x_752) ;  /* 0x000002a000047945 */ /* 0x000fe20003800000 */
[----:B------:R-:W-:Y:S01]  /*17f0*/  FFMA R23, R12, R41, R15 ;  /* 0x000000290c177223 */ /* 0x000fe2000000000f */
[----:B------:R-:W-:Y:S01]  /*1800*/  FADD R14, RZ, -R21 ;  /* 0x80000015ff0e7221 */ /* 0x000fe20000000000 */
[C---:B------:R-:W-:Y:S01]  /*1810*/  FFMA R21, R11.reuse, R21, RZ ;  /* 0x000000150b157223 */ /* 0x040fe200000000ff */
[----:B------:R-:W-:Y:S01]  /*1820*/  FADD R16, RZ, -R12 ;  /* 0x8000000cff107221 */ /* 0x000fe20000000000 */
[C---:B------:R-:W-:Y:S01]  /*1830*/  FFMA R22, R11.reuse, R12, RZ ;  /* 0x0000000c0b167223 */ /* 0x040fe200000000ff */
[----:B------:R-:W-:Y:S01]  /*1840*/  MOV R19, RZ ;  /* 0x000000ff00137202 */ /* 0x000fe20000000f00 */
[----:B------:R-:W-:Y:S01]  /*1850*/  IMAD.MOV.U32 R17, RZ, RZ, RZ ;  /* 0x000000ffff117224 */ /* 0x000fe200078e00ff */
[----:B------:R-:W-:Y:S01]  /*1860*/  MOV R15, RZ ;  /* 0x000000ff000f7202 */ /* 0x000fe20000000f00 */
[----:B------:R-:W-:Y:S01]  /*1870*/  FFMA R11, R11, R10, RZ ;  /* 0x0000000a0b0b7223 */ /* 0x000fe200000000ff */
[----:B------:R-:W-:Y:S01]  /*1880*/  FFMA R18, R10, R42, R23 ;  /* 0x0000002a0a127223 */ /* 0x000fe20000000017 */
[----:B------:R-:W-:Y:S01]  /*1890*/  FADD R12, RZ, -R10 ;  /* 0x8000000aff0c7221 */ /* 0x000fe20000000000 */
[----:B------:R-:W-:Y:S05]  /*18a0*/  @!P0 BRA `(.L_x_753) ;  /* 0x000001d000008947 */ /* 0x000fea0003800000 */
[----:B------:R-:W-:Y:S01]  /*18b0*/  IADD3 R10, R9, 0x1800000, RZ ;  /* 0x01800000090a7810 */ /* 0x000fe20007ffe0ff */
[----:B------:R-:W-:Y:S03]  /*18c0*/  BSSY B5, `(.L_x_754) ;  /* 0x000000c000057945 */ /* 0x000fe60003800000 */
[----:B------:R-:W-:-:S04]  /*18d0*/  LOP3.LUT R10, R10, 0x7f800000, RZ, 0xc0, !PT ;  /* 0x7f8000000a0a7812 */ /* 0x000fc800078ec0ff */
[----:B------:R-:W-:-:S13]  /*18e0*/  ISETP.GT.U32.AND P0, PT, R10, 0x1ffffff, PT ;  /* 0x01ffffff0a00780c */ /* 0x000fda0003f04070 */
[----:B------:R-:W-:Y:S05]  /*18f0*/  @P0 BRA `(.L_x_755) ;  /* 0x0000004000000947 */ /* 0x000fea0003800000 */
[----:B------:R-:W-:Y:S02]  /*1900*/  MOV R23, 0x1920 ;  /* 0x0000192000177802 */ /* 0x000fe40000000f00 */
[----:B------:R-:W-:Y:S05]  /*1910*/  CALL.REL.NOINC `($__internal_18_$__cuda_sm20_rcp_rn_f32_slowpath) ;  /* 0x0000112000007944 */ /* 0x000fea0003c00000 */
[----:B-1----:R-:W-:Y:S01]  /*1920*/  MOV R10, R15 ;  /* 0x0000000f000a7202 */ /* 0x002fe20000000f00 */
[----:B------:R-:W-:Y:S05]  /*1930*/  BRA `(.L_x_756) ;  /* 0x0000004000007947 */ /* 0x000fea0003800000 */
.L_x_755:
[----:B------:R-:W0:Y:S02]  /*1940*/  MUFU.RCP R15, R9 ;  /* 0x00000009000f7308 */ /* 0x000e240000001000 */
[----:B0-----:R-:W-:-:S04]  /*1950*/  FFMA R10, R15, R9, -1 ;  /* 0xbf8000000f0a7423 */ /* 0x001fc80000000009 */
[----:B------:R-:W-:-:S04]  /*1960*/  FADD.FTZ R10, -R10, -RZ ;  /* 0x800000ff0a0a7221 */ /* 0x000fc80000010100 */
[----:B------:R-:W-:Y:S02]  /*1970*/  FFMA R10, R15, R10, R15 ;  /* 0x0000000a0f0a7223 */ /* 0x000fe4000000000f */
.L_x_756:
[----:B------:R-:W-:Y:S05]  /*1980*/  BSYNC B5 ;  /* 0x0000000000057941 */ /* 0x000fea0003800000 */
.L_x_754:
        /* <DEDUP_REMOVED lines=15> */
.L_x_753:
[----:B------:R-:W-:Y:S05]  /*1a80*/  BSYNC B4 ;  /* 0x0000000000047941 */ /* 0x000fea0003800000 */
.L_x_752:
[----:B------:R-:W-:Y:S01]  /*1a90*/  FSETP.GT.AND P0, PT, R9, RZ, PT ;  /* 0x000000ff0900720b */ /* 0x000fe20003f04000 */
[----:B------:R-:W-:Y:S01]  /*1aa0*/  FADD R18, RZ, R18 ;  /* 0x00000012ff127221 */ /* 0x000fe20000000000 */
[----:B------:R-:W-:Y:S03]  /*1ab0*/  BSSY B6, `(.L_x_757) ;  /* 0x0000036000067945 */ /* 0x000fe60003800000 */
[----:B------:R-:W-:Y:S01]  /*1ac0*/  FADD R10, RZ, -R18 ;  /* 0x80000012ff0a7221 */ /* 0x000fe20000000000 */
[----:B------:R-:W-:-:S04]  /*1ad0*/  FSEL R11, R18, RZ, P2 ;  /* 0x000000ff120b7208 */ /* 0x000fc80001000000 */
[----:B------:R-:W-:-:S05]  /*1ae0*/  FSEL R10, R10, RZ, !P2 ;  /* 0x000000ff0a0a7208 */ /* 0x000fca0005000000 */
[----:B------:R-:W-:Y:S01]  /*1af0*/  FFMA R10, R10, c[0x0][0x2e8], RZ ;  /* 0x0000ba000a0a7a23 */ /* 0x000fe200000000ff */
        /* <DEDUP_REMOVED lines=13> */
[----:B0-----:R-:W-:Y:S05]  /*1bd0*/  CALL.REL.NOINC `($__internal_20_$__cuda_sm3x_div_rn_noftz_f32_slowpath) ;  /* 0x0000132000007944 */ /* 0x001fea0003c00000 */
[----:B0-----:R-:W-:Y:S02]  /*1be0*/  MOV R21, R18 ;  /* 0x0000001200157202 */ /* 0x001fe40000000f00 */
.L_x_760:
[----:B------:R-:W-:Y:S05]  /*1bf0*/  BSYNC B7 ;  /* 0x0000000000077941 */ /* 0x000fea0003800000 */
.L_x_759:
        /* <DEDUP_REMOVED lines=9> */
[----:B------:R-:W-:Y:S01]  /*1c90*/  MOV R18, R8 ;  /* 0x0000000800127202 */ /* 0x000fe20000000f00 */
[----:B------:R-:W-:Y:S01]  /*1ca0*/  IMAD.MOV.U32 R23, RZ, RZ, R9 ;  /* 0x000000ffff177224 */ /* 0x000fe200078e0009 */
[----:B------:R-:W-:Y:S02]  /*1cb0*/  MOV R22, 0x1cd0 ;  /* 0x00001cd000167802 */ /* 0x000fe40000000f00 */
[----:B0-----:R-:W-:Y:S05]  /*1cc0*/  CALL.REL.NOINC `($__internal_20_$__cuda_sm3x_div_rn_noftz_f32_slowpath) ;  /* 0x0000123000007944 */ /* 0x001fea0003c00000 */
[----:B0-----:R-:W-:Y:S02]  /*1cd0*/  MOV R6, R18 ;  /* 0x0000001200067202 */ /* 0x001fe40000000f00 */
.L_x_762:
[----:B------:R-:W-:Y:S05]  /*1ce0*/  BSYNC B7 ;  /* 0x0000000000077941 */ /* 0x000fea0003800000 */
.L_x_761:
        /* <DEDUP_REMOVED lines=14> */
.L_x_764:
[----:B------:R-:W-:Y:S05]  /*1dd0*/  BSYNC B7 ;  /* 0x0000000000077941 */ /* 0x000fea0003800000 */
.L_x_763:
[C---:B------:R-:W-:Y:S01]  /*1de0*/  FFMA R15, R10.reuse, R21, R15 ;  /* 0x000000150a0f7223 */ /* 0x040fe2000000000f */
[C---:B------:R-:W-:Y:S01]  /*1df0*/  FFMA R17, R10.reuse, R6, R17 ;  /* 0x000000060a117223 */ /* 0x040fe20000000011 */
[----:B------:R-:W-:Y:S02]  /*1e00*/  FFMA R19, R10, R8, R19 ;  /* 0x000000080a137223 */ /* 0x000fe40000000013 */
.L_x_758:
[----:B------:R-:W-:Y:S05]  /*1e10*/  BSYNC B6 ;  /* 0x0000000000067941 */ /* 0x000fea0003800000 */
.L_x_757:
[----:B------:R-:W-:Y:S01]  /*1e20*/  FADD R4, RZ, -R17 ;  /* 0x80000011ff047221 */ /* 0x000fe20000000000 */
[----:B------:R-:W-:Y:S01]  /*1e30*/  FADD R8, RZ, -R15 ;  /* 0x8000000fff087221 */ /* 0x000fe20000000000 */
[C---:B0-----:R-:W-:Y:S01]  /*1e40*/  FMUL R9, R5.reuse, R14 ;  /* 0x0000000e05097220 */ /* 0x041fe20000400000 */
[----:B------:R-:W-:Y:S01]  /*1e50*/  FADD R6, RZ, -R19 ;  /* 0x80000013ff067221 */ /* 0x000fe20000000000 */
[----:B------:R-:W-:Y:S01]  /*1e60*/  FMUL R10, R5, R4 ;  /* 0x00000004050a7220 */ /* 0x000fe20000400000 */
[----:B------:R-:W-:Y:S01]  /*1e70*/  FFMA R11, R0, R11, RZ ;  /* 0x0000000b000b7223 */ /* 0x000fe200000000ff */
[C---:B------:R-:W-:Y:S01]  /*1e80*/  FFMA R21, R7.reuse, R16, R9 ;  /* 0x0000001007157223 */ /* 0x040fe20000000009 */
[CC--:B------:R-:W-:Y:S01]  /*1e90*/  FFMA R9, R2.reuse, R8.reuse, RZ ;  /* 0x0000000802097223 */ /* 0x0c0fe200000000ff */
[----:B------:R-:W-:Y:S01]  /*1ea0*/  FFMA R10, R7, R8, R10 ;  /* 0x00000008070a7223 */ /* 0x000fe2000000000a */
[C---:B------:R-:W-:Y:S01]  /*1eb0*/  FFMA R23, R2.reuse, R6, RZ ;  /* 0x0000000602177223 */ /* 0x040fe200000000ff */
[C---:B------:R-:W-:Y:S01]  /*1ec0*/  FFMA R0, R3.reuse, R12, R21 ;  /* 0x0000000c03007223 */ /* 0x040fe20000000015 */
[----:B------:R-:W-:Y:S01]  /*1ed0*/  FFMA R21, R2, R4, RZ ;  /* 0x0000000402157223 */ /* 0x000fe200000000ff */
[----:B------:R-:W-:Y:S01]  /*1ee0*/  FFMA R10, R3, R6, R10 ;  /* 0x00000006030a7223 */ /* 0x000fe2000000000a */
[----:B------:R-:W-:Y:S01]  /*1ef0*/  FMNMX R6, RZ, R29, PT ;  /* 0x0000001dff067209 */ /* 0x000fe20003800000 */
[----:B------:R-:W-:Y:S01]  /*1f00*/  FADD R11, R11, R0 ;  /* 0x000000000b0b7221 */ /* 0x000fe20000000000 */
[----:B------:R-:W-:Y:S01]  /*1f10*/  FADD R0, RZ, R15 ;  /* 0x0000000fff007221 */ /* 0x000fe20000000000 */
[----:B------:R-:W-:Y:S01]  /*1f20*/  FADD R10, RZ, R10 ;  /* 0x0000000aff0a7221 */ /* 0x000fe20000000000 */
[----:B------:R-:W-:Y:S01]  /*1f30*/  FADD R2, RZ, R17 ;  /* 0x00000011ff027221 */ /* 0x000fe20000000000 */
[----:B------:R-:W-:-:S02]  /*1f40*/  FADD R4, RZ, R19 ;  /* 0x00000013ff047221 */ /* 0x000fc40000000000 */
[-C--:B------:R-:W-:Y:S01]  /*1f50*/  FFMA R9, R26, R10.reuse, R9 ;  /* 0x0000000a1a097223 */ /* 0x080fe20000000009 */
[-C--:B------:R-:W-:Y:S01]  /*1f60*/  FFMA R21, R28, R10.reuse, R21 ;  /* 0x0000000a1c157223 */ /* 0x080fe20000000015 */
[-C--:B------:R-:W-:Y:S01]  /*1f70*/  FFMA R23, R20, R10.reuse, R23 ;  /* 0x0000000a14177223 */ /* 0x080fe20000000017 */
[----:B------:R-:W-:Y:S01]  /*1f80*/  FFMA R0, R7, R10, R0 ;  /* 0x0000000a07007223 */ /* 0x000fe20000000000 */
[C---:B------:R-:W-:Y:S01]  /*1f90*/  FFMA R17, R6.reuse, R16, R9 ;  /* 0x0000001006117223 */ /* 0x040fe20000000009 */
[C---:B------:R-:W-:Y:S01]  /*1fa0*/  FFMA R21, R6.reuse, R14, R21 ;  /* 0x0000000e06157223 */ /* 0x040fe20000000015 */
[----:B------:R-:W-:Y:S01]  /*1fb0*/  FFMA R19, R6, R12, R23 ;  /* 0x0000000c06137223 */ /* 0x000fe20000000017 */
[-C--:B------:R-:W-:Y:S01]  /*1fc0*/  FFMA R2, R5, R10.reuse, R2 ;  /* 0x0000000a05027223 */ /* 0x080fe20000000002 */
[----:B------:R-:W-:Y:S01]  /*1fd0*/  FFMA R4, R3, R10, R4 ;  /* 0x0000000a03047223 */ /* 0x000fe20000000004 */
[----:B------:R-:W-:Y:S02]  /*1fe0*/  FADD R6, RZ, R11 ;  /* 0x0000000bff067221 */ /* 0x000fe40000000000 */
.L_x_725:
[----:B------:R-:W-:Y:S05]  /*1ff0*/  BSYNC B0 ;  /* 0x0000000000007941 */ /* 0x000fea0003800000 */
.L_x_724:
[----:B------:R-:W-:Y:S01]  /*2000*/  ISETP.NE.U32.AND P0, PT, RZ, c[0x0][0x3d0], PT ;  /* 0x0000f400ff007a0c */ /* 0x000fe20003f05070 */
[----:B------:R-:W-:Y:S01]  /*2010*/  FADD R6, RZ, R6 ;  /* 0x00000006ff067221 */ /* 0x000fe20000000000 */
[----:B------:R-:W-:-:S02]  /*2020*/  FSETP.GEU.AND P1, PT, R30, R31, PT ;  /* 0x0000001f1e00720b */ /* 0x000fc40003f2e000 */
[----:B------:R-:W-:Y:S02]  /*2030*/  ISETP.NE.AND.EX P0, PT, RZ, c[0x0][0x3d4], PT, P0 ;  /* 0x0000f500ff007a0c */ /* 0x000fe40003f05300 */
[----:B------:R-:W-:-:S05]  /*2040*/  FSEL R6, R6, RZ, !P1 ;  /* 0x000000ff06067208 */ /* 0x000fca0004800000 */
[--C-:B------:R-:W-:Y:S01]  /*2050*/  FADD R10, RZ, R6.reuse ;  /* 0x00000006ff0a7221 */ /* 0x100fe20000000000 */
[----:B------:R-:W-:-:S05]  /*2060*/  FADD R15, RZ, -R6 ;  /* 0x80000006ff0f7221 */ /* 0x000fca0000000000 */
[----:B------:R-:W-:Y:S05]  /*2070*/  @!P0 BRA `(.L_x_765) ;  /* 0x0000008000008947 */ /* 0x000fea0003800000 */
[----:B------:R-:W-:Y:S02]  /*2080*/  SHF.R.S32.HI R11, RZ, 0x1f, R40 ;  /* 0x0000001fff0b7819 */ /* 0x000fe40000011428 */
[----:B------:R-:W-:-:S03]  /*2090*/  MOV R9, c[0x0][0x3f0] ;  /* 0x0000fc0000097a02 */ /* 0x000fc60000000f00 */
[----:B------:R-:W-:Y:S02]  /*20a0*/  IMAD R11, R11, c[0x0][0x3f0], RZ ;  /* 0x0000fc000b0b7a24 */ /* 0x000fe400078e02ff */
[----:B------:R-:W-:-:S04]  /*20b0*/  IMAD.WIDE.U32 R8, R40, R9, c[0x0][0x3d0] ;  /* 0x0000f40028087625 */ /* 0x000fc800078e0009 */
[----:B------:R-:W-:-:S05]  /*20c0*/  IMAD R11, R40, UR17, R11 ;  /* 0x00000011280b7c24 */ /* 0x000fca000f8e020b */
[----:B------:R-:W-:-:S05]  /*20d0*/  IADD3 R9, R9, R11, RZ ;  /* 0x0000000b09097210 */ /* 0x000fca0007ffe0ff */
[----:B------:R0:W-:Y:S01]  /*20e0*/  RED.E.ADD.F32.FTZ.RN.STRONG.GPU [R8.64], R15 ;  /* 0x0000000f0800798e */ /* 0x0001e2000c10e7a0 */
[----:B------:R-:W-:Y:S05]  /*20f0*/  BRA `(.L_x_766) ;  /* 0x0000006000007947 */ /* 0x000fea0003800000 */
.L_x_765:
[----:B------:R-:W-:-:S04]  /*2100*/  ISETP.NE.U32.AND P1, PT, RZ, c[0x0][0x230], PT ;  /* 0x00008c00ff007a0c */ /* 0x000fc80003f25070 */
[----:B------:R-:W-:-:S13]  /*2110*/  ISETP.NE.AND.EX P1, PT, RZ, c[0x0][0x234], PT, P1 ;  /* 0x00008d00ff007a0c */ /* 0x000fda0003f25310 */
[----:B------:R-:W-:Y:S05]  /*2120*/  @!P1 BRA `(.L_x_766) ;  /* 0x0000003000009947 */ /* 0x000fea0003800000 */
[----:B------:R-:W-:-:S04]  /*2130*/  IADD3 R8, P1, R24, c[0x0][0x230], RZ ;  /* 0x00008c0018087a10 */ /* 0x000fc80007f3e0ff */
[----:B------:R-:W-:-:S05]  /*2140*/  IADD3.X R9, R33, c[0x0][0x234], RZ, P1, !PT ;  /* 0x00008d0021097a10 */ /* 0x000fca0000ffe4ff */
[----:B------:R0:W-:Y:S04]  /*2150*/  RED.E.ADD.F32.FTZ.RN.STRONG.GPU [R8.64], R15 ;  /* 0x0000000f0800798e */ /* 0x0001e8000c10e7a0 */
.L_x_766:
[----:B------:R-:W-:-:S04]  /*2160*/  ISETP.NE.U32.AND P2, PT, RZ, c[0x0][0x458], PT ;  /* 0x00011600ff007a0c */ /* 0x000fc80003f45070 */
[----:B------:R-:W-:-:S13]  /*2170*/  ISETP.NE.AND.EX P2, PT, RZ, c[0x0][0x45c], PT, P2 ;  /* 0x00011700ff007a0c */ /* 0x000fda0003f45320 */
[----:B------:R-:W-:Y:S05]  /*2180*/  @!P2 BRA `(.L_x_767) ;  /* 0x000000400000a947 */ /* 0x000fea0003800000 */
[----:B0-----:R-:W-:Y:S01]  /*2190*/  IMAD.U32 R8, RZ, RZ, UR30 ;  /* 0x0000001eff087e24 */ /* 0x001fe2000f8e00ff */
[----:B------:R-:W-:-:S05]  /*21a0*/  MOV R9, UR31 ;  /* 0x0000001f00097c02 */ /* 0x000fca0008000f00 */
[----:B------:R0:W-:Y:S01]  /*21b0*/  RED.E.ADD.F32.FTZ.RN.STRONG.GPU [R8.64], R10 ;  /* 0x0000000a0800798e */ /* 0x0001e2000c10e7a0 */
[----:B------:R-:W-:Y:S05]  /*21c0*/  BRA `(.L_x_768) ;  /* 0x0000006000007947 */ /* 0x000fea0003800000 */
.L_x_767:
[----:B------:R-:W-:-:S04]  /*21d0*/  ISETP.NE.U32.AND P1, PT, RZ, c[0x0][0x2b8], PT ;  /* 0x0000ae00ff007a0c */ /* 0x000fc80003f25070 */
[----:B------:R-:W-:-:S13]  /*21e0*/  ISETP.NE.AND.EX P1, PT, RZ, c[0x0][0x2bc], PT, P1 ;  /* 0x0000af00ff007a0c */ /* 0x000fda0003f25310 */
[----:B------:R-:W-:Y:S05]  /*21f0*/  @!P1 BRA `(.L_x_768) ;  /* 0x0000003000009947 */ /* 0x000fea0003800000 */
[----:B0-----:R-:W-:Y:S02]  /*2200*/  MOV R8, UR10 ;  /* 0x0000000a00087c02 */ /* 0x001fe40008000f00 */
[----:B------:R-:W-:-:S05]  /*2210*/  MOV R9, UR11 ;  /* 0x0000000b00097c02 */ /* 0x000fca0008000f00 */
[----:B------:R0:W-:Y:S02]  /*2220*/  RED.E.ADD.F32.FTZ.RN.STRONG.GPU [R8.64], R10 ;  /* 0x0000000a0800798e */ /* 0x0001e4000c10e7a0 */
.L_x_768:
[-C--:B------:R-:W-:Y:S01]  /*2230*/  FFMA R17, R34, R10.reuse, R17 ;  /* 0x0000000a22117223 */ /* 0x080fe20000000011 */
[-C--:B------:R-:W-:Y:S01]  /*2240*/  FFMA R21, R36, R10.reuse, R21 ;  /* 0x0000000a24157223 */ /* 0x080fe20000000015 */
[-C--:B------:R-:W-:Y:S01]  /*2250*/  FFMA R19, R32, R10.reuse, R19 ;  /* 0x0000000a20137223 */ /* 0x080fe20000000013 */
[-C--:B0-----:R-:W-:Y:S01]  /*2260*/  FFMA R15, R7, R10.reuse, RZ ;  /* 0x0000000a070f7223 */ /* 0x081fe200000000ff */
[-C--:B------:R-:W-:Y:S01]  /*2270*/  FFMA R23, R5, R10.reuse, RZ ;  /* 0x0000000a05177223 */ /* 0x080fe200000000ff */
[----:B------:R-:W-:Y:S01]  /*2280*/  FFMA R29, R3, R10, RZ ;  /* 0x0000000a031d7223 */ /* 0x000fe200000000ff */
[----:B------:R-:W-:Y:S01]  /*2290*/  FADD R17, RZ, R17 ;  /* 0x00000011ff117221 */ /* 0x000fe20000000000 */
[----:B------:R-:W-:Y:S01]  /*22a0*/  FADD R21, RZ, R21 ;  /* 0x00000015ff157221 */ /* 0x000fe20000000000 */
[----:B------:R-:W-:Y:S01]  /*22b0*/  FADD R19, RZ, R19 ;  /* 0x00000013ff137221 */ /* 0x000fe20000000000 */
[----:B------:R-:W-:Y:S05]  /*22c0*/  @!P2 BRA `(.L_x_769) ;  /* 0x000000a00000a947 */ /* 0x000fea0003800000 */
[----:B------:R-:W-:Y:S01]  /*22d0*/  MOV R10, UR12 ;  /* 0x0000000c000a7c02 */ /* 0x000fe20008000f00 */
[----:B------:R-:W-:Y:S01]  /*22e0*/  IMAD.U32 R9, RZ, RZ, UR26 ;  /* 0x0000001aff097e24 */ /* 0x000fe2000f8e00ff */
[----:B------:R-:W-:-:S02]  /*22f0*/  MOV R11, UR13 ;  /* 0x0000000d000b7c02 */ /* 0x000fc40008000f00 */
[----:B------:R-:W-:Y:S02]  /*2300*/  MOV R8, UR25 ;  /* 0x0000001900087c02 */ /* 0x000fe40008000f00 */
[----:B------:R-:W-:Y:S01]  /*2310*/  MOV R6, c[0x0][0x458] ;  /* 0x0001160000067a02 */ /* 0x000fe20000000f00 */
[----:B------:R0:W-:Y:S01]  /*2320*/  RED.E.ADD.F32.FTZ.RN.STRONG.GPU [R10.64], R19 ;  /* 0x000000130a00798e */ /* 0x0001e2000c10e7a0 */
[----:B------:R-:W-:-:S03]  /*2330*/  MOV R7, c[0x0][0x45c] ;  /* 0x0001170000077a02 */ /* 0x000fc60000000f00 */
[----:B------:R0:W-:Y:S04]  /*2340*/  RED.E.ADD.F32.FTZ.RN.STRONG.GPU [R8.64], R21 ;  /* 0x000000150800798e */ /* 0x0001e8000c10e7a0 */
[----:B------:R0:W-:Y:S01]  /*2350*/  RED.E.ADD.F32.FTZ.RN.STRONG.GPU [R6.64], R17 ;  /* 0x000000110600798e */ /* 0x0001e2000c10e7a0 */
[----:B------:R-:W-:Y:S05]  /*2360*/  BRA `(.L_x_770) ;  /* 0x000000c000007947 */ /* 0x000fea0003800000 */
.L_x_769:
[----:B------:R-:W-:-:S04]  /*2370*/  ISETP.NE.U32.AND P1, PT, RZ, c[0x0][0x2b8], PT ;  /* 0x0000ae00ff007a0c */ /* 0x000fc80003f25070 */
[----:B------:R-:W-:-:S13]  /*2380*/  ISETP.NE.AND.EX P1, PT, RZ, c[0x0][0x2bc], PT, P1 ;  /* 0x0000af00ff007a0c */ /* 0x000fda0003f25310 */
[----:B------:R-:W-:Y:S05]  /*2390*/  @!P1 BRA `(.L_x_770) ;  /* 0x0000009000009947 */ /* 0x000fea0003800000 */
[----:B------:R-:W-:Y:S01]  /*23a0*/  MOV R10, UR8 ;  /* 0x00000008000a7c02 */ /* 0x000fe20008000f00 */
[----:B------:R-:W-:Y:S01]  /*23b0*/  IMAD.MOV.U32 R6, RZ, RZ, c[0x0][0x2b8] ;  /* 0x0000ae00ff067624 */ /* 0x000fe200078e00ff */
[----:B------:R-:W-:Y:S02]  /*23c0*/  MOV R11, UR9 ;  /* 0x00000009000b7c02 */ /* 0x000fe40008000f00 */
[----:B------:R-:W-:Y:S02]  /*23d0*/  MOV R8, UR23 ;  /* 0x0000001700087c02 */ /* 0x000fe40008000f00 */
[----:B------:R-:W-:Y:S01]  /*23e0*/  MOV R9, UR24 ;  /* 0x0000001800097c02 */ /* 0x000fe20008000f00 */
[----:B------:R0:W-:Y:S01]  /*23f0*/  RED.E.ADD.F32.FTZ.RN.STRONG.GPU [R10.64], R19 ;  /* 0x000000130a00798e */ /* 0x0001e2000c10e7a0 */
[----:B------:R-:W-:-:S03]  /*2400*/  MOV R7, c[0x0][0x2bc] ;  /* 0x0000af0000077a02 */ /* 0x000fc60000000f00 */
[----:B------:R0:W-:Y:S04]  /*2410*/  RED.E.ADD.F32.FTZ.RN.STRONG.GPU [R8.64], R21 ;  /* 0x000000150800798e */ /* 0x0001e8000c10e7a0 */
[----:B------:R0:W-:Y:S02]  /*2420*/  RED.E.ADD.F32.FTZ.RN.STRONG.GPU [R6.64], R17 ;  /* 0x000000110600798e */ /* 0x0001e4000c10e7a0 */
.L_x_770:
[----:B------:R-:W-:Y:S01]  /*2430*/  ISETP.NE.U32.AND P1, PT, RZ, c[0x0][0x360], PT ;  /* 0x0000d800ff007a0c */ /* 0x000fe20003f25070 */
[----:B0-----:R-:W-:Y:S01]  /*2440*/  FADD R7, RZ, R0 ;  /* 0x00000000ff077221 */ /* 0x001fe20000000000 */
[----:B------:R-:W-:Y:S01]  /*2450*/  FADD R9, RZ, R2 ;  /* 0x00000002ff097221 */ /* 0x000fe20000000000 */
[----:B------:R-:W-:Y:S01]  /*2460*/  FADD R11, RZ, R4 ;  /* 0x00000004ff0b7221 */ /* 0x000fe20000000000 */
        /* <DEDUP_REMOVED lines=12> */
.L_x_771:
[----:B------:R-:W-:-:S04]  /*2530*/  ISETP.NE.U32.AND P1, PT, RZ, c[0x0][0x1c0], PT ;  /* 0x00007000ff007a0c */ /* 0x000fc80003f25070 */
[----:B------:R-:W-:-:S13]  /*2540*/  ISETP.NE.AND.EX P1, PT, RZ, c[0x0][0x1c4], PT, P1 ;  /* 0x00007100ff007a0c */ /* 0x000fda0003f25310 */
[----:B------:R-:W-:Y:S05]  /*2550*/  @!P1 BRA `(.L_x_772) ;  /* 0x0000008000009947 */ /* 0x000fea0003800000 */
[----:B------:R-:W-:Y:S01]  /*2560*/  MOV R3, c[0x0][0x1d8] ;  /* 0x0000760000037a02 */ /* 0x000fe20000000f00 */
[----:B------:R-:W-:-:S04]  /*2570*/  IMAD R0, R38, c[0x0][0x1d8], RZ ;  /* 0x0000760026007a24 */ /* 0x000fc800078e02ff */
[----:B------:R-:W-:Y:S02]  /*2580*/  IMAD R27, R27, R40, R0 ;  /* 0x000000281b1b7224 */ /* 0x000fe400078e0200 */
[----:B------:R-:W-:-:S05]  /*2590*/  IMAD.WIDE.U32 R2, R40, R3, c[0x0][0x1c0] ;  /* 0x0000700028027625 */ /* 0x000fca00078e0003 */
[----:B------:R-:W-:-:S05]  /*25a0*/  IADD3 R3, R27, R3, RZ ;  /* 0x000000031b037210 */ /* 0x000fca0007ffe0ff */
[----:B------:R0:W-:Y:S04]  /*25b0*/  RED.E.ADD.F32.FTZ.RN.STRONG.GPU [R2.64], R7 ;  /* 0x000000070200798e */ /* 0x0001e8000c10e7a0 */
[----:B------:R0:W-:Y:S04]  /*25c0*/  RED.E.ADD.F32.FTZ.RN.STRONG.GPU [R2.64+0x4], R9 ;  /* 0x000004090200798e */ /* 0x0001e8000c10e7a0 */
[----:B------:R0:W-:Y:S02]  /*25d0*/  RED.E.ADD.F32.FTZ.RN.STRONG.GPU [R2.64+0x8], R11 ;  /* 0x0000080b0200798e */ /* 0x0001e4000c10e7a0 */
.L_x_772:
[----:B------:R-:W-:-:S04]  /*25e0*/  ISETP.NE.U32.AND P1, PT, RZ, c[0x0][0x328], PT ;  /* 0x0000ca00ff007a0c */ /* 0x000fc80003f25070 */
[----:B------:R-:W-:-:S13]  /*25f0*/  ISETP.NE.AND.EX P1, PT, RZ, c[0x0][0x32c], PT, P1 ;  /* 0x0000cb00ff007a0c */ /* 0x000fda0003f25310 */
[----:B------:R-:W-:Y:S05]  /*2600*/  @!P1 BRA `(.L_x_773) ;  /* 0x000000a000009947 */ /* 0x000fea0003800000 */
[----:B------:R-:W-:Y:S02]  /*2610*/  SHF.R.S32.HI R5, RZ, 0x1f, R40 ;  /* 0x0000001fff057819 */ /* 0x000fe40000011428 */
[----:B0-----:R-:W-:-:S03]  /*2620*/  MOV R3, c[0x0][0x348] ;  /* 0x0000d20000037a02 */ /* 0x001fc60000000f00 */
        /* <DEDUP_REMOVED lines=8> */
.L_x_773:
[----:B------:R-:W-:-:S04]  /*26b0*/  ISETP.NE.U32.AND P1, PT, RZ, c[0x0][0x188], PT ;  /* 0x00006200ff007a0c */ /* 0x000fc80003f25070 */
[----:B------:R-:W-:-:S13]  /*26c0*/  ISETP.NE.AND.EX P1, PT, RZ, c[0x0][0x18c], PT, P1 ;  /* 0x00006300ff007a0c */ /* 0x000fda0003f25310 */
[----:B------:R-:W-:Y:S05]  /*26d0*/  @!P1 BRA `(.L_x_774) ;  /* 0x0000008000009947 */ /* 0x000fea0003800000 */
[----:B------:R-:W-:Y:S02]  /*26e0*/  IMAD R0, R38, c[0x0][0x1a0], RZ ;  /* 0x0000680026007a24 */ /* 0x000fe400078e02ff */
[----:B0-----:R-:W-:Y:S02]  /*26f0*/  IMAD.MOV.U32 R3, RZ, RZ, c[0x0][0x1a0] ;  /* 0x00006800ff037624 */ /* 0x001fe400078e00ff */
[----:B------:R-:W-:Y:S02]  /*2700*/  IMAD R35, R35, R40, R0 ;  /* 0x0000002823237224 */ /* 0x000fe400078e0200 */
[----:B------:R-:W-:-:S05]  /*2710*/  IMAD.WIDE.U32 R2, R40, R3, c[0x0][0x188] ;  /* 0x0000620028027625 */ /* 0x000fca00078e0003 */
[----:B------:R-:W-:-:S05]  /*2720*/  IADD3 R3, R35, R3, RZ ;  /* 0x0000000323037210 */ /* 0x000fca0007ffe0ff */
[----:B------:R0:W-:Y:S04]  /*2730*/  RED.E.ADD.F32.FTZ.RN.STRONG.GPU [R2.64], R15 ;  /* 0x0000000f0200798e */ /* 0x0001e8000c10e7a0 */
[----:B------:R0:W-:Y:S04]  /*2740*/  RED.E.ADD.F32.FTZ.RN.STRONG.GPU [R2.64+0x4], R23 ;  /* 0x000004170200798e */ /* 0x0001e8000c10e7a0 */
[----:B------:R0:W-:Y:S02]  /*2750*/  RED.E.ADD.F32.FTZ.RN.STRONG.GPU [R2.64+0x8], R29 ;  /* 0x0000081d0200798e */ /* 0x0001e4000c10e7a0 */
.L_x_774:
[----:B------:R-:W-:Y:S05]  /*2760*/  @!P0 BRA `(.L_x_775) ;  /* 0x0000008000008947 */ /* 0x000fea0003800000 */
[----:B------:R-:W-:Y:S02]  /*2770*/  SHF.R.S32.HI R0, RZ, 0x1f, R40 ;  /* 0x0000001fff007819 */ /* 0x000fe40000011428 */
[----:B0-----:R-:W-:-:S03]  /*2780*/  MOV R3, c[0x0][0x3f0] ;  /* 0x0000fc0000037a02 */ /* 0x001fc60000000f00 */
[----:B------:R-:W-:Y:S02]  /*2790*/  IMAD R5, R0, c[0x0][0x3f0], RZ ;  /* 0x0000fc0000057a24 */ /* 0x000fe400078e02ff */
[----:B------:R-:W-:-:S04]  /*27a0*/  IMAD.WIDE.U32 R2, R40, R3, c[0x0][0x3d0] ;  /* 0x0000f40028027625 */ /* 0x000fc800078e0003 */
[----:B------:R-:W-:-:S05]  /*27b0*/  IMAD R5, R40, UR17, R5 ;  /* 0x0000001128057c24 */ /* 0x000fca000f8e0205 */
[----:B------:R-:W-:-:S05]  /*27c0*/  IADD3 R3, R3, R5, RZ ;  /* 0x0000000503037210 */ /* 0x000fca0007ffe0ff */
[----:B------:R0:W-:Y:S01]  /*27d0*/  RED.E.ADD.F32.FTZ.RN.STRONG.GPU [R2.64], RZ ;  /* 0x000000ff0200798e */ /* 0x0001e2000c10e7a0 */
[----:B------:R-:W-:Y:S05]  /*27e0*/  BRA `(.L_x_723) ;  /* 0x0000006000007947 */ /* 0x000fea0003800000 */
.L_x_775:
[----:B------:R-:W-:-:S04]  /*27f0*/  ISETP.NE.U32.AND P0, PT, RZ, c[0x0][0x230], PT ;  /* 0x00008c00ff007a0c */ /* 0x000fc80003f05070 */
[----:B------:R-:W-:-:S13]  /*2800*/  ISETP.NE.AND.EX P0, PT, RZ, c[0x0][0x234], PT, P0 ;  /* 0x00008d00ff007a0c */ /* 0x000fda0003f05300 */
[----:B------:R-:W-:Y:S05]  /*2810*/  @!P0 BRA `(.L_x_723) ;  /* 0x0000003000008947 */ /* 0x000fea0003800000 */
[----:B------:R-:W-:-:S04]  /*2820*/  IADD3 R24, P0, R24, c[0x0][0x230], RZ ;  /* 0x00008c0018187a10 */ /* 0x000fc80007f1e0ff */
[----:B------:R-:W-:-:S05]  /*2830*/  IADD3.X R25, R33, c[0x0][0x234], RZ, P0, !PT ;  /* 0x00008d0021197a10 */ /* 0x000fca00007fe4ff */
[----:B------:R1:W-:Y:S04]  /*2840*/  RED.E.ADD.F32.FTZ.RN.STRONG.GPU [R24.64], RZ ;  /* 0x000000ff1800798e */ /* 0x0003e8000c10e7a0 */
.L_x_723:
[----:B------:R-:W-:Y:S05]  /*2850*/  BSYNC B1 ;  /* 0x0000000000017941 */ /* 0x000fea0003800000 */
.L_x_722:
[----:B------:R-:W-:Y:S01]  /*2860*/  ISETP.NE.U32.AND P0, PT, RZ, c[0x0][0x398], PT ;  /* 0x0000e600ff007a0c */ /* 0x000fe20003f05070 */
[----:B------:R-:W-:-:S03]  /*2870*/  FADD R13, RZ, R13 ;  /* 0x0000000dff0d7221 */ /* 0x000fc60000000000 */
        /* <DEDUP_REMOVED lines=8> */
[----:B------:R0:W-:Y:S01]  /*2900*/  RED.E.ADD.F32.FTZ.RN.STRONG.GPU [R2.64], R13 ;  /* 0x0000000d0200798e */ /* 0x0001e2000c10e7a0 */
[----:B------:R-:W-:Y:S05]  /*2910*/  BRA `(.L_x_721) ;  /* 0x0000009000007947 */ /* 0x000fea0003800000 */
.L_x_776:
[----:B------:R-:W-:-:S04]  /*2920*/  ISETP.NE.U32.AND P0, PT, RZ, c[0x0][0x1f8], PT ;  /* 0x00007e00ff007a0c */ /* 0x000fc80003f05070 */
[----:B------:R-:W-:-:S13]  /*2930*/  ISETP.NE.AND.EX P0, PT, RZ, c[0x0][0x1fc], PT, P0 ;  /* 0x00007f00ff007a0c */ /* 0x000fda0003f05300 */
[----:B------:R-:W-:Y:S05]  /*2940*/  @!P0 BRA `(.L_x_721) ;  /* 0x0000006000008947 */ /* 0x000fea0003800000 */
[----:B0-----:R-:W-:Y:S01]  /*2950*/  MOV R3, c[0x0][0x210] ;  /* 0x0000840000037a02 */ /* 0x001fe20000000f00 */
[----:B------:R-:W-:-:S04]  /*2960*/  IMAD R38, R38, c[0x0][0x210], RZ ;  /* 0x0000840026267a24 */ /* 0x000fc800078e02ff */
[----:B------:R-:W-:Y:S02]  /*2970*/  IMAD R37, R37, R40, R38 ;  /* 0x0000002825257224 */ /* 0x000fe400078e0226 */
[----:B------:R-:W-:-:S05]  /*2980*/  IMAD.WIDE.U32 R2, R40, R3, c[0x0][0x1f8] ;  /* 0x00007e0028027625 */ /* 0x000fca00078e0003 */
[----:B------:R-:W-:-:S05]  /*2990*/  IADD3 R3, R37, R3, RZ ;  /* 0x0000000325037210 */ /* 0x000fca0007ffe0ff */
[----:B------:R0:W-:Y:S02]  /*29a0*/  RED.E.ADD.F32.FTZ.RN.STRONG.GPU [R2.64], R13 ;  /* 0x0000000d0200798e */ /* 0x0001e4000c10e7a0 */
.L_x_721:
[----:B------:R-:W-:Y:S05]  /*29b0*/  BSYNC B2 ;  /* 0x0000000000027941 */ /* 0x000fea0003800000 */
.L_x_720:
[----:B------:R-:W-:-:S04]  /*29c0*/  IADD3 R40, P0, R40, UR6, RZ ;  /* 0x0000000628287c10 */ /* 0x000fc8000ff1e0ff */
[----:B------:R-:W-:Y:S02]  /*29d0*/  IADD3.X R39, R39, UR4, RZ, P0, !PT ;  /* 0x0000000427277c10 */ /* 0x000fe400087fe4ff */
[----:B------:R-:W-:-:S04]  /*29e0*/  ISETP.GE.U32.AND P0, PT, R40, c[0x0][0x178], PT ;  /* 0x00005e0028007a0c */ /* 0x000fc80003f06070 */
[----:B------:R-:W-:-:S13]  /*29f0*/  ISETP.GE.U32.AND.EX P0, PT, R39, c[0x0][0x17c], PT, P0 ;  /* 0x00005f0027007a0c */ /* 0x000fda0003f06100 */
[----:B------:R-:W-:Y:S01]  /*2a00*/  @P0 CALL.REL.NOINC `(.L_x_777) ;  /* 0x0000001000000944 */ /* 0x000fe20003c00000 */
[----:B------:R-:W-:Y:S05]  /*2a10*/  BRA `(.L_x_778) ;  /* 0xffffd97000007947 */ /* 0x000fea000383ffff */
.L_x_777:
[----:B------:R-:W-:Y:S05]  /*2a20*/  BSYNC B3 ;  /* 0x0000000000037941 */ /* 0x000fea0003800000 */
.L_x_719:
[----:B------:R-:W-:Y:S05]  /*2a30*/  EXIT ;  /* 0x000000000000794d */ /* 0x000fea0003800000 */
        .weak           $__internal_18_$__cuda_sm20_rcp_rn_f32_slowpath
        .type           $__internal_18_$__cuda_sm20_rcp_rn_f32_slowpath,@function
        .size           $__internal_18_$__cuda_sm20_rcp_rn_f32_slowpath,($__internal_19_$__cuda_sm20_sqrt_rn_f32_slowpath - $__internal_18_$__cuda_sm20_rcp_rn_f32_slowpath)
$__internal_18_$__cuda_sm20_rcp_rn_f32_slowpath:
[----:B------:R-:W-:Y:S01]  /*2a40*/  IMAD.SHL.U32 R10, R9, 0x2, RZ ;  /* 0x00000002090a7824 */ /* 0x000fe200078e00ff */
[----:B------:R-:W-:Y:S04]  /*2a50*/  BSSY B6, `(.L_x_779) ;  /* 0x0000030000067945 */ /* 0x000fe80003800000 */
        /* <DEDUP_REMOVED lines=13> */
.L_x_780:
        /* <DEDUP_REMOVED lines=21> */
[----:B------:R-:W-:-:S04]  /*2c80*/  LOP3.LUT P3, RZ, R48, 0x2, RZ, 0xc0, !PT ;  /* 0x0000000230ff7812 */ /* 0x000fc8000786c0ff */
[----:B------:R-:W-:Y:S02]  /*2c90*/  PLOP3.LUT P0, PT, P0, P1, P3, 0xe0, 0x0 ;  /* 0x000000000000781c */ /* 0x000fe40000703c30 */
[----:B------:R-:W-:Y:S02]  /*2ca0*/  LOP3.LUT P1, RZ, R9, 0x7fffff, RZ, 0xc0, !PT ;  /* 0x007fffff09ff7812 */ /* 0x000fe4000782c0ff */
[----:B------:R-:W-:-:S04]  /*2cb0*/  SEL R10, RZ, 0x1, !P0 ;  /* 0x00000001ff0a7807 */ /* 0x000fc80004000000 */
[----:B------:R-:W-:-:S04]  /*2cc0*/  IADD3 R10, -R10, RZ, RZ ;  /* 0x000000ff0a0a7210 */ /* 0x000fc80007ffe1ff */
[----:B------:R-:W-:Y:S02]  /*2cd0*/  ISETP.GE.AND P0, PT, R10, RZ, PT ;  /* 0x000000ff0a00720c */ /* 0x000fe40003f06270 */
[----:B------:R-:W-:-:S04]  /*2ce0*/  IADD3 R10, R19, -0xfc, RZ ;  /* 0xffffff04130a7810 */ /* 0x000fc80007ffe0ff */
[----:B------:R-:W-:-:S07]  /*2cf0*/  SHF.R.U32.HI R10, RZ, R10, R15 ;  /* 0x0000000aff0a7219 */ /* 0x000fce000001160f */
[----:B------:R-:W-:-:S04]  /*2d00*/  @!P0 IADD3 R10, R10, 0x1, RZ ;  /* 0x000000010a0a8810 */ /* 0x000fc80007ffe0ff */
[----:B------:R-:W-:-:S04]  /*2d10*/  @!P1 SHF.L.U32 R10, R10, 0x1, RZ ;  /* 0x000000010a0a9819 */ /* 0x000fc800000006ff */
[----:B------:R-:W-:Y:S01]  /*2d20*/  LOP3.LUT R15, R10, 0x80000000, R9, 0xf8, !PT ;  /* 0x800000000a0f7812 */ /* 0x000fe200078ef809 */
[----:B------:R-:W-:Y:S05]  /*2d30*/  BRA `(.L_x_781) ;  /* 0x0000001000007947 */ /* 0x000fea0003800000 */
.L_x_782:
[----:B------:R0:W1:Y:S02]  /*2d40*/  MUFU.RCP R15, R9 ;  /* 0x00000009000f7308 */ /* 0x0000640000001000 */
.L_x_781:
[----:B------:R-:W-:Y:S05]  /*2d50*/  BSYNC B6 ;  /* 0x0000000000067941 */ /* 0x000fea0003800000 */
.L_x_779:
[----:B------:R-:W-:Y:S02]  /*2d60*/  MOV R46, R23 ;  /* 0x00000017002e7202 */ /* 0x000fe40000000f00 */
[----:B------:R-:W-:-:S04]  /*2d70*/  MOV R47, 0x0 ;  /* 0x00000000002f7802 */ /* 0x000fc80000000f00 */
[----:B------:R-:W-:Y:S05]  /*2d80*/  RET.REL.NODEC R46 `(my_solve_particle_ground_contacts_cuda_kernel_backward) ;  /* 0xffffd2702e007950 */ /* 0x000fea0003c3ffff */
        .weak           $__internal_19_$__cuda_sm20_sqrt_rn_f32_slowpath
        .type           $__internal_19_$__cuda_sm20_sqrt_rn_f32_slowpath,@function
        .size           $__internal_19_$__cuda_sm20_sqrt_rn_f32_slowpath,($__internal_20_$__cuda_sm3x_div_rn_noftz_f32_slowpath - $__internal_19_$__cuda_sm20_sqrt_rn_f32_slowpath)
$__internal_19_$__cuda_sm20_sqrt_rn_f32_slowpath:
[----:B------:R-:W-:-:S13]  /*2d90*/  LOP3.LUT P0, RZ, R12, 0x7fffffff, RZ, 0xc0, !PT ;  /* 0x7fffffff0cff7812 */ /* 0x000fda000780c0ff */
[----:B------:R-:W-:Y:S05]  /*2da0*/  @!P0 BRA `(.L_x_783) ;  /* 0x0000011000008947 */ /* 0x000fea0003800000 */
[----:B------:R-:W-:Y:S01]  /*2db0*/  FSETP.GEU.FTZ.AND P0, PT, R12, RZ, PT ;  /* 0x000000ff0c00720b */ /* 0x000fe20003f1e000 */
[----:B------:R-:W-:-:S12]  /*2dc0*/  IMAD.MOV.U32 R9, RZ, RZ, R12 ;  /* 0x000000ffff097224 */ /* 0x000fd800078e000c */
        /* <DEDUP_REMOVED lines=15> */
.L_x_783:
[----:B------:R-:W-:Y:S02]  /*2ec0*/  MOV R9, R12 ;  /* 0x0000000c00097202 */ /* 0x000fe40000000f00 */
[----:B------:R-:W-:Y:S02]  /*2ed0*/  MOV R12, R17 ;  /* 0x00000011000c7202 */ /* 0x000fe40000000f00 */
[----:B------:R-:W-:-:S04]  /*2ee0*/  MOV R13, 0x0 ;  /* 0x00000000000d7802 */ /* 0x000fc80000000f00 */
[----:B------:R-:W-:Y:S05]  /*2ef0*/  RET.REL.NODEC R12 `(my_solve_particle_ground_contacts_cuda_kernel_backward) ;  /* 0xffffd1000c007950 */ /* 0x000fea0003c3ffff */
        .weak           $__internal_20_$__cuda_sm3x_div_rn_noftz_f32_slowpath
        .type           $__internal_20_$__cuda_sm3x_div_rn_noftz_f32_slowpath,@function
        .size           $__internal_20_$__cuda_sm3x_div_rn_noftz_f32_slowpath,(.L_x_1192 - $__internal_20_$__cuda_sm3x_div_rn_noftz_f32_slowpath)
$__internal_20_$__cuda_sm3x_div_rn_noftz_f32_slowpath:
        /* <DEDUP_REMOVED lines=34> */
.L_x_785:
[----:B------:R-:W-:Y:S01]  /*3120*/  LEA R50, R46, 0xc0800000, 0x17 ;  /* 0xc08000002e327811 */ /* 0x000fe200078eb8ff */
[----:B------:R-:W-:Y:S01]  /*3130*/  BSSY B5, `(.L_x_790) ;  /* 0x0000036000057945 */ /* 0x000fe20003800000 */
[----:B------:R-:W-:Y:S02]  /*3140*/  IADD3 R51, R51, -0x7f, RZ ;  /* 0xffffff8133337810 */ /* 0x000fe40007ffe0ff */
[----:B------:R-:W-:Y:S02]  /*3150*/  IADD3 R52, -R50, R23, RZ ;  /* 0x0000001732347210 */ /* 0x000fe40007ffe1ff */
[C---:B------:R-:W-:Y:S01]  /*3160*/  IADD3 R46, R51.reuse, 0x7f, -R46 ;  /* 0x0000007f332e7810 */ /* 0x040fe20007ffe82e */
[----:B------:R-:W-:Y:S01]  /*3170*/  IMAD R18, R51, -0x800000, R18 ;  /* 0xff80000033127824 */ /* 0x000fe200078e0212 */
[----:B------:R-:W0:Y:S01]  /*3180*/  MUFU.RCP R23, R52 ;  /* 0x0000003400177308 */ /* 0x000e220000001000 */
[----:B------:R-:W-:Y:S01]  /*3190*/  FADD.FTZ R49, -R52, -RZ ;  /* 0x800000ff34317221 */ /* 0x000fe20000010100 */
[----:B------:R-:W-:-:S03]  /*31a0*/  IADD3 R47, R46, R47, RZ ;  /* 0x0000002f2e2f7210 */ /* 0x000fc60007ffe0ff */
        /* <DEDUP_REMOVED lines=21> */
[CCC-:B------:R-:W-:Y:S01]  /*3300*/  FFMA.RP R46, R23.reuse, R49.reuse, R50.reuse ;  /* 0x00000031172e7223 */ /* 0x1c0fe20000008032 */
[----:B------:R-:W-:Y:S01]  /*3310*/  FFMA.RM R23, R23, R49, R50 ;  /* 0x0000003117177223 */ /* 0x000fe20000004032 */
[----:B------:R-:W-:Y:S02]  /*3320*/  IADD3 R50, R51, 0x20, RZ ;  /* 0x0000002033327810 */ /* 0x000fe40007ffe0ff */
[----:B------:R-:W-:Y:S02]  /*3330*/  LOP3.LUT R47, R47, 0x7fffff, RZ, 0xc0, !PT ;  /* 0x007fffff2f2f7812 */ /* 0x000fe400078ec0ff */
[----:B------:R-:W-:Y:S02]  /*3340*/  ISETP.NE.AND P3, PT, R51, RZ, PT ;  /* 0x000000ff3300720c */ /* 0x000fe40003f65270 */
[----:B------:R-:W-:Y:S02]  /*3350*/  LOP3.LUT R47, R47, 0x800000, RZ, 0xfc, !PT ;  /* 0x008000002f2f7812 */ /* 0x000fe400078efcff */
[----:B------:R-:W-:-:S02]  /*3360*/  ISETP.NE.AND P1, PT, R51, RZ, PT ;  /* 0x000000ff3300720c */ /* 0x000fc40003f25270 */
        /* <DEDUP_REMOVED lines=14> */
.L_x_792:
[----:B------:R-:W-:-:S04]  /*3450*/  LOP3.LUT R18, R18, 0x80000000, RZ, 0xc0, !PT ;  /* 0x8000000012127812 */ /* 0x000fc800078ec0ff */
[----:B------:R-:W-:Y:S01]  /*3460*/  LOP3.LUT R18, R18, 0x7f800000, RZ, 0xfc, !PT ;  /* 0x7f80000012127812 */ /* 0x000fe200078efcff */
[----:B------:R-:W-:Y:S05]  /*3470*/  BRA `(.L_x_793) ;  /* 0x0000001000007947 */ /* 0x000fea0003800000 */
.L_x_791:
[----:B------:R-:W-:Y:S02]  /*3480*/  LEA R18, R47, R18, 0x17 ;  /* 0x000000122f127211 */ /* 0x000fe400078eb8ff */
.L_x_793:
[----:B------:R-:W-:Y:S05]  /*3490*/  BSYNC B5 ;  /* 0x0000000000057941 */ /* 0x000fea0003800000 */
.L_x_790:
[----:B------:R-:W-:Y:S05]  /*34a0*/  BRA `(.L_x_794) ;  /* 0x0000008000007947 */ /* 0x000fea0003800000 */
.L_x_789:
[----:B------:R-:W-:-:S04]  /*34b0*/  LOP3.LUT R18, R23, 0x80000000, R18, 0x48, !PT ;  /* 0x8000000017127812 */ /* 0x000fc800078e4812 */
[----:B------:R-:W-:Y:S01]  /*34c0*/  LOP3.LUT R18, R18, 0x7f800000, RZ, 0xfc, !PT ;  /* 0x7f80000012127812 */ /* 0x000fe200078efcff */
[----:B------:R-:W-:Y:S05]  /*34d0*/  BRA `(.L_x_794) ;  /* 0x0000005000007947 */ /* 0x000fea0003800000 */
.L_x_788:
[----:B------:R-:W-:Y:S01]  /*34e0*/  LOP3.LUT R18, R23, 0x80000000, R18, 0x48, !PT ;  /* 0x8000000017127812 */ /* 0x000fe200078e4812 */
[----:B------:R-:W-:Y:S05]  /*34f0*/  BRA `(.L_x_794) ;  /* 0x0000003000007947 */ /* 0x000fea0003800000 */
.L_x_787:
[----:B------:R-:W0:Y:S01]  /*3500*/  MUFU.RSQ R18, -QNAN ;  /* 0xffc0000000127908 */ /* 0x000e220000001400 */
[----:B------:R-:W-:Y:S05]  /*3510*/  BRA `(.L_x_794) ;  /* 0x0000001000007947 */ /* 0x000fea0003800000 */
.L_x_786:
[----:B------:R-:W-:Y:S02]  /*3520*/  FADD.FTZ R18, R18, R23 ;  /* 0x0000001712127221 */ /* 0x000fe40000010000 */
.L_x_794:
[----:B------:R-:W-:Y:S05]  /*3530*/  BSYNC B4 ;  /* 0x0000000000047941 */ /* 0x000fea0003800000 */
.L_x_784:
[----:B------:R-:W-:-:S04]  /*3540*/  MOV R23, 0x0 ;  /* 0x0000000000177802 */ /* 0x000fc80000000f00 */
[----:B------:R-:W-:Y:S05]  /*3550*/  RET.REL.NODEC R22 `(my_solve_particle_ground_contacts_cuda_kernel_backward) ;  /* 0xffffcaa016007950 */ /* 0x000fea0003c3ffff */
.L_x_795:
        /* <DEDUP_REMOVED lines=10> */
.L_x_1192:


//--------------------- .text.my_solve_particle_ground_contacts_cuda_kernel_forward --------------------------
	.section	.text.my_solve_particle_ground_contacts_cuda_kernel_forward,"ax",@progbits
	.sectioninfo	@"SHI_REGISTERS=27"
	.align	128
        .global         my_solve_particle_ground_contacts_cuda_kernel_forward
        .type           my_solve_particle_ground_contacts_cuda_kernel_forward,@function
        .size           my_solve_particle_ground_contacts_cuda_kernel_forward,(.L_x_1194 - my_solve_particle_ground_contacts_cuda_kernel_forward)
        .other          my_solve_particle_ground_contacts_cuda_kernel_forward,@"STO_CUDA_ENTRY STV_DEFAULT"
my_solve_particle_ground_contacts_cuda_kernel_forward:
.text.my_solve_particle_ground_contacts_cuda_kernel_forward:
        /* <DEDUP_REMOVED lines=10> */
[----:B------:R-:W-:Y:S02]  /*00a0*/  ULDC.64 UR6, c[0x0][0x2b0] ;  /* 0x0000ac0000067ab9 */ /* 0x000fe40000000a00 */
[----:B------:R-:W-:Y:S02]  /*00b0*/  USHF.R.S32.HI UR9, URZ, 0x1f, UR15 ;  /* 0x0000001f3f097899 */ /* 0x000fe4000801140f */
[----:B------:R-:W-:Y:S02]  /*00c0*/  UIADD3 UR15, UP0, UR15, UR6, URZ ;  /* 0x000000060f0f7290 */ /* 0x000fe4000ff1e03f */
[----:B------:R-:W-:Y:S02]  /*00d0*/  ULDC UR14, c[0x0][0x2d0] ;  /* 0x0000b400000e7ab9 */ /* 0x000fe40000000800 */
[----:B------:R-:W-:-:S02]  /*00e0*/  UIADD3.X UR16, UR9, UR7, URZ, UP0, !UPT ;  /* 0x0000000709107290 */ /* 0x000fc400087fe43f */
[----:B------:R-:W-:Y:S02]  /*00f0*/  UIADD3 UR17, UP0, UR15, UR14, URZ ;  /* 0x0000000e0f117290 */ /* 0x000fe4000ff1e03f */
[----:B------:R-:W-:Y:S02]  /*0100*/  ULDC UR6, c[0x0][0x0] ;  /* 0x0000000000067ab9 */ /* 0x000fe40000000800 */
[----:B------:R-:W-:Y:S02]  /*0110*/  ULDC UR7, c[0x0][0xc] ;  /* 0x0000030000077ab9 */ /* 0x000fe40000000800 */
[----:B------:R-:W-:Y:S02]  /*0120*/  UIADD3.X UR20, UR9, UR16, URZ, UP0, !UPT ;  /* 0x0000001009147290 */ /* 0x000fe400087fe43f */
[----:B------:R-:W-:Y:S02]  /*0130*/  UIMAD.WIDE.U32 UR6, UR6, UR7, URZ ;  /* 0x00000007060672a5 */ /* 0x000fe4000f8e003f */
[----:B------:R-:W-:-:S02]  /*0140*/  UIADD3 UR14, UP0, UR17, UR14, URZ ;  /* 0x0000000e110e7290 */ /* 0x000fc4000ff1e03f */
[----:B------:R-:W-:Y:S02]  /*0150*/  ULDC UR5, c[0x0][0x280] ;  /* 0x0000a00000057ab9 */ /* 0x000fe40000000800 */
[----:B------:R-:W-:Y:S02]  /*0160*/  ULDC UR8, c[0x0][0x1d8] ;  /* 0x0000760000087ab9 */ /* 0x000fe40000000800 */
[----:B------:R-:W-:Y:S02]  /*0170*/  ULDC UR10, c[0x0][0x248] ;  /* 0x00009200000a7ab9 */ /* 0x000fe40000000800 */
[----:B------:R-:W-:Y:S02]  /*0180*/  ULDC UR11, c[0x0][0x310] ;  /* 0x0000c400000b7ab9 */ /* 0x000fe40000000800 */
[----:B------:R-:W-:Y:S02]  /*0190*/  UMOV UR4, URZ ;  /* 0x0000003f00047c82 */ /* 0x000fe40008000000 */
[----:B------:R-:W-:-:S02]  /*01a0*/  ULDC UR12, c[0x0][0x1a0] ;  /* 0x00006800000c7ab9 */ /* 0x000fc40000000800 */
[----:B------:R-:W-:Y:S02]  /*01b0*/  ULDC UR13, c[0x0][0x210] ;  /* 0x00008400000d7ab9 */ /* 0x000fe40000000800 */
[----:B------:R-:W-:Y:S02]  /*01c0*/  USHF.R.S32.HI UR5, URZ, 0x1f, UR5 ;  /* 0x0000001f3f057899 */ /* 0x000fe40008011405 */
[----:B------:R-:W-:Y:S02]  /*01d0*/  USHF.R.S32.HI UR8, URZ, 0x1f, UR8 ;  /* 0x0000001f3f087899 */ /* 0x000fe40008011408 */
[----:B------:R-:W-:Y:S02]  /*01e0*/  USHF.R.S32.HI UR10, URZ, 0x1f, UR10 ;  /* 0x0000001f3f0a7899 */ /* 0x000fe4000801140a */
[----:B------:R-:W-:Y:S02]  /*01f0*/  USHF.R.S32.HI UR11, URZ, 0x1f, UR11 ;  /* 0x0000001f3f0b7899 */ /* 0x000fe4000801140b */
[----:B------:R-:W-:-:S02]  /*0200*/  USHF.R.S32.HI UR12, URZ, 0x1f, UR12 ;  /* 0x0000001f3f0c7899 */ /* 0x000fc4000801140c */
[----:B------:R-:W-:Y:S02]  /*0210*/  USHF.R.S32.HI UR13, URZ, 0x1f, UR13 ;  /* 0x0000001f3f0d7899 */ /* 0x000fe4000801140d */
[----:B------:R-:W-:Y:S02]  /*0220*/  UIADD3 UR4, UR7, UR4, URZ ;  /* 0x0000000407047290 */ /* 0x000fe4000fffe03f */
[----:B------:R-:W-:Y:S02]  /*0230*/  UIADD3.X UR9, UR9, UR20, URZ, UP0, !UPT ;  /* 0x0000001409097290 */ /* 0x000fe400087fe43f */
[----:B------:R-:W-:Y:S02]  /*0240*/  ULDC.64 UR18, c[0x0][0x118] ;  /* 0x0000460000127ab9 */ /* 0x000fe40000000a00 */
.L_x_814:
[----:B------:R-:W-:Y:S01]  /*0250*/  SHF.R.S32.HI R8, RZ, 0x1f, R6 ;  /* 0x0000001fff087819 */ /* 0x000fe20000011406 */
[----:B0-----:R-:W-:-:S04]  /*0260*/  IMAD.MOV.U32 R3, RZ, RZ, c[0x0][0x280] ;  /* 0x0000a000ff037624 */ /* 0x001fc800078e00ff */
[----:B------:R-:W-:Y:S02]  /*0270*/  IMAD R5, R8, c[0x0][0x280], RZ ;  /* 0x0000a00008057a24 */ /* 0x000fe400078e02ff */
[----:B------:R-:W-:-:S04]  /*0280*/  IMAD.WIDE.U32 R2, R6, R3, c[0x0][0x260] ;  /* 0x0000980006027625 */ /* 0x000fc800078e0003 */
[----:B------:R-:W-:-:S05]  /*0290*/  IMAD R5, R6, UR5, R5 ;  /* 0x0000000506057c24 */ /* 0x000fca000f8e0205 */
[----:B------:R-:W-:-:S05]  /*02a0*/  IADD3 R3, R3, R5, RZ ;  /* 0x0000000503037210 */ /* 0x000fca0007ffe0ff */
[----:B------:R-:W2:Y:S01]  /*02b0*/  LDG.E R2, [R2.64] ;  /* 0x0000001202027981 */ /* 0x000ea2000c1e1900 */
[----:B------:R-:W-:Y:S01]  /*02c0*/  YIELD ;  /* 0x0000000000007946 */ /* 0x000fe20003800000 */
[----:B--2---:R-:W-:-:S04]  /*02d0*/  LOP3.LUT R0, R2, 0x1, RZ, 0xc0, !PT ;  /* 0x0000000102007812 */ /* 0x004fc800078ec0ff */
[----:B------:R-:W-:-:S13]  /*02e0*/  ISETP.NE.U32.AND P0, PT, R0, 0x1, PT ;  /* 0x000000010000780c */ /* 0x000fda0003f05070 */
[----:B------:R-:W-:Y:S05]  /*02f0*/  @P0 EXIT ;  /* 0x000000000000094d */ /* 0x000fea0003800000 */
[----:B------:R-:W-:Y:S01]  /*0300*/  IMAD R3, R8, c[0x0][0x210], RZ ;  /* 0x0000840008037a24 */ /* 0x000fe200078e02ff */
[----:B------:R-:W-:-:S03]  /*0310*/  MOV R9, c[0x0][0x210] ;  /* 0x0000840000097a02 */ /* 0x000fc60000000f00 */
[C---:B------:R-:W-:Y:S02]  /*0320*/  IMAD R5, R6.reuse, UR13, R3 ;  /* 0x0000000d06057c24 */ /* 0x040fe4000f8e0203 */
[----:B------:R-:W-:-:S04]  /*0330*/  IMAD.WIDE.U32 R2, R6, R9, c[0x0][0x1f0] ;  /* 0x00007c0006027625 */ /* 0x000fc800078e0009 */
[----:B------:R-:W-:-:S05]  /*0340*/  IMAD.IADD R3, R3, 0x1, R5 ;  /* 0x0000000103037824 */ /* 0x000fca00078e0205 */
[----:B------:R-:W2:Y:S02]  /*0350*/  LDG.E R9, [R2.64] ;  /* 0x0000001202097981 */ /* 0x000ea4000c1e1900 */
[----:B--2---:R-:W-:-:S13]  /*0360*/  FSETP.NEU.AND P0, PT, R9, RZ, PT ;  /* 0x000000ff0900720b */ /* 0x004fda0003f0d000 */
[----:B------:R-:W-:Y:S05]  /*0370*/  @!P0 EXIT ;  /* 0x000000000000894d */ /* 0x000fea0003800000 */
[----:B------:R-:W-:Y:S01]  /*0380*/  IMAD R3, R8, c[0x0][0x1a0], RZ ;  /* 0x0000680008037a24 */ /* 0x000fe200078e02ff */
[----:B------:R-:W-:Y:S01]  /*0390*/  MOV R11, c[0x0][0x1a0] ;  /* 0x00006800000b7a02 */ /* 0x000fe20000000f00 */
[----:B------:R-:W-:Y:S01]  /*03a0*/  IMAD.MOV.U32 R10, RZ, RZ, c[0x0][0x2b0] ;  /* 0x0000ac00ff0a7624 */ /* 0x000fe200078e00ff */
[----:B------:R-:W-:Y:S01]  /*03b0*/  MOV R12, UR15 ;  /* 0x0000000f000c7c02 */ /* 0x000fe20008000f00 */
[C---:B------:R-:W-:Y:S01]  /*03c0*/  IMAD R5, R6.reuse, UR12, R3 ;  /* 0x0000000c06057c24 */ /* 0x040fe2000f8e0203 */
[----:B------:R-:W-:Y:S01]  /*03d0*/  MOV R13, UR16 ;  /* 0x00000010000d7c02 */ /* 0x000fe20008000f00 */
[----:B------:R-:W-:Y:S01]  /*03e0*/  IMAD.WIDE.U32 R2, R6, R11, c[0x0][0x180] ;  /* 0x0000600006027625 */ /* 0x000fe200078e000b */
[----:B------:R-:W-:-:S03]  /*03f0*/  MOV R11, c[0x0][0x2b4] ;  /* 0x0000ad00000b7a02 */ /* 0x000fc60000000f00 */
[----:B------:R-:W-:Y:S02]  /*0400*/  IMAD.IADD R3, R3, 0x1, R5 ;  /* 0x0000000103037824 */ /* 0x000fe400078e0205 */
[----:B------:R0:W2:Y:S01]  /*0410*/  LDG.E R5, [R12.64] ;  /* 0x000000120c057981 */ /* 0x0000a2000c1e1900 */
[----:B------:R-:W-:-:S03]  /*0420*/  MOV R14, UR17 ;  /* 0x00000011000e7c02 */ /* 0x000fc60008000f00 */
[----:B------:R-:W2:Y:S01]  /*0430*/  LDG.E R0, [R2.64+0x4] ;  /* 0x0000041202007981 */ /* 0x000ea2000c1e1900 */
[----:B------:R-:W-:Y:S01]  /*0440*/  MOV R15, UR20 ;  /* 0x00000014000f7c02 */ /* 0x000fe20008000f00 */
[----:B------:R-:W-:Y:S02]  /*0450*/  IMAD R19, R8, c[0x0][0x248], RZ ;  /* 0x0000920008137a24 */ /* 0x000fe400078e02ff */
[----:B------:R1:W3:Y:S01]  /*0460*/  LDG.E R4, [R10.64] ;  /* 0x000000120a047981 */ /* 0x0002e2000c1e1900 */
[----:B------:R-:W-:Y:S01]  /*0470*/  IMAD.MOV.U32 R21, RZ, RZ, c[0x0][0x248] ;  /* 0x00009200ff157624 */ /* 0x000fe200078e00ff */
[----:B------:R-:W-:Y:S01]  /*0480*/  MOV R16, UR14 ;  /* 0x0000000e00107c02 */ /* 0x000fe20008000f00 */
[C---:B------:R-:W-:Y:S01]  /*0490*/  IMAD R19, R6.reuse, UR10, R19 ;  /* 0x0000000a06137c24 */ /* 0x040fe2000f8e0213 */
[----:B------:R-:W-:Y:S01]  /*04a0*/  MOV R17, UR9 ;  /* 0x0000000900117c02 */ /* 0x000fe20008000f00 */
[----:B0-----:R-:W-:Y:S01]  /*04b0*/  IMAD.WIDE.U32 R12, R6, R21, c[0x0][0x228] ;  /* 0x00008a00060c7625 */ /* 0x001fe200078e0015 */
[----:B------:R-:W4:Y:S04]  /*04c0*/  LDG.E R18, [R2.64+0x8] ;  /* 0x0000081202127981 */ /* 0x000f28000c1e1900 */
[----:B-1----:R-:W3:Y:S01]  /*04d0*/  LDG.E R11, [R2.64] ;  /* 0x00000012020b7981 */ /* 0x002ee2000c1e1900 */
[----:B------:R-:W-:-:S03]  /*04e0*/  IMAD.IADD R13, R13, 0x1, R19 ;  /* 0x000000010d0d7824 */ /* 0x000fc600078e0213 */
[----:B------:R-:W4:Y:S04]  /*04f0*/  LDG.E R10, [R14.64] ;  /* 0x000000120e0a7981 */ /* 0x000f28000c1e1900 */
[----:B------:R-:W5:Y:S04]  /*0500*/  LDG.E R16, [R16.64] ;  /* 0x0000001210107981 */ /* 0x000f68000c1e1900 */
[----:B------:R-:W5:Y:S01]  /*0510*/  LDG.E R12, [R12.64] ;  /* 0x000000120c0c7981 */ /* 0x000f62000c1e1900 */
[----:B--2---:R-:W-:-:S04]  /*0520*/  FMUL R19, R5, R0 ;  /* 0x0000000005137220 */ /* 0x004fc80000400000 */
[----:B---3--:R-:W-:-:S04]  /*0530*/  FFMA R11, R4, R11, R19 ;  /* 0x0000000b040b7223 */ /* 0x008fc80000000013 */
[----:B----4-:R-:W-:-:S04]  /*0540*/  FFMA R11, R10, R18, R11 ;  /* 0x000000120a0b7223 */ /* 0x010fc8000000000b */
[----:B-----5:R-:W-:-:S04]  /*0550*/  FADD R11, R11, R16 ;  /* 0x000000100b0b7221 */ /* 0x020fc80000000000 */
[----:B------:R-:W-:-:S05]  /*0560*/  FADD R11, R11, -R12 ;  /* 0x8000000c0b0b7221 */ /* 0x000fca0000000000 */
[----:B------:R-:W-:-:S04]  /*0570*/  FMNMX R18, RZ, R11, PT ;  /* 0x0000000bff127209 */ /* 0x000fc80003800000 */
[----:B------:R-:W-:-:S13]  /*0580*/  FSETP.GT.AND P0, PT, R18, RZ, PT ;  /* 0x000000ff1200720b */ /* 0x000fda0003f04000 */
[----:B------:R-:W-:Y:S05]  /*0590*/  @P0 EXIT ;  /* 0x000000000000094d */ /* 0x000fea0003800000 */
[----:B------:R-:W-:Y:S01]  /*05a0*/  MOV R13, c[0x0][0x1d8] ;  /* 0x00007600000d7a02 */ /* 0x000fe20000000f00 */
[----:B------:R-:W-:-:S04]  /*05b0*/  IMAD R3, R8, c[0x0][0x1d8], RZ ;  /* 0x0000760008037a24 */ /* 0x000fc800078e02ff */
[C---:B------:R-:W-:Y:S02]  /*05c0*/  IMAD R3, R6.reuse, UR8, R3 ;  /* 0x0000000806037c24 */ /* 0x040fe4000f8e0203 */
[----:B------:R-:W-:-:S05]  /*05d0*/  IMAD.WIDE.U32 R12, R6, R13, c[0x0][0x1b8] ;  /* 0x00006e00060c7625 */ /* 0x000fca00078e000d */
[----:B------:R-:W-:-:S05]  /*05e0*/  IADD3 R13, R13, R3, RZ ;  /* 0x000000030d0d7210 */ /* 0x000fca0007ffe0ff */
[----:B------:R-:W2:Y:S04]  /*05f0*/  LDG.E R0, [R12.64+0x4] ;  /* 0x000004120c007981 */ /* 0x000ea8000c1e1900 */
[----:B------:R-:W3:Y:S04]  /*0600*/  LDG.E R3, [R12.64] ;  /* 0x000000120c037981 */ /* 0x000ee8000c1e1900 */
[----:B------:R-:W4:Y:S01]  /*0610*/  LDG.E R11, [R12.64+0x8] ;  /* 0x000008120c0b7981 */ /* 0x000f22000c1e1900 */
        /* <DEDUP_REMOVED lines=8> */
[----:B------:R-:W-:Y:S01]  /*06a0*/  FMUL R17, R0, R0 ;  /* 0x0000000000117220 */ /* 0x000fe20000400000 */
[----:B------:R-:W-:Y:S01]  /*06b0*/  IMAD.MOV.U32 R11, RZ, RZ, c[0x0][0x2ac] ;  /* 0x0000ab00ff0b7624 */ /* 0x000fe200078e00ff */
[----:B------:R-:W-:Y:S02]  /*06c0*/  FMUL R10, R10, R18 ;  /* 0x000000120a0a7220 */ /* 0x000fe40000400000 */
[----:B------:R-:W-:Y:S02]  /*06d0*/  FFMA R14, R2, R2, R17 ;  /* 0x00000002020e7223 */ /* 0x000fe40000000011 */
[----:B------:R-:W-:Y:S01]  /*06e0*/  FSEL R13, R11, c[0x0][0x2a4], !P0 ;  /* 0x0000a9000b0d7a08 */ /* 0x000fe20004000000 */
[----:B------:R-:W-:Y:S01]  /*06f0*/  FMUL R11, R4, R18 ;  /* 0x00000012040b7220 */ /* 0x000fe20000400000 */
[----:B------:R-:W-:-:S03]  /*0700*/  FFMA R16, R3, R3, R14 ;  /* 0x0000000303107223 */ /* 0x000fc6000000000e */
[----:B------:R-:W-:Y:S01]  /*0710*/  FMUL R13, R18, R13 ;  /* 0x0000000d120d7220 */ /* 0x000fe20000400000 */
[----:B------:R0:W1:Y:S01]  /*0720*/  MUFU.RSQ R15, R16 ;  /* 0x00000010000f7308 */ /* 0x0000620000001400 */
[----:B------:R-:W-:-:S04]  /*0730*/  IADD3 R12, R16, -0xd000000, RZ ;  /* 0xf3000000100c7810 */ /* 0x000fc80007ffe0ff */
[----:B------:R-:W-:Y:S01]  /*0740*/  ISETP.GT.U32.AND P1, PT, R12, 0x727fffff, PT ;  /* 0x727fffff0c00780c */ /* 0x000fe20003f24070 */
[----:B------:R-:W-:-:S12]  /*0750*/  FMUL R12, R5, R18 ;  /* 0x00000012050c7220 */ /* 0x000fd80000400000 */
[----:B------:R-:W-:Y:S05]  /*0760*/  @!P1 BRA `(.L_x_798) ;  /* 0x0000004000009947 */ /* 0x000fea0003800000 */
[----:B01----:R-:W-:Y:S02]  /*0770*/  MOV R18, 0x790 ;  /* 0x0000079000127802 */ /* 0x003fe40000000f00 */
[----:B------:R-:W-:Y:S05]  /*0780*/  CALL.REL.NOINC `($__internal_21_$__cuda_sm20_sqrt_rn_f32_slowpath) ;  /* 0x000007f000007944 */ /* 0x000fea0003c00000 */
[----:B------:R-:W-:Y:S01]  /*0790*/  MOV R5, R14 ;  /* 0x0000000e00057202 */ /* 0x000fe20000000f00 */
[----:B------:R-:W-:Y:S05]  /*07a0*/  BRA `(.L_x_799) ;  /* 0x0000004000007947 */ /* 0x000fea0003800000 */
.L_x_798:
[----:B01----:R-:W-:Y:S01]  /*07b0*/  FMUL.FTZ R5, R16, R15 ;  /* 0x0000000f10057220 */ /* 0x003fe20000410000 */
[----:B------:R-:W-:-:S03]  /*07c0*/  FMUL.FTZ R14, R15, 0.5 ;  /* 0x3f0000000f0e7820 */ /* 0x000fc60000410000 */
[----:B------:R-:W-:-:S04]  /*07d0*/  FFMA R4, -R5, R5, R16 ;  /* 0x0000000505047223 */ /* 0x000fc80000000110 */
[----:B------:R-:W-:Y:S02]  /*07e0*/  FFMA R5, R4, R14, R5 ;  /* 0x0000000e04057223 */ /* 0x000fe40000000005 */
.L_x_799:
[----:B------:R-:W-:Y:S05]  /*07f0*/  BSYNC B1 ;  /* 0x0000000000017941 */ /* 0x000fea0003800000 */
.L_x_797:
[----:B------:R-:W-:Y:S01]  /*0800*/  FSETP.GT.AND P0, PT, R5, RZ, PT ;  /* 0x000000ff0500720b */ /* 0x000fe20003f04000 */
[----:B------:R-:W-:Y:S01]  /*0810*/  BSSY B1, `(.L_x_800) ;  /* 0x000002e000017945 */ /* 0x000fe20003800000 */
[----:B------:R-:W-:Y:S01]  /*0820*/  MOV R4, RZ ;  /* 0x000000ff00047202 */ /* 0x000fe20000000f00 */
[----:B------:R-:W-:Y:S01]  /*0830*/  IMAD.MOV.U32 R17, RZ, RZ, RZ ;  /* 0x000000ffff117224 */ /* 0x000fe200078e00ff */
        /* <DEDUP_REMOVED lines=11> */
[----:B------:R-:W-:Y:S02]  /*08f0*/  MOV R14, 0x910 ;  /* 0x00000910000e7802 */ /* 0x000fe40000000f00 */
[----:B------:R-:W-:Y:S05]  /*0900*/  CALL.REL.NOINC `($__internal_22_$__cuda_sm3x_div_rn_noftz_f32_slowpath) ;  /* 0x000007f000007944 */ /* 0x000fea0003c00000 */
[----:B0-----:R-:W-:Y:S02]  /*0910*/  MOV R15, R3 ;  /* 0x00000003000f7202 */ /* 0x001fe40000000f00 */
.L_x_803:
[----:B------:R-:W-:Y:S05]  /*0920*/  BSYNC B2 ;  /* 0x0000000000027941 */ /* 0x000fea0003800000 */
.L_x_802:
        /* <DEDUP_REMOVED lines=11> */
[----:B------:R-:W-:Y:S05]  /*09e0*/  CALL.REL.NOINC `($__internal_22_$__cuda_sm3x_div_rn_noftz_f32_slowpath) ;  /* 0x0000071000007944 */ /* 0x000fea0003c00000 */
[----:B0-----:R-:W-:Y:S02]  /*09f0*/  MOV R17, R3 ;  /* 0x0000000300117202 */ /* 0x001fe40000000f00 */
.L_x_805:
[----:B------:R-:W-:Y:S05]  /*0a00*/  BSYNC B2 ;  /* 0x0000000000027941 */ /* 0x000fea0003800000 */
.L_x_804:
        /* <DEDUP_REMOVED lines=11> */
[----:B------:R-:W-:Y:S05]  /*0ac0*/  CALL.REL.NOINC `($__internal_22_$__cuda_sm3x_div_rn_noftz_f32_slowpath) ;  /* 0x0000063000007944 */ /* 0x000fea0003c00000 */
[----:B0-----:R-:W-:Y:S02]  /*0ad0*/  IMAD.MOV.U32 R4, RZ, RZ, R3 ;  /* 0x000000ffff047224 */ /* 0x001fe400078e0003 */
.L_x_806:
[----:B------:R-:W-:Y:S05]  /*0ae0*/  BSYNC B2 ;  /* 0x0000000000027941 */ /* 0x000fea0003800000 */
.L_x_801:
[----:B------:R-:W-:Y:S05]  /*0af0*/  BSYNC B1 ;  /* 0x0000000000017941 */ /* 0x000fea0003800000 */
.L_x_800:
[----:B------:R-:W-:Y:S01]  /*0b00*/  FFMA R0, -R5, c[0x0][0x2e8], RZ ;  /* 0x0000ba0005007a23 */ /* 0x000fe200000001ff */
[----:B------:R-:W0:Y:S01]  /*0b10*/  MUFU.RCP R14, R9 ;  /* 0x00000009000e7308 */ /* 0x000e220000001000 */
[----:B------:R-:W-:Y:S03]  /*0b20*/  BSSY B1, `(.L_x_807) ;  /* 0x0000011000017945 */ /* 0x000fe60003800000 */
[----:B------:R-:W-:-:S04]  /*0b30*/  FSETP.GT.AND P0, PT, R13, R0, PT ;  /* 0x000000000d00720b */ /* 0x000fc80003f04000 */
[----:B------:R-:W-:-:S05]  /*0b40*/  FSEL R2, R13, R0, P0 ;  /* 0x000000000d027208 */ /* 0x000fca0000000000 */
[C---:B------:R-:W-:Y:S01]  /*0b50*/  FFMA R3, R2.reuse, R4, -R11 ;  /* 0x0000000402037223 */ /* 0x040fe2000000080b */
[C---:B------:R-:W-:Y:S01]  /*0b60*/  FFMA R0, R2.reuse, R17, -R12 ;  /* 0x0000001102007223 */ /* 0x040fe2000000080c */
[----:B------:R-:W-:Y:S01]  /*0b70*/  FFMA R2, R2, R15, -R10 ;  /* 0x0000000f02027223 */ /* 0x000fe2000000080a */
[----:B0-----:R-:W-:Y:S01]  /*0b80*/  FFMA R5, -R9, R14, 1 ;  /* 0x3f80000009057423 */ /* 0x001fe2000000010e */
[----:B------:R-:W0:Y:S03]  /*0b90*/  FCHK P0, R3, R9 ;  /* 0x0000000903007302 */ /* 0x000e260000000000 */
[----:B------:R-:W-:-:S04]  /*0ba0*/  FFMA R4, R14, R5, R14 ;  /* 0x000000050e047223 */ /* 0x000fc8000000000e */
[----:B------:R-:W-:-:S04]  /*0bb0*/  FFMA R5, R3, R4, RZ ;  /* 0x0000000403057223 */ /* 0x000fc800000000ff */
[----:B------:R-:W-:-:S04]  /*0bc0*/  FFMA R11, -R9, R5, R3 ;  /* 0x00000005090b7223 */ /* 0x000fc80000000103 */
[----:B------:R-:W-:Y:S01]  /*0bd0*/  FFMA R4, R4, R11, R5 ;  /* 0x0000000b04047223 */ /* 0x000fe20000000005 */
[----:B0-----:R-:W-:Y:S05]  /*0be0*/  @!P0 BRA `(.L_x_808) ;  /* 0x0000004000008947 */ /* 0x001fea0003800000 */
[----:B------:R-:W-:Y:S02]  /*0bf0*/  MOV R5, R9 ;  /* 0x0000000900057202 */ /* 0x000fe40000000f00 */
[----:B------:R-:W-:Y:S02]  /*0c00*/  MOV R14, 0xc20 ;  /* 0x00000c20000e7802 */ /* 0x000fe40000000f00 */
[----:B------:R-:W-:Y:S05]  /*0c10*/  CALL.REL.NOINC `($__internal_22_$__cuda_sm3x_div_rn_noftz_f32_slowpath) ;  /* 0x000004e000007944 */ /* 0x000fea0003c00000 */
[----:B0-----:R-:W-:Y:S02]  /*0c20*/  MOV R4, R3 ;  /* 0x0000000300047202 */ /* 0x001fe40000000f00 */
.L_x_808:
[----:B------:R-:W-:Y:S05]  /*0c30*/  BSYNC B1 ;  /* 0x0000000000017941 */ /* 0x000fea0003800000 */
.L_x_807:
        /* <DEDUP_REMOVED lines=12> */
[----:B------:R-:W-:Y:S05]  /*0d00*/  CALL.REL.NOINC `($__internal_22_$__cuda_sm3x_div_rn_noftz_f32_slowpath) ;  /* 0x000003f000007944 */ /* 0x000fea0003c00000 */
[----:B0-----:R-:W-:Y:S02]  /*0d10*/  MOV R10, R3 ;  /* 0x00000003000a7202 */ /* 0x001fe40000000f00 */
.L_x_810:
[----:B------:R-:W-:Y:S05]  /*0d20*/  BSYNC B1 ;  /* 0x0000000000017941 */ /* 0x000fea0003800000 */
.L_x_809:
        /* <DEDUP_REMOVED lines=14> */
.L_x_812:
[----:B------:R-:W-:Y:S05]  /*0e10*/  BSYNC B1 ;  /* 0x0000000000017941 */ /* 0x000fea0003800000 */
.L_x_811:
[----:B------:R-:W-:Y:S01]  /*0e20*/  IMAD R3, R8, c[0x0][0x310], RZ ;  /* 0x0000c40008037a24 */ /* 0x000fe200078e02ff */
[----:B------:R-:W-:Y:S01]  /*0e30*/  FMUL R4, R4, c[0x0][0x2ec] ;  /* 0x0000bb0004047a20 */ /* 0x000fe20000400000 */
[----:B------:R-:W-:Y:S01]  /*0e40*/  IMAD.MOV.U32 R11, RZ, RZ, c[0x0][0x310] ;  /* 0x0000c400ff0b7624 */ /* 0x000fe200078e00ff */
[----:B------:R-:W-:Y:S01]  /*0e50*/  FMUL R10, R10, c[0x0][0x2ec] ;  /* 0x0000bb000a0a7a20 */ /* 0x000fe20000400000 */
[----:B------:R-:W-:Y:S01]  /*0e60*/  IMAD R5, R6, UR11, R3 ;  /* 0x0000000b06057c24 */ /* 0x000fe2000f8e0203 */
[----:B------:R-:W-:Y:S01]  /*0e70*/  FMUL R0, R0, c[0x0][0x2ec] ;  /* 0x0000bb0000007a20 */ /* 0x000fe20000400000 */
[C---:B------:R-:W-:Y:S01]  /*0e80*/  IMAD.WIDE.U32 R2, R6.reuse, R11, c[0x0][0x2f0] ;  /* 0x0000bc0006027625 */ /* 0x040fe200078e000b */
[----:B------:R-:W-:Y:S01]  /*0e90*/  IADD3 R6, P0, R6, UR6, RZ ;  /* 0x0000000606067c10 */ /* 0x000fe2000ff1e0ff */
[----:B------:R-:W-:-:S03]  /*0ea0*/  FMUL R11, R9, R10 ;  /* 0x0000000a090b7220 */ /* 0x000fc60000400000 */
[----:B------:R-:W-:Y:S02]  /*0eb0*/  IADD3.X R7, R7, UR4, RZ, P0, !PT ;  /* 0x0000000407077c10 */ /* 0x000fe400087fe4ff */
[----:B------:R-:W-:Y:S02]  /*0ec0*/  ISETP.GE.U32.AND P0, PT, R6, c[0x0][0x178], PT ;  /* 0x00005e0006007a0c */ /* 0x000fe40003f06070 */
[----:B------:R-:W-:Y:S01]  /*0ed0*/  IADD3 R3, R3, R5, RZ ;  /* 0x0000000503037210 */ /* 0x000fe20007ffe0ff */
[----:B------:R-:W-:Y:S01]  /*0ee0*/  FMUL R5, R9, R4 ;  /* 0x0000000409057220 */ /* 0x000fe20000400000 */
[----:B------:R-:W-:Y:S01]  /*0ef0*/  ISETP.GE.U32.AND.EX P0, PT, R7, c[0x0][0x17c], PT, P0 ;  /* 0x00005f0007007a0c */ /* 0x000fe20003f06100 */
[----:B------:R-:W-:-:S03]  /*0f00*/  FMUL R9, R9, R0 ;  /* 0x0000000009097220 */ /* 0x000fc60000400000 */
[----:B------:R0:W-:Y:S04]  /*0f10*/  RED.E.ADD.F32.FTZ.RN.STRONG.GPU [R2.64], R5 ;  /* 0x000000050200798e */ /* 0x0001e8000c10e792 */
[----:B------:R0:W-:Y:S04]  /*0f20*/  RED.E.ADD.F32.FTZ.RN.STRONG.GPU [R2.64+0x4], R11 ;  /* 0x0000040b0200798e */ /* 0x0001e8000c10e792 */
[----:B------:R0:W-:Y:S01]  /*0f30*/  RED.E.ADD.F32.FTZ.RN.STRONG.GPU [R2.64+0x8], R9 ;  /* 0x000008090200798e */ /* 0x0001e2000c10e792 */
[----:B------:R-:W-:Y:S01]  /*0f40*/  @P0 CALL.REL.NOINC `(.L_x_813) ;  /* 0x0000001000000944 */ /* 0x000fe20003c00000 */
[----:B------:R-:W-:Y:S05]  /*0f50*/  BRA `(.L_x_814) ;  /* 0xfffff2f000007947 */ /* 0x000fea000383ffff */
.L_x_813:
[----:B------:R-:W-:Y:S05]  /*0f60*/  BSYNC B0 ;  /* 0x0000000000007941 */ /* 0x000fea0003800000 */
.L_x_796:
[----:B------:R-:W-:Y:S05]  /*0f70*/  EXIT ;  /* 0x000000000000794d */ /* 0x000fea0003800000 */
        .weak           $__internal_21_$__cuda_sm20_sqrt_rn_f32_slowpath
        .type           $__internal_21_$__cuda_sm20_sqrt_rn_f32_slowpath,@function
        .size           $__internal_21_$__cuda_sm20_sqrt_rn_f32_slowpath,($__internal_22_$__cuda_sm3x_div_rn_noftz_f32_slowpath - $__internal_21_$__cuda_sm20_sqrt_rn_f32_slowpath)
$__internal_21_$__cuda_sm20_sqrt_rn_f32_slowpath:
[----:B------:R-:W-:-:S13]  /*0f80*/  LOP3.LUT P0, RZ, R16, 0x7fffffff, RZ, 0xc0, !PT ;  /* 0x7fffffff10ff7812 */ /* 0x000fda000780c0ff */
[----:B------:R-:W-:Y:S01]  /*0f90*/  @!P0 MOV R5, R16 ;  /* 0x0000001000058202 */ /* 0x000fe20000000f00 */
        /* <DEDUP_REMOVED lines=17> */
[----:B------:R-:W-:-:S04]  /*10b0*/  @P0 FMUL.FTZ R5, R16, 2.3283064365386962891e-10 ;  /* 0x2f80000010050820 */ /* 0x000fc80000410000 */
.L_x_815:
[----:B------:R-:W-:Y:S01]  /*10c0*/  IMAD.MOV.U32 R14, RZ, RZ, R5 ;  /* 0x000000ffff0e7224 */ /* 0x000fe200078e0005 */
[----:B------:R-:W-:Y:S02]  /*10d0*/  MOV R4, R18 ;  /* 0x0000001200047202 */ /* 0x000fe40000000f00 */
[----:B------:R-:W-:-:S04]  /*10e0*/  MOV R5, 0x0 ;  /* 0x0000000000057802 */ /* 0x000fc80000000f00 */
[----:B------:R-:W-:Y:S05]  /*10f0*/  RET.REL.NODEC R4 `(my_solve_particle_ground_contacts_cuda_kernel_forward) ;  /* 0xffffef0004007950 */ /* 0x000fea0003c3ffff */
        .weak           $__internal_22_$__cuda_sm3x_div_rn_noftz_f32_slowpath
        .type           $__internal_22_$__cuda_sm3x_div_rn_noftz_f32_slowpath,@function
        .size           $__internal_22_$__cuda_sm3x_div_rn_noftz_f32_slowpath,(.L_x_1194 - $__internal_22_$__cuda_sm3x_div_rn_noftz_f32_slowpath)
$__internal_22_$__cuda_sm3x_div_rn_noftz_f32_slowpath:
[----:B------:R-:W-:Y:S01]  /*1100*/  SHF.R.U32.HI R18, RZ, 0x17, R5 ;  /* 0x00000017ff127819 */ /* 0x000fe20000011605 */
[----:B------:R-:W-:Y:S01]  /*1110*/  BSSY B3, `(.L_x_816) ;  /* 0x0000063000037945 */ /* 0x000fe20003800000 */
[----:B------:R-:W-:Y:S01]  /*1120*/  SHF.R.U32.HI R16, RZ, 0x17, R3 ;  /* 0x00000017ff107819 */ /* 0x000fe20000011603 */
[----:B------:R-:W-:Y:S01]  /*1130*/  IMAD.MOV.U32 R20, RZ, RZ, R5 ;  /* 0x000000ffff147224 */ /* 0x000fe200078e0005 */
        /* <DEDUP_REMOVED lines=14> */
[----:B------:R-:W-:Y:S02]  /*1220*/  FSETP.NEU.FTZ.AND P2, PT, |R3|, +INF , PT ;  /* 0x7f8000000300780b */ /* 0x000fe40003f5d200 */
        /* <DEDUP_REMOVED lines=16> */
.L_x_817:
        /* <DEDUP_REMOVED lines=17> */
[----:B------:R-:W-:-:S05]  /*1440*/  LOP3.LUT R18, R18, 0xff, RZ, 0xc0, !PT ;  /* 0x000000ff12127812 */ /* 0x000fca00078ec0ff */
[----:B------:R-:W-:-:S05]  /*1450*/  IMAD.IADD R24, R18, 0x1, R19 ;  /* 0x0000000112187824 */ /* 0x000fca00078e0213 */
        /* <DEDUP_REMOVED lines=32> */
.L_x_824:
[----:B------:R-:W-:-:S04]  /*1660*/  LOP3.LUT R3, R3, 0x80000000, RZ, 0xc0, !PT ;  /* 0x8000000003037812 */ /* 0x000fc800078ec0ff */
[----:B------:R-:W-:Y:S01]  /*1670*/  LOP3.LUT R3, R3, 0x7f800000, RZ, 0xfc, !PT ;  /* 0x7f80000003037812 */ /* 0x000fe200078efcff */
[----:B------:R-:W-:Y:S05]  /*1680*/  BRA `(.L_x_825) ;  /* 0x0000001000007947 */ /* 0x000fea0003800000 */
.L_x_823:
[----:B------:R-:W-:Y:S02]  /*1690*/  IMAD R3, R19, 0x800000, R3 ;  /* 0x0080000013037824 */ /* 0x000fe400078e0203 */
.L_x_825:
[----:B------:R-:W-:Y:S05]  /*16a0*/  BSYNC B4 ;  /* 0x0000000000047941 */ /* 0x000fea0003800000 */
.L_x_822:
[----:B------:R-:W-:Y:S05]  /*16b0*/  BRA `(.L_x_826) ;  /* 0x0000008000007947 */ /* 0x000fea0003800000 */
.L_x_821:
[----:B------:R-:W-:-:S04]  /*16c0*/  LOP3.LUT R3, R20, 0x80000000, R3, 0x48, !PT ;  /* 0x8000000014037812 */ /* 0x000fc800078e4803 */
[----:B------:R-:W-:Y:S01]  /*16d0*/  LOP3.LUT R3, R3, 0x7f800000, RZ, 0xfc, !PT ;  /* 0x7f80000003037812 */ /* 0x000fe200078efcff */
[----:B------:R-:W-:Y:S05]  /*16e0*/  BRA `(.L_x_826) ;  /* 0x0000005000007947 */ /* 0x000fea0003800000 */
.L_x_820:
[----:B------:R-:W-:Y:S01]  /*16f0*/  LOP3.LUT R3, R20, 0x80000000, R3, 0x48, !PT ;  /* 0x8000000014037812 */ /* 0x000fe200078e4803 */
[----:B------:R-:W-:Y:S05]  /*1700*/  BRA `(.L_x_826) ;  /* 0x0000003000007947 */ /* 0x000fea0003800000 */
.L_x_819:
[----:B------:R-:W0:Y:S01]  /*1710*/  MUFU.RSQ R3, -QNAN ;  /* 0xffc0000000037908 */ /* 0x000e220000001400 */
[----:B------:R-:W-:Y:S05]  /*1720*/  BRA `(.L_x_826) ;  /* 0x0000001000007947 */ /* 0x000fea0003800000 */
.L_x_818:
[----:B------:R-:W-:Y:S02]  /*1730*/  FADD.FTZ R3, R3, R5 ;  /* 0x0000000503037221 */ /* 0x000fe40000010000 */
.L_x_826:
[----:B------:R-:W-:Y:S05]  /*1740*/  BSYNC B3 ;  /* 0x0000000000037941 */ /* 0x000fea0003800000 */
.L_x_816:
[----:B------:R-:W-:Y:S02]  /*1750*/  MOV R18, R14 ;  /* 0x0000000e00127202 */ /* 0x000fe40000000f00 */
[----:B------:R-:W-:-:S04]  /*1760*/  MOV R19, 0x0 ;  /* 0x0000000000137802 */ /* 0x000fc80000000f00 */
[----:B------:R-:W-:Y:S05]  /*1770*/  RET.REL.NODEC R18 `(my_solve_particle_ground_contacts_cuda_kernel_forward) ;  /* 0xffffe88012007950 */ /* 0x000fea0003c3ffff */
.L_x_827:
        /* <DEDUP_REMOVED lines=16> */
.L_x_1194:


//--------------------- .text.my_apply_particle_deltas_cuda_kernel_backward --------------------------
	.section	.text.my_apply_particle_deltas_cuda_kernel_backward,"ax",@progbits
	.sectioninfo	@"SHI_REGISTERS=34"
	.align	128
        .global         my_apply_particle_deltas_cuda_kernel_backward
        .type           my_apply_particle_deltas_cuda_kernel_backward,@function
        .size           my_apply_particle_deltas_cuda_kernel_backward,(.L_x_1196 - my_apply_particle_deltas_cuda_kernel_backward)
        .other          my_apply_particle_deltas_cuda_kernel_backward,@"STO_CUDA_ENTRY STV_DEFAULT"
my_apply_particle_deltas_cuda_kernel_backward:
.text.my_apply_particle_deltas_cuda_kernel_backward:
        /* <DEDUP_REMOVED lines=12> */
[----:B------:R-:W-:Y:S02]  /*00c0*/  USHF.R.S32.HI UR18, URZ, 0x1f, UR9 ;  /* 0x0000001f3f127899 */ /* 0x000fe40008011409 */
[----:B------:R-:W-:Y:S02]  /*00d0*/  USHF.R.S32.HI UR17, URZ, 0x1f, UR8 ;  /* 0x0000001f3f117899 */ /* 0x000fe40008011408 */
[----:B------:R-:W-:Y:S02]  /*00e0*/  ULDC UR6, c[0x0][0x0] ;  /* 0x0000000000067ab9 */ /* 0x000fe40000000800 */
[----:B------:R-:W-:Y:S01]  /*00f0*/  ULDC UR7, c[0x0][0xc] ;  /* 0x0000030000077ab9 */ /* 0x000fe20000000800 */
[----:B------:R-:W-:Y:S01]  /*0100*/  MOV R8, UR18 ;  /* 0x0000001200087c02 */ /* 0x000fe20008000f00 */
[----:B------:R-:W-:Y:S01]  /*0110*/  ULDC UR10, c[0x0][0x418] ;  /* 0x00010600000a7ab9 */ /* 0x000fe20000000800 */
[----:B------:R-:W-:Y:S01]  /*0120*/  MOV R9, UR17 ;  /* 0x0000001100097c02 */ /* 0x000fe20008000f00 */
[----:B------:R-:W-:-:S02]  /*0130*/  ULDC UR12, c[0x0][0x3e0] ;  /* 0x0000f800000c7ab9 */ /* 0x000fc40000000800 */
[----:B------:R-:W-:Y:S02]  /*0140*/  ULDC UR11, c[0x0][0x2c0] ;  /* 0x0000b000000b7ab9 */ /* 0x000fe40000000800 */
[----:B------:R-:W-:Y:S02]  /*0150*/  ULDC UR14, c[0x0][0x3a0] ;  /* 0x0000e800000e7ab9 */ /* 0x000fe40000000800 */
[----:B------:R-:W-:Y:S02]  /*0160*/  UIMAD.WIDE.U32 UR6, UR6, UR7, URZ ;  /* 0x00000007060672a5 */ /* 0x000fe4000f8e003f */
[----:B------:R-:W-:Y:S02]  /*0170*/  USHF.R.S32.HI UR8, URZ, 0x1f, UR10 ;  /* 0x0000001f3f087899 */ /* 0x000fe4000801140a */
[----:B------:R-:W-:Y:S02]  /*0180*/  ULDC UR13, c[0x0][0x288] ;  /* 0x0000a200000d7ab9 */ /* 0x000fe40000000800 */
[----:B------:R-:W-:-:S02]  /*0190*/  ULDC UR16, c[0x0][0x2f8] ;  /* 0x0000be0000107ab9 */ /* 0x000fc40000000800 */
[----:B------:R-:W-:Y:S02]  /*01a0*/  USHF.R.S32.HI UR10, URZ, 0x1f, UR12 ;  /* 0x0000001f3f0a7899 */ /* 0x000fe4000801140c */
        /* <DEDUP_REMOVED lines=11> */
.L_x_870:
        /* <DEDUP_REMOVED lines=11> */
[----:B------:R-:W-:Y:S05]  /*0310*/  @P0 BRA `(.L_x_830) ;  /* 0x0000196000000947 */ /* 0x000fea0003800000 */
[----:B------:R-:W-:Y:S01]  /*0320*/  MOV R14, c[0x0][0x1d8] ;  /* 0x00007600000e7a02 */ /* 0x000fe20000000f00 */
[C---:B------:R-:W-:Y:S01]  /*0330*/  IMAD R0, R7.reuse, c[0x0][0x1d8], RZ ;  /* 0x0000760007007a24 */ /* 0x040fe200078e02ff */
[----:B------:R-:W-:Y:S01]  /*0340*/  MOV R4, c[0x0][0x248] ;  /* 0x0000920000047a02 */ /* 0x000fe20000000f00 */
[----:B------:R-:W-:Y:S01]  /*0350*/  IMAD R2, R7, c[0x0][0x248], RZ ;  /* 0x0000920007027a24 */ /* 0x000fe200078e02ff */
[----:B------:R-:W-:Y:S01]  /*0360*/  MOV R16, c[0x0][0x1a0] ;  /* 0x0000680000107a02 */ /* 0x000fe20000000f00 */
[----:B------:R-:W-:Y:S02]  /*0370*/  IMAD R3, R9, R13, R0 ;  /* 0x0000000d09037224 */ /* 0x000fe400078e0200 */
[----:B------:R-:W-:Y:S01]  /*0380*/  IMAD.WIDE.U32 R14, R13, R14, c[0x0][0x1b8] ;  /* 0x00006e000d0e7625 */ /* 0x000fe200078e000e */
[----:B------:R-:W-:-:S03]  /*0390*/  SHF.R.S32.HI R6, RZ, 0x1f, R16 ;  /* 0x0000001fff067819 */ /* 0x000fc60000011410 */
[----:B------:R-:W-:Y:S02]  /*03a0*/  IMAD R19, R8, R13, R2 ;  /* 0x0000000d08137224 */ /* 0x000fe400078e0202 */
[----:B------:R-:W-:-:S04]  /*03b0*/  IMAD.WIDE.U32 R4, R13, R4, c[0x0][0x228] ;  /* 0x00008a000d047625 */ /* 0x000fc800078e0004 */
[----:B------:R-:W-:Y:S01]  /*03c0*/  IMAD R0, R7, c[0x0][0x1a0], RZ ;  /* 0x0000680007007a24 */ /* 0x000fe200078e02ff */
[----:B------:R-:W-:Y:S01]  /*03d0*/  IADD3 R5, R5, R19, RZ ;  /* 0x0000001305057210 */ /* 0x000fe20007ffe0ff */
[----:B------:R-:W-:Y:S02]  /*03e0*/  IMAD.IADD R15, R15, 0x1, R3 ;  /* 0x000000010f0f7824 */ /* 0x000fe400078e0203 */
[----:B------:R-:W-:Y:S02]  /*03f0*/  IMAD.WIDE.U32 R16, R13, R16, c[0x0][0x180] ;  /* 0x000060000d107625 */ /* 0x000fe400078e0010 */
[----:B------:R-:W2:Y:S02]  /*0400*/  LDG.E R19, [R4.64+0x4] ;  /* 0x0000041004137981 */ /* 0x000ea4000c1e1900 */
[----:B------:R-:W-:Y:S02]  /*0410*/  IMAD R3, R6, R13, R0 ;  /* 0x0000000d06037224 */ /* 0x000fe400078e0200 */
[----:B------:R-:W3:Y:S03]  /*0420*/  LDG.E R0, [R14.64] ;  /* 0x000000100e007981 */ /* 0x000ee6000c1e1900 */
[----:B------:R-:W-:Y:S01]  /*0430*/  IADD3 R17, R17, R3, RZ ;  /* 0x0000000311117210 */ /* 0x000fe20007ffe0ff */
[----:B------:R0:W2:Y:S04]  /*0440*/  LDG.E R2, [R14.64+0x4] ;  /* 0x000004100e027981 */ /* 0x0000a8000c1e1900 */
[----:B------:R-:W3:Y:S04]  /*0450*/  LDG.E R3, [R4.64] ;  /* 0x0000001004037981 */ /* 0x000ee8000c1e1900 */
[----:B------:R-:W4:Y:S04]  /*0460*/  LDG.E R18, [R16.64] ;  /* 0x0000001010127981 */ /* 0x000f28000c1e1900 */
[----:B------:R0:W5:Y:S04]  /*0470*/  LDG.E R12, [R14.64+0x8] ;  /* 0x000008100e0c7981 */ /* 0x000168000c1e1900 */
[----:B------:R-:W5:Y:S04]  /*0480*/  LDG.E R21, [R4.64+0x8] ;  /* 0x0000081004157981 */ /* 0x000f68000c1e1900 */
[----:B------:R-:W5:Y:S04]  /*0490*/  LDG.E R23, [R16.64+0x4] ;  /* 0x0000041010177981 */ /* 0x000f68000c1e1900 */
[----:B------:R-:W5:Y:S01]  /*04a0*/  LDG.E R25, [R16.64+0x8] ;  /* 0x0000081010197981 */ /* 0x000f62000c1e1900 */
[----:B------:R-:W1:Y:S01]  /*04b0*/  MUFU.RCP R20, c[0x0][0x260] ;  /* 0x0000980000147b08 */ /* 0x000e620000001000 */
[----:B------:R-:W-:Y:S01]  /*04c0*/  MOV R27, c[0x0][0x260] ;  /* 0x00009800001b7a02 */ /* 0x000fe20000000f00 */
[----:B------:R-:W-:Y:S04]  /*04d0*/  BSSY B4, `(.L_x_831) ;  /* 0x0000012000047945 */ /* 0x000fe80003800000 */
[----:B-1----:R-:W-:-:S04]  /*04e0*/  FFMA R27, R20, -R27, 1 ;  /* 0x3f800000141b7423 */ /* 0x002fc8000000081b */
[----:B------:R-:W-:Y:S01]  /*04f0*/  FFMA R20, R20, R27, R20 ;  /* 0x0000001b14147223 */ /* 0x000fe20000000014 */
[----:B---3--:R-:W-:-:S04]  /*0500*/  FADD R3, R0, R3 ;  /* 0x0000000300037221 */ /* 0x008fc80000000000 */
[----:B----4-:R-:W-:-:S04]  /*0510*/  FADD R3, R3, -R18 ;  /* 0x8000001203037221 */ /* 0x010fc80000000000 */
[----:B------:R-:W1:Y:S01]  /*0520*/  FCHK P0, R3, c[0x0][0x260] ;  /* 0x0000980003007b02 */ /* 0x000e620000000000 */
[----:B0-----:R-:W-:Y:S01]  /*0530*/  FFMA R14, R3, R20, RZ ;  /* 0x00000014030e7223 */ /* 0x001fe200000000ff */
[----:B--2---:R-:W-:Y:S01]  /*0540*/  FADD R2, R2, R19 ;  /* 0x0000001302027221 */ /* 0x004fe20000000000 */
[----:B-----5:R-:W-:Y:S02]  /*0550*/  FADD R0, R12, R21 ;  /* 0x000000150c007221 */ /* 0x020fe40000000000 */
[----:B------:R-:W-:Y:S01]  /*0560*/  FFMA R5, R14, -c[0x0][0x260], R3 ;  /* 0x800098000e057a23 */ /* 0x000fe20000000003 */
[----:B------:R-:W-:-:S03]  /*0570*/  FADD R2, R2, -R23 ;  /* 0x8000001702027221 */ /* 0x000fc60000000000 */
[----:B------:R-:W-:Y:S01]  /*0580*/  FFMA R19, R20, R5, R14 ;  /* 0x0000000514137223 */ /* 0x000fe2000000000e */
[----:B------:R-:W-:Y:S01]  /*0590*/  FADD R0, R0, -R25 ;  /* 0x8000001900007221 */ /* 0x000fe20000000000 */
[----:B-1----:R-:W-:Y:S05]  /*05a0*/  @!P0 BRA `(.L_x_832) ;  /* 0x0000004000008947 */ /* 0x002fea0003800000 */
[----:B------:R-:W-:Y:S02]  /*05b0*/  MOV R4, c[0x0][0x260] ;  /* 0x0000980000047a02 */ /* 0x000fe40000000f00 */
[----:B------:R-:W-:Y:S02]  /*05c0*/  MOV R20, 0x5e0 ;  /* 0x000005e000147802 */ /* 0x000fe40000000f00 */
[----:B------:R-:W-:Y:S05]  /*05d0*/  CALL.REL.NOINC `($__internal_24_$__cuda_sm3x_div_rn_noftz_f32_slowpath) ;  /* 0x000018a000007944 */ /* 0x000fea0003c00000 */
[----:B------:R-:W-:Y:S02]  /*05e0*/  IMAD.MOV.U32 R19, RZ, RZ, R3 ;  /* 0x000000ffff137224 */ /* 0x000fe400078e0003 */
.L_x_832:
[----:B------:R-:W-:Y:S05]  /*05f0*/  BSYNC B4 ;  /* 0x0000000000047941 */ /* 0x000fea0003800000 */
.L_x_831:
[----:B------:R-:W0:Y:S01]  /*0600*/  MUFU.RCP R3, c[0x0][0x260] ;  /* 0x0000980000037b08 */ /* 0x000e220000001000 */
[----:B------:R-:W-:Y:S01]  /*0610*/  MOV R4, c[0x0][0x260] ;  /* 0x0000980000047a02 */ /* 0x000fe20000000f00 */
[----:B------:R-:W-:Y:S06]  /*0620*/  BSSY B4, `(.L_x_833) ;  /* 0x000000d000047945 */ /* 0x000fec0003800000 */
[----:B------:R-:W1:Y:S01]  /*0630*/  FCHK P0, R2, c[0x0][0x260] ;  /* 0x0000980002007b02 */ /* 0x000e620000000000 */
[----:B0-----:R-:W-:-:S04]  /*0640*/  FFMA R4, R3, -R4, 1 ;  /* 0x3f80000003047423 */ /* 0x001fc80000000804 */
[----:B------:R-:W-:-:S04]  /*0650*/  FFMA R12, R3, R4, R3 ;  /* 0x00000004030c7223 */ /* 0x000fc80000000003 */
[----:B------:R-:W-:-:S04]  /*0660*/  FFMA R17, R2, R12, RZ ;  /* 0x0000000c02117223 */ /* 0x000fc800000000ff */
[----:B------:R-:W-:-:S04]  /*0670*/  FFMA R4, R17, -c[0x0][0x260], R2 ;  /* 0x8000980011047a23 */ /* 0x000fc80000000002 */
[----:B------:R-:W-:Y:S01]  /*0680*/  FFMA R17, R12, R4, R17 ;  /* 0x000000040c117223 */ /* 0x000fe20000000011 */
[----:B-1----:R-:W-:Y:S05]  /*0690*/  @!P0 BRA `(.L_x_834) ;  /* 0x0000005000008947 */ /* 0x002fea0003800000 */
[----:B------:R-:W-:Y:S02]  /*06a0*/  MOV R3, R2 ;  /* 0x0000000200037202 */ /* 0x000fe40000000f00 */
[----:B------:R-:W-:Y:S02]  /*06b0*/  MOV R4, c[0x0][0x260] ;  /* 0x0000980000047a02 */ /* 0x000fe40000000f00 */
[----:B------:R-:W-:Y:S02]  /*06c0*/  MOV R20, 0x6e0 ;  /* 0x000006e000147802 */ /* 0x000fe40000000f00 */
[----:B------:R-:W-:Y:S05]  /*06d0*/  CALL.REL.NOINC `($__internal_24_$__cuda_sm3x_div_rn_noftz_f32_slowpath) ;  /* 0x000017a000007944 */ /* 0x000fea0003c00000 */
[----:B------:R-:W-:Y:S02]  /*06e0*/  MOV R17, R3 ;  /* 0x0000000300117202 */ /* 0x000fe40000000f00 */
.L_x_834:
[----:B------:R-:W-:Y:S05]  /*06f0*/  BSYNC B4 ;  /* 0x0000000000047941 */ /* 0x000fea0003800000 */
.L_x_833:
[----:B------:R-:W0:Y:S01]  /*0700*/  MUFU.RCP R2, c[0x0][0x260] ;  /* 0x0000980000027b08 */ /* 0x000e220000001000 */
[----:B------:R-:W-:Y:S01]  /*0710*/  IMAD.MOV.U32 R3, RZ, RZ, c[0x0][0x260] ;  /* 0x00009800ff037624 */ /* 0x000fe200078e00ff */
        /* <DEDUP_REMOVED lines=13> */
.L_x_836:
[----:B------:R-:W-:Y:S05]  /*07f0*/  BSYNC B4 ;  /* 0x0000000000047941 */ /* 0x000fea0003800000 */
.L_x_835:
[----:B------:R-:W-:Y:S01]  /*0800*/  FMUL R0, R17, R17 ;  /* 0x0000001111007220 */ /* 0x000fe20000400000 */
[----:B------:R-:W-:Y:S03]  /*0810*/  BSSY B2, `(.L_x_837) ;  /* 0x000000e000027945 */ /* 0x000fe60003800000 */
[----:B------:R-:W-:-:S04]  /*0820*/  FFMA R0, R19, R19, R0 ;  /* 0x0000001313007223 */ /* 0x000fc80000000000 */
[----:B------:R-:W-:-:S04]  /*0830*/  FFMA R2, R15, R15, R0 ;  /* 0x0000000f0f027223 */ /* 0x000fc80000000000 */
[----:B------:R0:W1:Y:S01]  /*0840*/  MUFU.RSQ R3, R2 ;  /* 0x0000000200037308 */ /* 0x0000620000001400 */
[----:B------:R-:W-:-:S04]  /*0850*/  IADD3 R0, R2, -0xd000000, RZ ;  /* 0xf300000002007810 */ /* 0x000fc80007ffe0ff */
[----:B------:R-:W-:-:S13]  /*0860*/  ISETP.GT.U32.AND P0, PT, R0, 0x727fffff, PT ;  /* 0x727fffff0000780c */ /* 0x000fda0003f04070 */
[----:B------:R-:W-:Y:S05]  /*0870*/  @!P0 BRA `(.L_x_838) ;  /* 0x0000003000008947 */ /* 0x000fea0003800000 */
[----:B01----:R-:W-:Y:S02]  /*0880*/  MOV R14, 0x8a0 ;  /* 0x000008a0000e7802 */ /* 0x003fe40000000f00 */
[----:B------:R-:W-:Y:S05]  /*0890*/  CALL.REL.NOINC `($__internal_23_$__cuda_sm20_sqrt_rn_f32_slowpath) ;  /* 0x0000147000007944 */ /* 0x000fea0003c00000 */
[----:B------:R-:W-:Y:S05]  /*08a0*/  BRA `(.L_x_839) ;  /* 0x0000004000007947 */ /* 0x000fea0003800000 */
.L_x_838:
[----:B01----:R-:W-:Y:S01]  /*08b0*/  FMUL.FTZ R16, R2, R3 ;  /* 0x0000000302107220 */ /* 0x003fe20000410000 */
[----:B------:R-:W-:-:S03]  /*08c0*/  FMUL.FTZ R0, R3, 0.5 ;  /* 0x3f00000003007820 */ /* 0x000fc60000410000 */
[----:B------:R-:W-:-:S04]  /*08d0*/  FFMA R3, -R16, R16, R2 ;  /* 0x0000001010037223 */ /* 0x000fc80000000102 */
[----:B------:R-:W-:Y:S02]  /*08e0*/  FFMA R16, R3, R0, R16 ;  /* 0x0000000003107223 */ /* 0x000fe40000000010 */
.L_x_839:
[----:B------:R-:W-:Y:S05]  /*08f0*/  BSYNC B2 ;  /* 0x0000000000027941 */ /* 0x000fea0003800000 */
.L_x_837:
[----:B------:R-:W-:Y:S01]  /*0900*/  FSETP.GT.AND P0, PT, R16, c[0x0][0x264], PT ;  /* 0x0000990010007a0b */ /* 0x000fe20003f04000 */
[----:B------:R-:W-:-:S12]  /*0910*/  BSSY B4, `(.L_x_840) ;  /* 0x0000011000047945 */ /* 0x000fd80003800000 */
[----:B------:R-:W-:Y:S05]  /*0920*/  @!P0 BRA `(.L_x_841) ;  /* 0x000000f000008947 */ /* 0x000fea0003800000 */
[----:B------:R-:W0:Y:S01]  /*0930*/  MUFU.RCP R3, R16 ;  /* 0x0000001000037308 */ /* 0x000e220000001000 */
[----:B------:R-:W-:Y:S02]  /*0940*/  ULDC UR15, c[0x0][0x264] ;  /* 0x00009900000f7ab9 */ /* 0x000fe40000000800 */
[----:B------:R-:W-:-:S05]  /*0950*/  MOV R5, UR15 ;  /* 0x0000000f00057c02 */ /* 0x000fca0008000f00 */
[----:B------:R-:W1:Y:S01]  /*0960*/  FCHK P0, R5, R16 ;  /* 0x0000001005007302 */ /* 0x000e620000000000 */
[----:B0-----:R-:W-:-:S04]  /*0970*/  FFMA R0, R3, -R16, 1 ;  /* 0x3f80000003007423 */ /* 0x001fc80000000810 */
[----:B------:R-:W-:-:S04]  /*0980*/  FFMA R0, R3, R0, R3 ;  /* 0x0000000003007223 */ /* 0x000fc80000000003 */
[----:B------:R-:W-:-:S04]  /*0990*/  FFMA R3, R0, c[0x0][0x264], RZ ;  /* 0x0000990000037a23 */ /* 0x000fc800000000ff */
[----:B------:R-:W-:-:S04]  /*09a0*/  FFMA R10, R3, -R16, c[0x0][0x264] ;  /* 0x00009900030a7623 */ /* 0x000fc80000000810 */
[----:B------:R-:W-:Y:S01]  /*09b0*/  FFMA R10, R0, R10, R3 ;  /* 0x0000000a000a7223 */ /* 0x000fe20000000003 */
[----:B-1----:R-:W-:Y:S05]  /*09c0*/  @!P0 BRA `(.L_x_841) ;  /* 0x0000005000008947 */ /* 0x002fea0003800000 */
[----:B------:R-:W-:Y:S01]  /*09d0*/  IMAD.MOV.U32 R3, RZ, RZ, c[0x0][0x264] ;  /* 0x00009900ff037624 */ /* 0x000fe200078e00ff */
[----:B------:R-:W-:Y:S02]  /*09e0*/  MOV R4, R16 ;  /* 0x0000001000047202 */ /* 0x000fe40000000f00 */
[----:B------:R-:W-:Y:S02]  /*09f0*/  MOV R20, 0xa10 ;  /* 0x00000a1000147802 */ /* 0x000fe40000000f00 */
[----:B------:R-:W-:Y:S05]  /*0a00*/  CALL.REL.NOINC `($__internal_24_$__cuda_sm3x_div_rn_noftz_f32_slowpath) ;  /* 0x0000147000007944 */ /* 0x000fea0003c00000 */
[----:B------:R-:W-:Y:S02]  /*0a10*/  MOV R10, R3 ;  /* 0x00000003000a7202 */ /* 0x000fe40000000f00 */
.L_x_841:
[----:B------:R-:W-:Y:S05]  /*0a20*/  BSYNC B4 ;  /* 0x0000000000047941 */ /* 0x000fea0003800000 */
.L_x_840:
        /* <DEDUP_REMOVED lines=16> */
.L_x_842:
[----:B------:R-:W-:Y:S01]  /*0b30*/  ISETP.NE.U32.AND P0, PT, RZ, c[0x0][0x2a8], PT ;  /* 0x0000aa00ff007a0c */ /* 0x000fe20003f05070 */
[----:B------:R-:W-:Y:S01]  /*0b40*/  IMAD.MOV.U32 R21, RZ, RZ, RZ ;  /* 0x000000ffff157224 */ /* 0x000fe200078e00ff */
[----:B------:R-:W-:-:S02]  /*0b50*/  MOV R23, RZ ;  /* 0x000000ff00177202 */ /* 0x000fc40000000f00 */
[----:B------:R-:W-:Y:S02]  /*0b60*/  ISETP.NE.AND.EX P0, PT, RZ, c[0x0][0x2ac], PT, P0 ;  /* 0x0000ab00ff007a0c */ /* 0x000fe40003f05300 */
[----:B------:R-:W-:-:S11]  /*0b70*/  MOV R25, RZ ;  /* 0x000000ff00197202 */ /* 0x000fd60000000f00 */
        /* <DEDUP_REMOVED lines=13> */
.L_x_843:
[----:B------:R-:W-:-:S04]  /*0c50*/  ISETP.NE.U32.AND P0, PT, RZ, c[0x0][0x3c0], PT ;  /* 0x0000f000ff007a0c */ /* 0x000fc80003f05070 */
[----:B------:R-:W-:-:S13]  /*0c60*/  ISETP.NE.AND.EX P0, PT, RZ, c[0x0][0x3c4], PT, P0 ;  /* 0x0000f100ff007a0c */ /* 0x000fda0003f05300 */
        /* <DEDUP_REMOVED lines=13> */
[----:B------:R-:W-:Y:S05]  /*0d40*/  BRA `(.L_x_845) ;  /* 0x0000012000007947 */ /* 0x000fea0003800000 */
.L_x_844:
        /* <DEDUP_REMOVED lines=18> */
.L_x_845:
[----:B------:R-:W-:Y:S01]  /*0e70*/  FSETP.GT.AND P0, PT, R16, c[0x0][0x264], PT ;  /* 0x0000990010007a0b */ /* 0x000fe20003f04000 */
[----:B------:R-:W-:Y:S01]  /*0e80*/  BSSY B4, `(.L_x_846) ;  /* 0x000001e000047945 */ /* 0x000fe20003800000 */
[----:B------:R-:W-:-:S11]  /*0e90*/  IMAD.MOV.U32 R18, RZ, RZ, RZ ;  /* 0x000000ffff127224 */ /* 0x000fd600078e00ff */
[----:B------:R-:W-:Y:S05]  /*0ea0*/  @!P0 BRA `(.L_x_847) ;  /* 0x000001b000008947 */ /* 0x000fea0003800000 */
[----:B------:R-:W0:Y:S01]  /*0eb0*/  MUFU.RCP R5, R16 ;  /* 0x0000001000057308 */ /* 0x000e220000001000 */
[----:B------:R-:W-:Y:S01]  /*0ec0*/  FADD R23, RZ, R23 ;  /* 0x00000017ff177221 */ /* 0x000fe20000000000 */
[----:B------:R-:W-:Y:S01]  /*0ed0*/  FADD R25, RZ, R25 ;  /* 0x00000019ff197221 */ /* 0x000fe20000000000 */
[----:B------:R-:W-:Y:S01]  /*0ee0*/  FADD R21, RZ, R21 ;  /* 0x00000015ff157221 */ /* 0x000fe20000000000 */
[----:B------:R-:W-:Y:S01]  /*0ef0*/  BSSY B5, `(.L_x_848) ;  /* 0x0000015000057945 */ /* 0x000fe20003800000 */
[----:B------:R-:W-:Y:S01]  /*0f00*/  FMUL R0, R23, R17 ;  /* 0x0000001117007220 */ /* 0x000fe20000400000 */
[----:B------:R-:W-:-:S03]  /*0f10*/  FMUL R23, R10, R23 ;  /* 0x000000170a177220 */ /* 0x000fc60000400000 */
[----:B------:R-:W-:Y:S01]  /*0f20*/  FFMA R0, R25, R19, R0 ;  /* 0x0000001319007223 */ /* 0x000fe20000000000 */
[----:B------:R-:W-:-:S03]  /*0f30*/  FMUL R25, R10, R25 ;  /* 0x000000190a197220 */ /* 0x000fc60000400000 */
[----:B------:R-:W-:Y:S01]  /*0f40*/  FFMA R0, R21, R15, R0 ;  /* 0x0000000f15007223 */ /* 0x000fe20000000000 */
[C---:B------:R-:W-:Y:S01]  /*0f50*/  FMUL R21, R10.reuse, R21 ;  /* 0x000000150a157220 */ /* 0x040fe20000400000 */
[C---:B0-----:R-:W-:Y:S02]  /*0f60*/  FFMA R4, R5.reuse, -R16, 1 ;  /* 0x3f80000005047423 */ /* 0x041fe40000000810 */
[----:B------:R-:W-:Y:S02]  /*0f70*/  FADD R3, RZ, R0 ;  /* 0x00000000ff037221 */ /* 0x000fe40000000000 */
[----:B------:R-:W-:Y:S02]  /*0f80*/  FFMA R0, R5, R4, R5 ;  /* 0x0000000405007223 */ /* 0x000fe40000000005 */
[----:B------:R-:W-:-:S04]  /*0f90*/  FMUL R5, R10, R3 ;  /* 0x000000030a057220 */ /* 0x000fc80000400000 */
[----:B------:R-:W0:Y:S01]  /*0fa0*/  FCHK P0, R5, R16 ;  /* 0x0000001005007302 */ /* 0x000e220000000000 */
[----:B------:R-:W-:-:S04]  /*0fb0*/  FFMA R3, R0, R5, RZ ;  /* 0x0000000500037223 */ /* 0x000fc800000000ff */
[----:B------:R-:W-:-:S04]  /*0fc0*/  FFMA R4, R3, -R16, R5 ;  /* 0x8000001003047223 */ /* 0x000fc80000000005 */
[----:B------:R-:W-:Y:S01]  /*0fd0*/  FFMA R0, R0, R4, R3 ;  /* 0x0000000400007223 */ /* 0x000fe20000000003 */
[----:B0-----:R-:W-:Y:S05]  /*0fe0*/  @!P0 BRA `(.L_x_849) ;  /* 0x0000005000008947 */ /* 0x001fea0003800000 */
[----:B------:R-:W-:Y:S02]  /*0ff0*/  MOV R3, R5 ;  /* 0x0000000500037202 */ /* 0x000fe40000000f00 */
[----:B------:R-:W-:Y:S02]  /*1000*/  MOV R4, R16 ;  /* 0x0000001000047202 */ /* 0x000fe40000000f00 */
[----:B------:R-:W-:Y:S02]  /*1010*/  MOV R20, 0x1030 ;  /* 0x0000103000147802 */ /* 0x000fe40000000f00 */
[----:B------:R-:W-:Y:S05]  /*1020*/  CALL.REL.NOINC `($__internal_24_$__cuda_sm3x_div_rn_noftz_f32_slowpath) ;  /* 0x00000e5000007944 */ /* 0x000fea0003c00000 */
[----:B------:R-:W-:Y:S02]  /*1030*/  MOV R0, R3 ;  /* 0x0000000300007202 */ /* 0x000fe40000000f00 */
.L_x_849:
[----:B------:R-:W-:Y:S05]  /*1040*/  BSYNC B5 ;  /* 0x0000000000057941 */ /* 0x000fea0003800000 */
.L_x_848:
[----:B------:R-:W-:Y:S02]  /*1050*/  FADD R18, RZ, -R0 ;  /* 0x80000000ff127221 */ /* 0x000fe40000000000 */
.L_x_847:
[----:B------:R-:W-:Y:S05]  /*1060*/  BSYNC B4 ;  /* 0x0000000000047941 */ /* 0x000fea0003800000 */
.L_x_846:
[----:B------:R-:W-:Y:S01]  /*1070*/  FSETP.GT.AND P0, PT, R16, RZ, PT ;  /* 0x000000ff1000720b */ /* 0x000fe20003f04000 */
[----:B------:R-:W-:Y:S01]  /*1080*/  BSSY B4, `(.L_x_850) ;  /* 0x0000035000047945 */ /* 0x000fe20003800000 */
[----:B------:R-:W-:Y:S01]  /*1090*/  FADD R21, RZ, R21 ;  /* 0x00000015ff157221 */ /* 0x000fe20000000000 */
[----:B------:R-:W-:Y:S01]  /*10a0*/  FADD R23, RZ, R23 ;  /* 0x00000017ff177221 */ /* 0x000fe20000000000 */
[----:B------:R-:W-:-:S09]  /*10b0*/  FADD R25, RZ, R25 ;  /* 0x00000019ff197221 */ /* 0x000fd20000000000 */
        /* <DEDUP_REMOVED lines=13> */
[----:B------:R-:W-:Y:S05]  /*1190*/  CALL.REL.NOINC `($__internal_24_$__cuda_sm3x_div_rn_noftz_f32_slowpath) ;  /* 0x00000ce000007944 */ /* 0x000fea0003c00000 */
[----:B------:R-:W-:Y:S02]  /*11a0*/  IMAD.MOV.U32 R24, RZ, RZ, R3 ;  /* 0x000000ffff187224 */ /* 0x000fe400078e0003 */
.L_x_853:
[----:B------:R-:W-:Y:S05]  /*11b0*/  BSYNC B5 ;  /* 0x0000000000057941 */ /* 0x000fea0003800000 */
.L_x_852:
        /* <DEDUP_REMOVED lines=13> */
[----:B------:R-:W-:Y:S02]  /*1290*/  MOV R30, R3 ;  /* 0x00000003001e7202 */ /* 0x000fe40000000f00 */
.L_x_855:
[----:B------:R-:W-:Y:S05]  /*12a0*/  BSYNC B5 ;  /* 0x0000000000057941 */ /* 0x000fea0003800000 */
.L_x_854:
        /* <DEDUP_REMOVED lines=14> */
.L_x_857:
[----:B------:R-:W-:Y:S05]  /*1390*/  BSYNC B5 ;  /* 0x0000000000057941 */ /* 0x000fea0003800000 */
.L_x_856:
[-C--:B------:R-:W-:Y:S01]  /*13a0*/  FFMA R25, R24, R18.reuse, R25 ;  /* 0x0000001218197223 */ /* 0x080fe20000000019 */
[-C--:B------:R-:W-:Y:S01]  /*13b0*/  FFMA R23, R30, R18.reuse, R23 ;  /* 0x000000121e177223 */ /* 0x080fe20000000017 */
[----:B------:R-:W-:Y:S02]  /*13c0*/  FFMA R21, R0, R18, R21 ;  /* 0x0000001200157223 */ /* 0x000fe40000000015 */
.L_x_851:
[----:B------:R-:W-:Y:S05]  /*13d0*/  BSYNC B4 ;  /* 0x0000000000047941 */ /* 0x000fea0003800000 */
.L_x_850:
        /* <DEDUP_REMOVED lines=15> */
.L_x_859:
[----:B------:R-:W-:Y:S05]  /*14d0*/  BSYNC B4 ;  /* 0x0000000000047941 */ /* 0x000fea0003800000 */
.L_x_858:
[----:B------:R-:W0:Y:S01]  /*14e0*/  MUFU.RCP R0, c[0x0][0x260] ;  /* 0x0000980000007b08 */ /* 0x000e220000001000 */
[----:B------:R-:W-:Y:S01]  /*14f0*/  MOV R3, c[0x0][0x260] ;  /* 0x0000980000037a02 */ /* 0x000fe20000000f00 */
[----:B------:R-:W-:Y:S01]  /*1500*/  BSSY B4, `(.L_x_860) ;  /* 0x000000e000047945 */ /* 0x000fe20003800000 */
[----:B------:R-:W-:-:S05]  /*1510*/  FADD R15, RZ, R15 ;  /* 0x0000000fff0f7221 */ /* 0x000fca0000000000 */
[----:B------:R-:W1:Y:S01]  /*1520*/  FCHK P0, R23, c[0x0][0x260] ;  /* 0x0000980017007b02 */ /* 0x000e620000000000 */
[----:B0-----:R-:W-:-:S04]  /*1530*/  FFMA R3, R0, -R3, 1 ;  /* 0x3f80000000037423 */ /* 0x001fc80000000803 */
[----:B------:R-:W-:-:S04]  /*1540*/  FFMA R0, R0, R3, R0 ;  /* 0x0000000300007223 */ /* 0x000fc80000000000 */
[----:B------:R-:W-:-:S04]  /*1550*/  FFMA R4, R0, R23, RZ ;  /* 0x0000001700047223 */ /* 0x000fc800000000ff */
[----:B------:R-:W-:-:S04]  /*1560*/  FFMA R3, R4, -c[0x0][0x260], R23 ;  /* 0x8000980004037a23 */ /* 0x000fc80000000017 */
[----:B------:R-:W-:Y:S01]  /*1570*/  FFMA R17, R0, R3, R4 ;  /* 0x0000000300117223 */ /* 0x000fe20000000004 */
[----:B-1----:R-:W-:Y:S05]  /*1580*/  @!P0 BRA `(.L_x_861) ;  /* 0x0000005000008947 */ /* 0x002fea0003800000 */
[----:B------:R-:W-:Y:S01]  /*1590*/  IMAD.MOV.U32 R3, RZ, RZ, R23 ;  /* 0x000000ffff037224 */ /* 0x000fe200078e0017 */
[----:B------:R-:W-:Y:S02]  /*15a0*/  MOV R4, c[0x0][0x260] ;  /* 0x0000980000047a02 */ /* 0x000fe40000000f00 */
[----:B------:R-:W-:Y:S02]  /*15b0*/  MOV R20, 0x15d0 ;  /* 0x000015d000147802 */ /* 0x000fe40000000f00 */
[----:B------:R-:W-:Y:S05]  /*15c0*/  CALL.REL.NOINC `($__internal_24_$__cuda_sm3x_div_rn_noftz_f32_slowpath) ;  /* 0x000008b000007944 */ /* 0x000fea0003c00000 */
[----:B------:R-:W-:Y:S02]  /*15d0*/  MOV R17, R3 ;  /* 0x0000000300117202 */ /* 0x000fe40000000f00 */
.L_x_861:
[----:B------:R-:W-:Y:S05]  /*15e0*/  BSYNC B4 ;  /* 0x0000000000047941 */ /* 0x000fea0003800000 */
.L_x_860:
        /* <DEDUP_REMOVED lines=15> */
.L_x_863:
[----:B------:R-:W-:Y:S05]  /*16e0*/  BSYNC B4 ;  /* 0x0000000000047941 */ /* 0x000fea0003800000 */
.L_x_862:
[----:B------:R-:W-:Y:S01]  /*16f0*/  ISETP.NE.U32.AND P0, PT, RZ, c[0x0][0x380], PT ;  /* 0x0000e000ff007a0c */ /* 0x000fe20003f05070 */
[----:B------:R-:W-:Y:S01]  /*1700*/  FADD R3, RZ, R3 ;  /* 0x00000003ff037221 */ /* 0x000fe20000000000 */
[----:B------:R-:W-:Y:S01]  /*1710*/  FADD R0, R15, R14 ;  /* 0x0000000e0f007221 */ /* 0x000fe20000000000 */
[----:B------:R-:W-:Y:S01]  /*1720*/  FADD R12, R17, R12 ;  /* 0x0000000c110c7221 */ /* 0x000fe20000000000 */
[----:B------:R-:W-:Y:S01]  /*1730*/  ISETP.NE.AND.EX P0, PT, RZ, c[0x0][0x384], PT, P0 ;  /* 0x0000e100ff007a0c */ /* 0x000fe20003f05300 */
[----:B------:R-:W-:Y:S01]  /*1740*/  FADD R4, R3, R2 ;  /* 0x0000000203047221 */ /* 0x000fe20000000000 */
[----:B------:R-:W-:Y:S01]  /*1750*/  FADD R0, RZ, R0 ;  /* 0x00000000ff007221 */ /* 0x000fe20000000000 */
[----:B------:R-:W-:-:S02]  /*1760*/  FADD R2, RZ, R12 ;  /* 0x0000000cff027221 */ /* 0x000fc40000000000 */
[----:B------:R-:W-:-:S08]  /*1770*/  FADD R4, RZ, R4 ;  /* 0x00000004ff047221 */ /* 0x000fd00000000000 */
[----:B------:R-:W-:Y:S05]  /*1780*/  @!P0 BRA `(.L_x_864) ;  /* 0x000000a000008947 */ /* 0x000fea0003800000 */
[----:B------:R-:W-:Y:S01]  /*1790*/  SHF.R.S32.HI R12, RZ, 0x1f, R13 ;  /* 0x0000001fff0c7819 */ /* 0x000fe2000001140d */
[----:B------:R-:W-:-:S04]  /*17a0*/  IMAD.MOV.U32 R18, RZ, RZ, c[0x0][0x3a0] ;  /* 0x0000e800ff127624 */ /* 0x000fc800078e00ff */
        /* <DEDUP_REMOVED lines=8> */
.L_x_864:
[----:B------:R-:W-:-:S04]  /*1830*/  ISETP.NE.U32.AND P0, PT, RZ, c[0x0][0x230], PT ;  /* 0x00008c00ff007a0c */ /* 0x000fc80003f05070 */
[----:B------:R-:W-:-:S13]  /*1840*/  ISETP.NE.AND.EX P0, PT, RZ, c[0x0][0x234], PT, P0 ;  /* 0x00008d00ff007a0c */ /* 0x000fda0003f05300 */
[----:B------:R-:W-:Y:S05]  /*1850*/  @!P0 BRA `(.L_x_865) ;  /* 0x000000a000008947 */ /* 0x000fea0003800000 */
[----:B------:R-:W-:Y:S02]  /*1860*/  SHF.R.S32.HI R5, RZ, 0x1f, R13 ;  /* 0x0000001fff057819 */ /* 0x000fe4000001140d */
[----:B------:R-:W-:-:S03]  /*1870*/  MOV R18, c[0x0][0x248] ;  /* 0x0000920000127a02 */ /* 0x000fc60000000f00 */
[----:B------:R-:W-:Y:S01]  /*1880*/  IMAD R5, R5, c[0x0][0x248], RZ ;  /* 0x0000920005057a24 */ /* 0x000fe200078e02ff */
[----:B------:R-:W-:Y:S01]  /*1890*/  SHF.R.S32.HI R8, RZ, 0x1f, R18 ;  /* 0x0000001fff087819 */ /* 0x000fe20000011412 */
[----:B------:R-:W-:-:S04]  /*18a0*/  IMAD.WIDE.U32 R18, R13, R18, c[0x0][0x230] ;  /* 0x00008c000d127625 */ /* 0x000fc800078e0012 */
[----:B------:R-:W-:-:S05]  /*18b0*/  IMAD R5, R8, R13, R5 ;  /* 0x0000000d08057224 */ /* 0x000fca00078e0205 */
[----:B------:R-:W-:-:S05]  /*18c0*/  IADD3 R19, R19, R5, RZ ;  /* 0x0000000513137210 */ /* 0x000fca0007ffe0ff */
[----:B------:R0:W-:Y:S04]  /*18d0*/  RED.E.ADD.F32.FTZ.RN.STRONG.GPU [R18.64], R0 ;  /* 0x000000001200798e */ /* 0x0001e8000c10e790 */
[----:B------:R0:W-:Y:S04]  /*18e0*/  RED.E.ADD.F32.FTZ.RN.STRONG.GPU [R18.64+0x4], R2 ;  /* 0x000004021200798e */ /* 0x0001e8000c10e790 */
[----:B------:R0:W-:Y:S02]  /*18f0*/  RED.E.ADD.F32.FTZ.RN.STRONG.GPU [R18.64+0x8], R4 ;  /* 0x000008041200798e */ /* 0x0001e4000c10e790 */
.L_x_865:
        /* <DEDUP_REMOVED lines=13> */
.L_x_866:
[----:B------:R-:W-:-:S04]  /*19d0*/  ISETP.NE.U32.AND P0, PT, RZ, c[0x0][0x1c0], PT ;  /* 0x00007000ff007a0c */ /* 0x000fc80003f05070 */
[----:B------:R-:W-:-:S13]  /*19e0*/  ISETP.NE.AND.EX P0, PT, RZ, c[0x0][0x1c4], PT, P0 ;  /* 0x00007100ff007a0c */ /* 0x000fda0003f05300 */
[----:B------:R-:W-:Y:S05]  /*19f0*/  @!P0 BRA `(.L_x_867) ;  /* 0x000000a000008947 */ /* 0x000fea0003800000 */
[----:B0-----:R-:W-:Y:S01]  /*1a00*/  IMAD.MOV.U32 R18, RZ, RZ, c[0x0][0x1d8] ;  /* 0x00007600ff127624 */ /* 0x001fe200078e00ff */
[----:B------:R-:W-:-:S04]  /*1a10*/  SHF.R.S32.HI R12, RZ, 0x1f, R13 ;  /* 0x0000001fff0c7819 */ /* 0x000fc8000001140d */
[----:B------:R-:W-:Y:S01]  /*1a20*/  SHF.R.S32.HI R9, RZ, 0x1f, R18 ;  /* 0x0000001fff097819 */ /* 0x000fe20000011412 */
[----:B------:R-:W-:Y:S02]  /*1a30*/  IMAD R12, R12, c[0x0][0x1d8], RZ ;  /* 0x000076000c0c7a24 */ /* 0x000fe400078e02ff */
[----:B------:R-:W-:-:S04]  /*1a40*/  IMAD.WIDE.U32 R18, R13, R18, c[0x0][0x1c0] ;  /* 0x000070000d127625 */ /* 0x000fc800078e0012 */
[----:B------:R-:W-:-:S05]  /*1a50*/  IMAD R5, R9, R13, R12 ;  /* 0x0000000d09057224 */ /* 0x000fca00078e020c */
[----:B------:R-:W-:-:S05]  /*1a60*/  IADD3 R19, R19, R5, RZ ;  /* 0x0000000513137210 */ /* 0x000fca0007ffe0ff */
[----:B------:R0:W-:Y:S04]  /*1a70*/  RED.E.ADD.F32.FTZ.RN.STRONG.GPU [R18.64], R0 ;  /* 0x000000001200798e */ /* 0x0001e8000c10e790 */
[----:B------:R0:W-:Y:S04]  /*1a80*/  RED.E.ADD.F32.FTZ.RN.STRONG.GPU [R18.64+0x4], R2 ;  /* 0x000004021200798e */ /* 0x0001e8000c10e790 */
[----:B------:R0:W-:Y:S02]  /*1a90*/  RED.E.ADD.F32.FTZ.RN.STRONG.GPU [R18.64+0x8], R4 ;  /* 0x000008041200798e */ /* 0x0001e4000c10e790 */
.L_x_867:
[----:B------:R-:W-:Y:S01]  /*1aa0*/  ISETP.NE.U32.AND P0, PT, RZ, c[0x0][0x2d8], PT ;  /* 0x0000b600ff007a0c */ /* 0x000fe20003f05070 */
[----:B------:R-:W-:Y:S01]  /*1ab0*/  FADD R15, RZ, -R15 ;  /* 0x8000000fff0f7221 */ /* 0x000fe20000000000 */
[----:B------:R-:W-:Y:S01]  /*1ac0*/  FADD R17, RZ, -R17 ;  /* 0x80000011ff117221 */ /* 0x000fe20000000000 */
[----:B------:R-:W-:Y:S01]  /*1ad0*/  FADD R3, RZ, -R3 ;  /* 0x80000003ff037221 */ /* 0x000fe20000000000 */
[----:B------:R-:W-:Y:S01]  /*1ae0*/  ISETP.NE.AND.EX P0, PT, RZ, c[0x0][0x2dc], PT, P0 ;  /* 0x0000b700ff007a0c */ /* 0x000fe20003f05300 */
[----:B------:R-:W-:Y:S01]  /*1af0*/  FADD R15, RZ, R15 ;  /* 0x0000000fff0f7221 */ /* 0x000fe20000000000 */
[----:B------:R-:W-:Y:S01]  /*1b00*/  FADD R17, RZ, R17 ;  /* 0x00000011ff117221 */ /* 0x000fe20000000000 */
[----:B0-----:R-:W-:-:S10]  /*1b10*/  FADD R19, RZ, R3 ;  /* 0x00000003ff137221 */ /* 0x001fd40000000000 */
        /* <DEDUP_REMOVED lines=11> */
.L_x_868:
        /* <DEDUP_REMOVED lines=11> */
.L_x_830:
[----:B------:R-:W-:Y:S05]  /*1c80*/  BSYNC B0 ;  /* 0x0000000000007941 */ /* 0x000fea0003800000 */
.L_x_829:
[----:B------:R-:W-:-:S04]  /*1c90*/  IADD3 R13, P0, R13, UR6, RZ ;  /* 0x000000060d0d7c10 */ /* 0x000fc8000ff1e0ff */
[----:B------:R-:W-:Y:S02]  /*1ca0*/  IADD3.X R11, R11, UR4, RZ, P0, !PT ;  /* 0x000000040b0b7c10 */ /* 0x000fe400087fe4ff */
[----:B------:R-:W-:-:S04]  /*1cb0*/  ISETP.GE.U32.AND P0, PT, R13, c[0x0][0x178], PT ;  /* 0x00005e000d007a0c */ /* 0x000fc80003f06070 */
[----:B------:R-:W-:-:S13]  /*1cc0*/  ISETP.GE.U32.AND.EX P0, PT, R11, c[0x0][0x17c], PT, P0 ;  /* 0x00005f000b007a0c */ /* 0x000fda0003f06100 */
[----:B------:R-:W-:Y:S01]  /*1cd0*/  @P0 CALL.REL.NOINC `(.L_x_869) ;  /* 0x0000001000000944 */ /* 0x000fe20003c00000 */
[----:B------:R-:W-:Y:S05]  /*1ce0*/  BRA `(.L_x_870) ;  /* 0xffffe57000007947 */ /* 0x000fea000383ffff */
.L_x_869:
[----:B------:R-:W-:Y:S05]  /*1cf0*/  BSYNC B1 ;  /* 0x0000000000017941 */ /* 0x000fea0003800000 */
.L_x_828:
[----:B------:R-:W-:Y:S05]  /*1d00*/  EXIT ;  /* 0x000000000000794d */ /* 0x000fea0003800000 */
        .weak           $__internal_23_$__cuda_sm20_sqrt_rn_f32_slowpath
        .type           $__internal_23_$__cuda_sm20_sqrt_rn_f32_slowpath,@function
        .size           $__internal_23_$__cuda_sm20_sqrt_rn_f32_slowpath,($__internal_24_$__cuda_sm3x_div_rn_noftz_f32_slowpath - $__internal_23_$__cuda_sm20_sqrt_rn_f32_slowpath)
$__internal_23_$__cuda_sm20_sqrt_rn_f32_slowpath:
        /* <DEDUP_REMOVED lines=19> */
.L_x_871:
[----:B------:R-:W-:Y:S02]  /*1e40*/  MOV R16, R2 ;  /* 0x0000000200107202 */ /* 0x000fe40000000f00 */
[----:B------:R-:W-:Y:S02]  /*1e50*/  MOV R2, R14 ;  /* 0x0000000e00027202 */ /* 0x000fe40000000f00 */
[----:B------:R-:W-:-:S04]  /*1e60*/  MOV R3, 0x0 ;  /* 0x0000000000037802 */ /* 0x000fc80000000f00 */
[----:B------:R-:W-:Y:S05]  /*1e70*/  RET.REL.NODEC R2 `(my_apply_particle_deltas_cuda_kernel_backward) ;  /* 0xffffe18002007950 */ /* 0x000fea0003c3ffff */
        .weak           $__internal_24_$__cuda_sm3x_div_rn_noftz_f32_slowpath
        .type           $__internal_24_$__cuda_sm3x_div_rn_noftz_f32_slowpath,@function
        .size           $__internal_24_$__cuda_sm3x_div_rn_noftz_f32_slowpath,(.L_x_1196 - $__internal_24_$__cuda_sm3x_div_rn_noftz_f32_slowpath)
$__internal_24_$__cuda_sm3x_div_rn_noftz_f32_slowpath:
        /* <DEDUP_REMOVED lines=34> */
.L_x_873:
[----:B------:R-:W-:Y:S01]  /*20a0*/  LEA R27, R5, 0xc0800000, 0x17 ;  /* 0xc0800000051b7811 */ /* 0x000fe200078eb8ff */
[----:B------:R-:W-:Y:S01]  /*20b0*/  BSSY B3, `(.L_x_878) ;  /* 0x0000036000037945 */ /* 0x000fe20003800000 */
[----:B------:R-:W-:Y:S02]  /*20c0*/  IADD3 R26, R26, -0x7f, RZ ;  /* 0xffffff811a1a7810 */ /* 0x000fe40007ffe0ff */
[----:B------:R-:W-:-:S03]  /*20d0*/  IADD3 R29, -R27, R4, RZ ;  /* 0x000000041b1d7210 */ /* 0x000fc60007ffe1ff */
[C---:B------:R-:W-:Y:S01]  /*20e0*/  IMAD R3, R26.reuse, -0x800000, R3 ;  /* 0xff8000001a037824 */ /* 0x040fe200078e0203 */
[----:B------:R0:W1:Y:S01]  /*20f0*/  MUFU.RCP R27, R29 ;  /* 0x0000001d001b7308 */ /* 0x0000620000001000 */
[----:B------:R-:W-:Y:S01]  /*2100*/  FADD.FTZ R4, -R29, -RZ ;  /* 0x800000ff1d047221 */ /* 0x000fe20000010100 */
[----:B0-----:R-:W-:-:S04]  /*2110*/  IADD3 R29, R26, 0x7f, -R5 ;  /* 0x0000007f1a1d7810 */ /* 0x001fc80007ffe805 */
[----:B------:R-:W-:Y:S01]  /*2120*/  IADD3 R29, R29, R22, RZ ;  /* 0x000000161d1d7210 */ /* 0x000fe20007ffe0ff */
        /* <DEDUP_REMOVED lines=26> */
[----:B------:R-:W-:Y:S01]  /*22d0*/  IADD3 R27, R5, 0x20, RZ ;  /* 0x00000020051b7810 */ /* 0x000fe20007ffe0ff */
        /* <DEDUP_REMOVED lines=15> */
.L_x_880:
[----:B------:R-:W-:-:S04]  /*23d0*/  LOP3.LUT R4, R4, 0x80000000, RZ, 0xc0, !PT ;  /* 0x8000000004047812 */ /* 0x000fc800078ec0ff */
[----:B------:R-:W-:Y:S01]  /*23e0*/  LOP3.LUT R4, R4, 0x7f800000, RZ, 0xfc, !PT ;  /* 0x7f80000004047812 */ /* 0x000fe200078efcff */
[----:B------:R-:W-:Y:S05]  /*23f0*/  BRA `(.L_x_881) ;  /* 0x0000001000007947 */ /* 0x000fea0003800000 */
.L_x_879:
[----:B------:R-:W-:Y:S02]  /*2400*/  LEA R4, R29, R4, 0x17 ;  /* 0x000000041d047211 */ /* 0x000fe400078eb8ff */
.L_x_881:
[----:B------:R-:W-:Y:S05]  /*2410*/  BSYNC B3 ;  /* 0x0000000000037941 */ /* 0x000fea0003800000 */
.L_x_878:
[----:B------:R-:W-:Y:S05]  /*2420*/  BRA `(.L_x_882) ;  /* 0x0000008000007947 */ /* 0x000fea0003800000 */
.L_x_877:
[----:B------:R-:W-:-:S04]  /*2430*/  LOP3.LUT R4, R4, 0x80000000, R3, 0x48, !PT ;  /* 0x8000000004047812 */ /* 0x000fc800078e4803 */
[----:B------:R-:W-:Y:S01]  /*2440*/  LOP3.LUT R4, R4, 0x7f800000, RZ, 0xfc, !PT ;  /* 0x7f80000004047812 */ /* 0x000fe200078efcff */
[----:B------:R-:W-:Y:S05]  /*2450*/  BRA `(.L_x_882) ;  /* 0x0000005000007947 */ /* 0x000fea0003800000 */
.L_x_876:
[----:B------:R-:W-:Y:S01]  /*2460*/  LOP3.LUT R4, R4, 0x80000000, R3, 0x48, !PT ;  /* 0x8000000004047812 */ /* 0x000fe200078e4803 */
[----:B------:R-:W-:Y:S05]  /*2470*/  BRA `(.L_x_882) ;  /* 0x0000003000007947 */ /* 0x000fea0003800000 */
.L_x_875:
[----:B------:R-:W0:Y:S01]  /*2480*/  MUFU.RSQ R4, -QNAN ;  /* 0xffc0000000047908 */ /* 0x000e220000001400 */
[----:B------:R-:W-:Y:S05]  /*2490*/  BRA `(.L_x_882) ;  /* 0x0000001000007947 */ /* 0x000fea0003800000 */
.L_x_874:
[----:B------:R-:W-:Y:S02]  /*24a0*/  FADD.FTZ R4, R3, R4 ;  /* 0x0000000403047221 */ /* 0x000fe40000010000 */
.L_x_882:
[----:B------:R-:W-:Y:S05]  /*24b0*/  BSYNC B2 ;  /* 0x0000000000027941 */ /* 0x000fea0003800000 */
.L_x_872:
[----:B0-----:R-:W-:Y:S02]  /*24c0*/  MOV R3, R4 ;  /* 0x0000000400037202 */ /* 0x001fe40000000f00 */
[----:B------:R-:W-:Y:S02]  /*24d0*/  MOV R4, R20 ;  /* 0x0000001400047202 */ /* 0x000fe40000000f00 */
[----:B------:R-:W-:-:S04]  /*24e0*/  MOV R5, 0x0 ;  /* 0x0000000000057802 */ /* 0x000fc80000000f00 */
[----:B------:R-:W-:Y:S05]  /*24f0*/  RET.REL.NODEC R4 `(my_apply_particle_deltas_cuda_kernel_backward) ;  /* 0xffffdb0004007950 */ /* 0x000fea0003c3ffff */
.L_x_883:
        /* <DEDUP_REMOVED lines=16> */
.L_x_1196:


//--------------------- .text.my_apply_particle_deltas_cuda_kernel_forward --------------------------
	.section	.text.my_apply_particle_deltas_cuda_kernel_forward,"ax",@progbits
	.sectioninfo	@"SHI_REGISTERS=24"
	.align	128
        .global         my_apply_particle_deltas_cuda_kernel_forward
        .type           my_apply_particle_deltas_cuda_kernel_forward,@function
        .size           my_apply_particle_deltas_cuda_kernel_forward,(.L_x_1198 - my_apply_particle_deltas_cuda_kernel_forward)
        .other          my_apply_particle_deltas_cuda_kernel_forward,@"STO_CUDA_ENTRY STV_DEFAULT"
my_apply_particle_deltas_cuda_kernel_forward:
.text.my_apply_particle_deltas_cuda_kernel_forward:
[----:B------:R-:W-:Y:S02]  /*0000*/  IMAD.MOV.U32 R1, RZ, RZ, c[0x0][0x28] ;  /* 0x00000a00ff017624 */ /* 0x000fe400078e00ff */
[----:B------:R-:W0:Y:S01]  /*0010*/  S2R R2, SR_TID.X ;  /* 0x0000000000027919 */ /* 0x000e220000002100 */
[----:B------:R-:W-:-:S03]  /*0020*/  IMAD.MOV.U32 R3, RZ, RZ, RZ ;  /* 0x000000ffff037224 */ /* 0x000fc600078e00ff */
[----:B------:R-:W0:Y:S02]  /*0030*/  S2R R5, SR_CTAID.X ;  /* 0x0000000000057919 */ /* 0x000e240000002500 */
[----:B0-----:R-:W-:-:S05]  /*0040*/  IMAD.WIDE.U32 R4, R5, c[0x0][0x0], R2 ;  /* 0x0000000005047a25 */ /* 0x001fca00078e0002 */
[----:B------:R-:W-:-:S04]  /*0050*/  ISETP.GE.U32.AND P0, PT, R4, c[0x0][0x178], PT ;  /* 0x00005e0004007a0c */ /* 0x000fc80003f06070 */
[----:B------:R-:W-:-:S13]  /*0060*/  ISETP.GE.U32.AND.EX P0, PT, R5, c[0x0][0x17c], PT, P0 ;  /* 0x00005f0005007a0c */ /* 0x000fda0003f06100 */
[----:B------:R-:W-:Y:S05]  /*0070*/  @P0 EXIT ;  /* 0x000000000000094d */ /* 0x000fea0003800000 */
[----:B------:R-:W-:Y:S01]  /*0080*/  ULDC UR6, c[0x0][0x0] ;  /* 0x0000000000067ab9 */ /* 0x000fe20000000800 */
[----:B------:R-:W-:Y:S01]  /*0090*/  MOV R6, R4 ;  /* 0x0000000400067202 */ /* 0x000fe20000000f00 */
        /* <DEDUP_REMOVED lines=17> */
.L_x_897:
[----:B------:R-:W-:Y:S01]  /*01b0*/  SHF.R.S32.HI R7, RZ, 0x1f, R6 ;  /* 0x0000001fff077819 */ /* 0x000fe20000011406 */
[----:B------:R-:W-:-:S04]  /*01c0*/  IMAD.MOV.U32 R3, RZ, RZ, c[0x0][0x210] ;  /* 0x00008400ff037624 */ /* 0x000fc800078e00ff */
[----:B0-----:R-:W-:Y:S02]  /*01d0*/  IMAD R9, R7, c[0x0][0x210], RZ ;  /* 0x0000840007097a24 */ /* 0x001fe400078e02ff */
[----:B------:R-:W-:-:S04]  /*01e0*/  IMAD.WIDE.U32 R2, R6, R3, c[0x0][0x1f0] ;  /* 0x00007c0006027625 */ /* 0x000fc800078e0003 */
[----:B------:R-:W-:-:S04]  /*01f0*/  IMAD R9, R6, UR5, R9 ;  /* 0x0000000506097c24 */ /* 0x000fc8000f8e0209 */
[----:B------:R-:W-:-:S05]  /*0200*/  IMAD.IADD R3, R3, 0x1, R9 ;  /* 0x0000000103037824 */ /* 0x000fca00078e0209 */
[----:B------:R-:W2:Y:S02]  /*0210*/  LDG.E R2, [R2.64] ;  /* 0x0000000e02027981 */ /* 0x000ea4000c1e1900 */
[----:B--2---:R-:W-:-:S04]  /*0220*/  LOP3.LUT R0, R2, 0x1, RZ, 0xc0, !PT ;  /* 0x0000000102007812 */ /* 0x004fc800078ec0ff */
[----:B------:R-:W-:-:S13]  /*0230*/  ISETP.NE.U32.AND P0, PT, R0, 0x1, PT ;  /* 0x000000010000780c */ /* 0x000fda0003f05070 */
[----:B------:R-:W-:Y:S05]  /*0240*/  @P0 EXIT ;  /* 0x000000000000094d */ /* 0x000fea0003800000 */
[----:B------:R-:W-:Y:S01]  /*0250*/  MOV R11, c[0x0][0x248] ;  /* 0x00009200000b7a02 */ /* 0x000fe20000000f00 */
[----:B------:R-:W-:-:S04]  /*0260*/  IMAD R3, R7, c[0x0][0x248], RZ ;  /* 0x0000920007037a24 */ /* 0x000fc800078e02ff */
[C---:B------:R-:W-:Y:S02]  /*0270*/  IMAD R3, R6.reuse, UR10, R3 ;  /* 0x0000000a06037c24 */ /* 0x040fe4000f8e0203 */
[----:B------:R-:W-:-:S04]  /*0280*/  IMAD.WIDE.U32 R10, R6, R11, c[0x0][0x228] ;  /* 0x00008a00060a7625 */ /* 0x000fc800078e000b */
[----:B------:R-:W-:-:S05]  /*0290*/  IMAD.IADD R11, R11, 0x1, R3 ;  /* 0x000000010b0b7824 */ /* 0x000fca00078e0203 */
[----:B------:R0:W2:Y:S04]  /*02a0*/  LDG.E R18, [R10.64+0x8] ;  /* 0x0000080e0a127981 */ /* 0x0000a8000c1e1900 */
[----:B------:R0:W3:Y:S04]  /*02b0*/  LDG.E R16, [R10.64+0x4] ;  /* 0x0000040e0a107981 */ /* 0x0000e8000c1e1900 */
[----:B------:R0:W4:Y:S01]  /*02c0*/  LDG.E R0, [R10.64] ;  /* 0x0000000e0a007981 */ /* 0x000122000c1e1900 */
[C---:B------:R-:W-:Y:S01]  /*02d0*/  IMAD R9, R7.reuse, c[0x0][0x1d8], RZ ;  /* 0x0000760007097a24 */ /* 0x040fe200078e02ff */
[----:B------:R-:W-:Y:S01]  /*02e0*/  MOV R13, c[0x0][0x1d8] ;  /* 0x00007600000d7a02 */ /* 0x000fe20000000f00 */
[----:B------:R-:W-:-:S02]  /*02f0*/  IMAD R3, R7, c[0x0][0x1a0], RZ ;  /* 0x0000680007037a24 */ /* 0x000fc400078e02ff */
[C---:B------:R-:W-:Y:S02]  /*0300*/  IMAD R15, R6.reuse, UR9, R9 ;  /* 0x00000009060f7c24 */ /* 0x040fe4000f8e0209 */
[----:B------:R-:W-:-:S04]  /*0310*/  IMAD.WIDE.U32 R8, R6, R13, c[0x0][0x1b8] ;  /* 0x00006e0006087625 */ /* 0x000fc800078e000d */
[----:B------:R-:W-:Y:S01]  /*0320*/  IMAD.MOV.U32 R17, RZ, RZ, c[0x0][0x1a0] ;  /* 0x00006800ff117624 */ /* 0x000fe200078e00ff */
[----:B------:R-:W-:Y:S01]  /*0330*/  IADD3 R9, R9, R15, RZ ;  /* 0x0000000f09097210 */ /* 0x000fe20007ffe0ff */
[C---:B------:R-:W-:Y:S02]  /*0340*/  IMAD R13, R6.reuse, UR8, R3 ;  /* 0x00000008060d7c24 */ /* 0x040fe4000f8e0203 */
[----:B------:R-:W-:Y:S02]  /*0350*/  IMAD.WIDE.U32 R2, R6, R17, c[0x0][0x180] ;  /* 0x0000600006027625 */ /* 0x000fe400078e0011 */
[----:B------:R1:W5:Y:S02]  /*0360*/  LDG.E R17, [R8.64] ;  /* 0x0000000e08117981 */ /* 0x000364000c1e1900 */
[----:B------:R-:W-:Y:S02]  /*0370*/  IMAD.IADD R3, R3, 0x1, R13 ;  /* 0x0000000103037824 */ /* 0x000fe400078e020d */
[----:B------:R1:W5:Y:S04]  /*0380*/  LDG.E R14, [R8.64+0x4] ;  /* 0x0000040e080e7981 */ /* 0x000368000c1e1900 */
[----:B------:R-:W5:Y:S04]  /*0390*/  LDG.E R13, [R2.64] ;  /* 0x0000000e020d7981 */ /* 0x000f68000c1e1900 */
[----:B------:R1:W5:Y:S04]  /*03a0*/  LDG.E R19, [R8.64+0x8] ;  /* 0x0000080e08137981 */ /* 0x000368000c1e1900 */
[----:B------:R1:W5:Y:S04]  /*03b0*/  LDG.E R12, [R2.64+0x4] ;  /* 0x0000040e020c7981 */ /* 0x000368000c1e1900 */
[----:B------:R1:W5:Y:S01]  /*03c0*/  LDG.E R15, [R2.64+0x8] ;  /* 0x0000080e020f7981 */ /* 0x000362000c1e1900 */
[----:B------:R-:W-:Y:S01]  /*03d0*/  PLOP3.LUT P1, PT, PT, PT, PT, 0x8, 0x0 ;  /* 0x000000000000781c */ /* 0x000fe20003f2e170 */
[----:B------:R-:W1:Y:S01]  /*03e0*/  MUFU.RCP R4, c[0x0][0x260] ;  /* 0x0000980000047b08 */ /* 0x000e620000001000 */
[----:B0-----:R-:W-:Y:S01]  /*03f0*/  MOV R11, c[0x0][0x260] ;  /* 0x00009800000b7a02 */ /* 0x001fe20000000f00 */
[----:B------:R-:W-:Y:S04]  /*0400*/  BSSY B0, `(.L_x_884) ;  /* 0x0000019000007945 */ /* 0x000fe80003800000 */
[----:B-1----:R-:W-:-:S04]  /*0410*/  FFMA R9, R4, -R11, 1 ;  /* 0x3f80000004097423 */ /* 0x002fc8000000080b */
[----:B------:R-:W-:Y:S01]  /*0420*/  FFMA R4, R4, R9, R4 ;  /* 0x0000000904047223 */ /* 0x000fe20000000004 */
[----:B--2---:R-:W-:-:S04]  /*0430*/  FSETP.GTU.AND P0, PT, |R18|, +INF , PT ;  /* 0x7f8000001200780b */ /* 0x004fc80003f0c200 */
[----:B---3--:R-:W-:-:S04]  /*0440*/  FSETP.GTU.OR P0, PT, |R16|, +INF , P0 ;  /* 0x7f8000001000780b */ /* 0x008fc8000070c600 */
[----:B----4-:R-:W-:-:S13]  /*0450*/  FSETP.GTU.OR P0, PT, |R0|, +INF , P0 ;  /* 0x7f8000000000780b */ /* 0x010fda000070c600 */
[----:B------:R-:W-:-:S13]  /*0460*/  @!P0 PLOP3.LUT P1, PT, PT, PT, PT, 0x80, 0x0 ;  /* 0x000000000000881c */ /* 0x000fda0003f2f070 */
[----:B------:R-:W-:-:S05]  /*0470*/  FSEL R0, R0, RZ, P1 ;  /* 0x000000ff00007208 */ /* 0x000fca0000800000 */
[----:B-----5:R-:W-:-:S04]  /*0480*/  FADD R8, R17, R0 ;  /* 0x0000000011087221 */ /* 0x020fc80000000000 */
[----:B------:R-:W-:-:S04]  /*0490*/  FADD R3, -R13, R8 ;  /* 0x000000080d037221 */ /* 0x000fc80000000100 */
[----:B------:R-:W0:Y:S01]  /*04a0*/  FCHK P0, R3, c[0x0][0x260] ;  /* 0x0000980003007b02 */ /* 0x000e220000000000 */
[----:B------:R-:W-:Y:S01]  /*04b0*/  FSEL R9, R16, RZ, P1 ;  /* 0x000000ff10097208 */ /* 0x000fe20000800000 */
[----:B------:R-:W-:Y:S01]  /*04c0*/  FFMA R0, R3, R4, RZ ;  /* 0x0000000403007223 */ /* 0x000fe200000000ff */
[----:B------:R-:W-:-:S03]  /*04d0*/  FSEL R10, R18, RZ, P1 ;  /* 0x000000ff120a7208 */ /* 0x000fc60000800000 */
[----:B------:R-:W-:Y:S01]  /*04e0*/  FFMA R11, R0, -c[0x0][0x260], R3 ;  /* 0x80009800000b7a23 */ /* 0x000fe20000000003 */
[----:B------:R-:W-:Y:S01]  /*04f0*/  FADD R9, R14, R9 ;  /* 0x000000090e097221 */ /* 0x000fe20000000000 */
[----:B------:R-:W-:Y:S02]  /*0500*/  FADD R10, R19, R10 ;  /* 0x0000000a130a7221 */ /* 0x000fe40000000000 */
[----:B------:R-:W-:Y:S01]  /*0510*/  FFMA R11, R4, R11, R0 ;  /* 0x0000000b040b7223 */ /* 0x000fe20000000000 */
[----:B------:R-:W-:Y:S01]  /*0520*/  FADD R2, -R12, R9 ;  /* 0x000000090c027221 */ /* 0x000fe20000000100 */
[----:B------:R-:W-:Y:S01]  /*0530*/  FADD R0, -R15, R10 ;  /* 0x0000000a0f007221 */ /* 0x000fe20000000100 */
[----:B0-----:R-:W-:Y:S05]  /*0540*/  @!P0 BRA `(.L_x_885) ;  /* 0x0000004000008947 */ /* 0x001fea0003800000 */
[----:B------:R-:W-:Y:S01]  /*0550*/  IMAD.MOV.U32 R4, RZ, RZ, c[0x0][0x260] ;  /* 0x00009800ff047624 */ /* 0x000fe200078e00ff */
[----:B------:R-:W-:Y:S02]  /*0560*/  MOV R14, 0x580 ;  /* 0x00000580000e7802 */ /* 0x000fe40000000f00 */
[----:B------:R-:W-:Y:S05]  /*0570*/  CALL.REL.NOINC `($__internal_26_$__cuda_sm3x_div_rn_noftz_f32_slowpath) ;  /* 0x0000075000007944 */ /* 0x000fea0003c00000 */
[----:B0-----:R-:W-:Y:S02]  /*0580*/  MOV R11, R3 ;  /* 0x00000003000b7202 */ /* 0x001fe40000000f00 */
.L_x_885:
[----:B------:R-:W-:Y:S05]  /*0590*/  BSYNC B0 ;  /* 0x0000000000007941 */ /* 0x000fea0003800000 */
.L_x_884:
        /* <DEDUP_REMOVED lines=10> */
[----:B------:R-:W-:Y:S01]  /*0640*/  MOV R3, R2 ;  /* 0x0000000200037202 */ /* 0x000fe20000000f00 */
[----:B------:R-:W-:Y:S01]  /*0650*/  IMAD.MOV.U32 R4, RZ, RZ, c[0x0][0x260] ;  /* 0x00009800ff047624 */ /* 0x000fe200078e00ff */
[----:B------:R-:W-:Y:S02]  /*0660*/  MOV R14, 0x680 ;  /* 0x00000680000e7802 */ /* 0x000fe40000000f00 */
[----:B------:R-:W-:Y:S05]  /*0670*/  CALL.REL.NOINC `($__internal_26_$__cuda_sm3x_div_rn_noftz_f32_slowpath) ;  /* 0x0000065000007944 */ /* 0x000fea0003c00000 */
.L_x_887:
[----:B------:R-:W-:Y:S05]  /*0680*/  BSYNC B0 ;  /* 0x0000000000007941 */ /* 0x000fea0003800000 */
.L_x_886:
[----:B------:R-:W1:Y:S01]  /*0690*/  MUFU.RCP R2, c[0x0][0x260] ;  /* 0x0000980000027b08 */ /* 0x000e620000001000 */
[----:B------:R-:W-:Y:S01]  /*06a0*/  MOV R13, c[0x0][0x260] ;  /* 0x00009800000d7a02 */ /* 0x000fe20000000f00 */
[----:B------:R-:W-:Y:S06]  /*06b0*/  BSSY B0, `(.L_x_888) ;  /* 0x000000e000007945 */ /* 0x000fec0003800000 */
[----:B------:R-:W2:Y:S01]  /*06c0*/  FCHK P0, R0, c[0x0][0x260] ;  /* 0x0000980000007b02 */ /* 0x000ea20000000000 */
[----:B-1----:R-:W-:-:S04]  /*06d0*/  FFMA R13, R2, -R13, 1 ;  /* 0x3f800000020d7423 */ /* 0x002fc8000000080d */
[----:B------:R-:W-:Y:S01]  /*06e0*/  FFMA R12, R2, R13, R2 ;  /* 0x0000000d020c7223 */ /* 0x000fe20000000002 */
[----:B0-----:R-:W-:-:S03]  /*06f0*/  IMAD.MOV.U32 R2, RZ, RZ, R3 ;  /* 0x000000ffff027224 */ /* 0x001fc600078e0003 */
[----:B------:R-:W-:-:S04]  /*0700*/  FFMA R13, R0, R12, RZ ;  /* 0x0000000c000d7223 */ /* 0x000fc800000000ff */
[----:B------:R-:W-:-:S04]  /*0710*/  FFMA R4, R13, -c[0x0][0x260], R0 ;  /* 0x800098000d047a23 */ /* 0x000fc80000000000 */
[----:B------:R-:W-:Y:S01]  /*0720*/  FFMA R12, R12, R4, R13 ;  /* 0x000000040c0c7223 */ /* 0x000fe2000000000d */
[----:B--2---:R-:W-:Y:S05]  /*0730*/  @!P0 BRA `(.L_x_889) ;  /* 0x0000005000008947 */ /* 0x004fea0003800000 */
[----:B------:R-:W-:Y:S01]  /*0740*/  MOV R3, R0 ;  /* 0x0000000000037202 */ /* 0x000fe20000000f00 */
[----:B------:R-:W-:Y:S01]  /*0750*/  IMAD.MOV.U32 R4, RZ, RZ, c[0x0][0x260] ;  /* 0x00009800ff047624 */ /* 0x000fe200078e00ff */
[----:B------:R-:W-:Y:S02]  /*0760*/  MOV R14, 0x780 ;  /* 0x00000780000e7802 */ /* 0x000fe40000000f00 */
[----:B------:R-:W-:Y:S05]  /*0770*/  CALL.REL.NOINC `($__internal_26_$__cuda_sm3x_div_rn_noftz_f32_slowpath) ;  /* 0x0000055000007944 */ /* 0x000fea0003c00000 */
[----:B0-----:R-:W-:Y:S02]  /*0780*/  MOV R12, R3 ;  /* 0x00000003000c7202 */ /* 0x001fe40000000f00 */
.L_x_889:
[----:B------:R-:W-:Y:S05]  /*0790*/  BSYNC B0 ;  /* 0x0000000000007941 */ /* 0x000fea0003800000 */
.L_x_888:
        /* <DEDUP_REMOVED lines=9> */
[----:B------:R-:W-:Y:S05]  /*0830*/  CALL.REL.NOINC `($__internal_25_$__cuda_sm20_sqrt_rn_f32_slowpath) ;  /* 0x0000033000007944 */ /* 0x000fea0003c00000 */
[----:B------:R-:W-:Y:S01]  /*0840*/  IMAD.MOV.U32 R4, RZ, RZ, R3 ;  /* 0x000000ffff047224 */ /* 0x000fe200078e0003 */
[----:B------:R-:W-:Y:S05]  /*0850*/  BRA `(.L_x_892) ;  /* 0x0000004000007947 */ /* 0x000fea0003800000 */
.L_x_891:
[----:B01----:R-:W-:Y:S01]  /*0860*/  FMUL.FTZ R4, R3, R0 ;  /* 0x0000000003047220 */ /* 0x003fe20000410000 */
[----:B------:R-:W-:-:S03]  /*0870*/  FMUL.FTZ R0, R0, 0.5 ;  /* 0x3f00000000007820 */ /* 0x000fc60000410000 */
[----:B------:R-:W-:-:S04]  /*0880*/  FFMA R3, -R4, R4, R3 ;  /* 0x0000000404037223 */ /* 0x000fc80000000103 */
[----:B------:R-:W-:Y:S02]  /*0890*/  FFMA R4, R3, R0, R4 ;  /* 0x0000000003047223 */ /* 0x000fe40000000004 */
.L_x_892:
[----:B------:R-:W-:Y:S05]  /*08a0*/  BSYNC B0 ;  /* 0x0000000000007941 */ /* 0x000fea0003800000 */
.L_x_890:
[----:B------:R-:W-:Y:S01]  /*08b0*/  FSETP.GT.AND P0, PT, R4, c[0x0][0x264], PT ;  /* 0x0000990004007a0b */ /* 0x000fe20003f04000 */
[----:B------:R-:W-:-:S12]  /*08c0*/  BSSY B0, `(.L_x_893) ;  /* 0x0000014000007945 */ /* 0x000fd80003800000 */
[----:B------:R-:W-:Y:S05]  /*08d0*/  @!P0 BRA `(.L_x_894) ;  /* 0x0000012000008947 */ /* 0x000fea0003800000 */
[----:B------:R-:W0:Y:S01]  /*08e0*/  MUFU.RCP R3, R4 ;  /* 0x0000000400037308 */ /* 0x000e220000001000 */
[----:B------:R-:W-:Y:S01]  /*08f0*/  ULDC UR13, c[0x0][0x264] ;  /* 0x00009900000d7ab9 */ /* 0x000fe20000000800 */
[----:B------:R-:W-:Y:S01]  /*0900*/  BSSY B1, `(.L_x_895) ;  /* 0x000000c000017945 */ /* 0x000fe20003800000 */
        /* <DEDUP_REMOVED lines=9> */
[----:B------:R-:W-:Y:S02]  /*09a0*/  MOV R14, 0x9c0 ;  /* 0x000009c0000e7802 */ /* 0x000fe40000000f00 */
[----:B------:R-:W-:Y:S05]  /*09b0*/  CALL.REL.NOINC `($__internal_26_$__cuda_sm3x_div_rn_noftz_f32_slowpath) ;  /* 0x0000031000007944 */ /* 0x000fea0003c00000 */
.L_x_896:
[----:B------:R-:W-:Y:S05]  /*09c0*/  BSYNC B1 ;  /* 0x0000000000017941 */ /* 0x000fea0003800000 */
.L_x_895:
[-C--:B0-----:R-:W-:Y:S01]  /*09d0*/  FMUL R12, R12, R3.reuse ;  /* 0x000000030c0c7220 */ /* 0x081fe20000400000 */
[-C--:B------:R-:W-:Y:S01]  /*09e0*/  FMUL R2, R2, R3.reuse ;  /* 0x0000000302027220 */ /* 0x080fe20000400000 */
[----:B------:R-:W-:Y:S02]  /*09f0*/  FMUL R11, R11, R3 ;  /* 0x000000030b0b7220 */ /* 0x000fe40000400000 */
.L_x_894:
[----:B------:R-:W-:Y:S05]  /*0a00*/  BSYNC B0 ;  /* 0x0000000000007941 */ /* 0x000fea0003800000 */
.L_x_893:
[----:B------:R-:W-:Y:S01]  /*0a10*/  MOV R15, c[0x0][0x288] ;  /* 0x0000a200000f7a02 */ /* 0x000fe20000000f00 */
[C---:B------:R-:W-:Y:S02]  /*0a20*/  IMAD R3, R7.reuse, c[0x0][0x288], RZ ;  /* 0x0000a20007037a24 */ /* 0x040fe400078e02ff */
[----:B------:R-:W-:Y:S02]  /*0a30*/  IMAD R7, R7, c[0x0][0x2c0], RZ ;  /* 0x0000b00007077a24 */ /* 0x000fe400078e02ff */
[----:B------:R-:W-:Y:S02]  /*0a40*/  IMAD.MOV.U32 R17, RZ, RZ, c[0x0][0x2c0] ;  /* 0x0000b000ff117624 */ /* 0x000fe400078e00ff */
[----:B------:R-:W-:-:S02]  /*0a50*/  IMAD R3, R6, UR11, R3 ;  /* 0x0000000b06037c24 */ /* 0x000fc4000f8e0203 */
[----:B------:R-:W-:-:S04]  /*0a60*/  IMAD.WIDE.U32 R14, R6, R15, c[0x0][0x268] ;  /* 0x00009a00060e7625 */ /* 0x000fc800078e000f */
[C---:B------:R-:W-:Y:S01]  /*0a70*/  IMAD R7, R6.reuse, UR12, R7 ;  /* 0x0000000c06077c24 */ /* 0x040fe2000f8e0207 */
[----:B------:R-:W-:Y:S01]  /*0a80*/  IADD3 R15, R15, R3, RZ ;  /* 0x000000030f0f7210 */ /* 0x000fe20007ffe0ff */
[C---:B------:R-:W-:Y:S01]  /*0a90*/  IMAD.WIDE.U32 R16, R6.reuse, R17, c[0x0][0x2a0] ;  /* 0x0000a80006107625 */ /* 0x040fe200078e0011 */
[----:B------:R-:W-:-:S03]  /*0aa0*/  IADD3 R6, P0, R6, UR6, RZ ;  /* 0x0000000606067c10 */ /* 0x000fc6000ff1e0ff */
[----:B------:R-:W-:Y:S01]  /*0ab0*/  IMAD.IADD R17, R17, 0x1, R7 ;  /* 0x0000000111117824 */ /* 0x000fe200078e0207 */
[----:B------:R0:W-:Y:S01]  /*0ac0*/  STG.E [R14.64], R8 ;  /* 0x000000080e007986 */ /* 0x0001e2000c10190e */
[----:B------:R-:W-:Y:S02]  /*0ad0*/  IADD3.X R5, R5, UR4, RZ, P0, !PT ;  /* 0x0000000405057c10 */ /* 0x000fe400087fe4ff */
[----:B------:R-:W-:Y:S01]  /*0ae0*/  ISETP.GE.U32.AND P0, PT, R6, c[0x0][0x178], PT ;  /* 0x00005e0006007a0c */ /* 0x000fe20003f06070 */
[----:B------:R0:W-:Y:S03]  /*0af0*/  STG.E [R14.64+0x4], R9 ;  /* 0x000004090e007986 */ /* 0x0001e6000c10190e */
[----:B------:R-:W-:Y:S01]  /*0b00*/  ISETP.GE.U32.AND.EX P0, PT, R5, c[0x0][0x17c], PT, P0 ;  /* 0x00005f0005007a0c */ /* 0x000fe20003f06100 */
[----:B------:R0:W-:Y:S04]  /*0b10*/  STG.E [R14.64+0x8], R10 ;  /* 0x0000080a0e007986 */ /* 0x0001e8000c10190e */
[----:B------:R0:W-:Y:S04]  /*0b20*/  STG.E [R16.64], R11 ;  /* 0x0000000b10007986 */ /* 0x0001e8000c10190e */
[----:B------:R0:W-:Y:S04]  /*0b30*/  STG.E [R16.64+0x4], R2 ;  /* 0x0000040210007986 */ /* 0x0001e8000c10190e */
[----:B------:R0:W-:Y:S01]  /*0b40*/  STG.E [R16.64+0x8], R12 ;  /* 0x0000080c10007986 */ /* 0x0001e2000c10190e */
[----:B------:R-:W-:Y:S05]  /*0b50*/  @!P0 BRA `(.L_x_897) ;  /* 0xfffff65000008947 */ /* 0x000fea000383ffff */
[----:B------:R-:W-:Y:S05]  /*0b60*/  EXIT ;  /* 0x000000000000794d */ /* 0x000fea0003800000 */
        .weak           $__internal_25_$__cuda_sm20_sqrt_rn_f32_slowpath
        .type           $__internal_25_$__cuda_sm20_sqrt_rn_f32_slowpath,@function
        .size           $__internal_25_$__cuda_sm20_sqrt_rn_f32_slowpath,($__internal_26_$__cuda_sm3x_div_rn_noftz_f32_slowpath - $__internal_25_$__cuda_sm20_sqrt_rn_f32_slowpath)
$__internal_25_$__cuda_sm20_sqrt_rn_f32_slowpath:
[----:B------:R-:W-:-:S13]  /*0b70*/  LOP3.LUT P0, RZ, R3, 0x7fffffff, RZ, 0xc0, !PT ;  /* 0x7fffffff03ff7812 */ /* 0x000fda000780c0ff */
[----:B------:R-:W-:Y:S05]  /*0b80*/  @!P0 BRA `(.L_x_898) ;  /* 0x0000011000008947 */ /* 0x000fea0003800000 */
[----:B------:R-:W-:Y:S02]  /*0b90*/  FSETP.GEU.FTZ.AND P0, PT, R3, RZ, PT ;  /* 0x000000ff0300720b */ /* 0x000fe40003f1e000 */
[----:B------:R-:W-:-:S11]  /*0ba0*/  MOV R0, R3 ;  /* 0x0000000300007202 */ /* 0x000fd60000000f00 */
[----:B------:R-:W-:Y:S01]  /*0bb0*/  @!P0 IMAD.MOV.U32 R3, RZ, RZ, 0x7fffffff ;  /* 0x7fffffffff038424 */ /* 0x000fe200078e00ff */
        /* <DEDUP_REMOVED lines=13> */
[----:B------:R-:W-:Y:S01]  /*0c90*/  @P0 FMUL.FTZ R3, R14, 2.3283064365386962891e-10 ;  /* 0x2f8000000e030820 */ /* 0x000fe20000410000 */
.L_x_898:
[----:B------:R-:W-:Y:S01]  /*0ca0*/  IMAD.MOV.U32 R14, RZ, RZ, R16 ;  /* 0x000000ffff0e7224 */ /* 0x000fe200078e0010 */
[----:B------:R-:W-:-:S04]  /*0cb0*/  MOV R15, 0x0 ;  /* 0x00000000000f7802 */ /* 0x000fc80000000f00 */
[----:B------:R-:W-:Y:S05]  /*0cc0*/  RET.REL.NODEC R14 `(my_apply_particle_deltas_cuda_kernel_forward) ;  /* 0xfffff3300e007950 */ /* 0x000fea0003c3ffff */
        .weak           $__internal_26_$__cuda_sm3x_div_rn_noftz_f32_slowpath
        .type           $__internal_26_$__cuda_sm3x_div_rn_noftz_f32_slowpath,@function
        .size           $__internal_26_$__cuda_sm3x_div_rn_noftz_f32_slowpath,(.L_x_1198 - $__internal_26_$__cuda_sm3x_div_rn_noftz_f32_slowpath)
$__internal_26_$__cuda_sm3x_div_rn_noftz_f32_slowpath:
        /* <DEDUP_REMOVED lines=34> */
.L_x_900:
        /* <DEDUP_REMOVED lines=13> */
[----:B------:R-:W-:Y:S02]  /*0fc0*/  FFMA R17, R18, R20, R3 ;  /* 0x0000001412117223 */ /* 0x000fe40000000003 */
[----:B------:R-:W-:Y:S02]  /*0fd0*/  IMAD.IADD R16, R16, 0x1, R13 ;  /* 0x0000000110107824 */ /* 0x000fe400078e020d */
        /* <DEDUP_REMOVED lines=15> */
[C---:B------:R-:W-:Y:S01]  /*10d0*/  IADD3 R16, R18.reuse, 0x20, RZ ;  /* 0x0000002012107810 */ /* 0x040fe20007ffe0ff */
[CCC-:B------:R-:W-:Y:S01]  /*10e0*/  FFMA.RM R13, R21.reuse, R17.reuse, R20.reuse ;  /* 0x00000011150d7223 */ /* 0x1c0fe20000004014 */
[----:B------:R-:W-:Y:S02]  /*10f0*/  ISETP.NE.AND P2, PT, R18, RZ, PT ;  /* 0x000000ff1200720c */ /* 0x000fe40003f45270 */
[----:B------:R-:W-:Y:S01]  /*1100*/  LOP3.LUT R15, R4, 0x7fffff, RZ, 0xc0, !PT ;  /* 0x007fffff040f7812 */ /* 0x000fe200078ec0ff */
[----:B------:R-:W-:Y:S01]  /*1110*/  FFMA.RP R4, R21, R17, R20 ;  /* 0x0000001115047223 */ /* 0x000fe20000008014 */
[----:B------:R-:W-:Y:S01]  /*1120*/  IMAD.MOV R17, RZ, RZ, -R18 ;  /* 0x000000ffff117224 */ /* 0x000fe200078e0a12 */
[----:B------:R-:W-:Y:S02]  /*1130*/  ISETP.NE.AND P1, PT, R18, RZ, PT ;  /* 0x000000ff1200720c */ /* 0x000fe40003f25270 */
        /* <DEDUP_REMOVED lines=14> */
.L_x_907:
[----:B------:R-:W-:-:S04]  /*1220*/  LOP3.LUT R3, R3, 0x80000000, RZ, 0xc0, !PT ;  /* 0x8000000003037812 */ /* 0x000fc800078ec0ff */
[----:B------:R-:W-:Y:S01]  /*1230*/  LOP3.LUT R3, R3, 0x7f800000, RZ, 0xfc, !PT ;  /* 0x7f80000003037812 */ /* 0x000fe200078efcff */
[----:B------:R-:W-:Y:S05]  /*1240*/  BRA `(.L_x_908) ;  /* 0x0000001000007947 */ /* 0x000fea0003800000 */
.L_x_906:
[----:B------:R-:W-:Y:S02]  /*1250*/  IMAD R3, R16, 0x800000, R3 ;  /* 0x0080000010037824 */ /* 0x000fe400078e0203 */
.L_x_908:
[----:B------:R-:W-:Y:S05]  /*1260*/  BSYNC B3 ;  /* 0x0000000000037941 */ /* 0x000fea0003800000 */
.L_x_905:
[----:B------:R-:W-:Y:S05]  /*1270*/  BRA `(.L_x_909) ;  /* 0x0000008000007947 */ /* 0x000fea0003800000 */
.L_x_904:
[----:B------:R-:W-:-:S04]  /*1280*/  LOP3.LUT R3, R4, 0x80000000, R3, 0x48, !PT ;  /* 0x8000000004037812 */ /* 0x000fc800078e4803 */
[----:B------:R-:W-:Y:S01]  /*1290*/  LOP3.LUT R3, R3, 0x7f800000, RZ, 0xfc, !PT ;  /* 0x7f80000003037812 */ /* 0x000fe200078efcff */
[----:B------:R-:W-:Y:S05]  /*12a0*/  BRA `(.L_x_909) ;  /* 0x0000005000007947 */ /* 0x000fea0003800000 */
.L_x_903:
[----:B------:R-:W-:Y:S01]  /*12b0*/  LOP3.LUT R3, R4, 0x80000000, R3, 0x48, !PT ;  /* 0x8000000004037812 */ /* 0x000fe200078e4803 */
[----:B------:R-:W-:Y:S05]  /*12c0*/  BRA `(.L_x_909) ;  /* 0x0000003000007947 */ /* 0x000fea0003800000 */
.L_x_902:
[----:B------:R-:W0:Y:S01]  /*12d0*/  MUFU.RSQ R3, -QNAN ;  /* 0xffc0000000037908 */ /* 0x000e220000001400 */
[----:B------:R-:W-:Y:S05]  /*12e0*/  BRA `(.L_x_909) ;  /* 0x0000001000007947 */ /* 0x000fea0003800000 */
.L_x_901:
[----:B------:R-:W-:Y:S02]  /*12f0*/  FADD.FTZ R3, R3, R4 ;  /* 0x0000000403037221 */ /* 0x000fe40000010000 */
.L_x_909:
[----:B------:R-:W-:Y:S05]  /*1300*/  BSYNC B2 ;  /* 0x0000000000027941 */ /* 0x000fea0003800000 */
.L_x_899:
[----:B------:R-:W-:-:S04]  /*1310*/  MOV R15, 0x0 ;  /* 0x00000000000f7802 */ /* 0x000fc80000000f00 */
[----:B------:R-:W-:Y:S05]  /*1320*/  RET.REL.NODEC R14 `(my_apply_particle_deltas_cuda_kernel_forward) ;  /* 0xffffecd00e007950 */ /* 0x000fea0003c3ffff */
.L_x_910:
        /* <DEDUP_REMOVED lines=13> */
.L_x_1198:


//--------------------- .text.my_integrate_particles_cuda_kernel_backward --------------------------
	.section	.text.my_integrate_particles_cuda_kernel_backward,"ax",@progbits
	.sectioninfo	@"SHI_REGISTERS=35"
	.align	128
        .global         my_integrate_particles_cuda_kernel_backward
        .type           my_integrate_particles_cuda_kernel_backward,@function
        .size           my_integrate_particles_cuda_kernel_backward,(.L_x_1200 - my_integrate_particles_cuda_kernel_backward)
        .other          my_integrate_particles_cuda_kernel_backward,@"STO_CUDA_ENTRY STV_DEFAULT"
my_integrate_particles_cuda_kernel_backward:
.text.my_integrate_particles_cuda_kernel_backward:
        /* <DEDUP_REMOVED lines=27> */
[----:B------:R-:W-:Y:S02]  /*01b0*/  ULDC.64 UR16, c[0x0][0x118] ;  /* 0x0000460000107ab9 */ /* 0x000fe40000000a00 */
.L_x_942:
[----:B------:R-:W-:Y:S01]  /*01c0*/  MOV R0, c[0x0][0x280] ;  /* 0x0000a00000007a02 */ /* 0x000fe20000000f00 */
[----:B0-----:R-:W-:Y:S01]  /*01d0*/  IMAD.MOV.U32 R2, RZ, RZ, c[0x0][0x280] ;  /* 0x0000a000ff027624 */ /* 0x001fe200078e00ff */
[----:B------:R-:W-:Y:S02]  /*01e0*/  SHF.R.S32.HI R4, RZ, 0x1f, R17 ;  /* 0x0000001fff047819 */ /* 0x000fe40000011411 */
[----:B------:R-:W-:Y:S01]  /*01f0*/  SHF.R.S32.HI R5, RZ, 0x1f, R0 ;  /* 0x0000001fff057819 */ /* 0x000fe20000011400 */
[----:B------:R-:W-:-:S04]  /*0200*/  IMAD.WIDE.U32 R2, R17, R2, c[0x0][0x260] ;  /* 0x0000980011027625 */ /* 0x000fc800078e0002 */
[----:B------:R-:W-:-:S04]  /*0210*/  IMAD R0, R4, c[0x0][0x280], RZ ;  /* 0x0000a00004007a24 */ /* 0x000fc800078e02ff */
[----:B------:R-:W-:-:S05]  /*0220*/  IMAD R5, R5, R17, R0 ;  /* 0x0000001105057224 */ /* 0x000fca00078e0200 */
        /* <DEDUP_REMOVED lines=9> */
[----:B------:R-:W-:Y:S02]  /*02c0*/  MOV R18, c[0x0][0x210] ;  /* 0x0000840000127a02 */ /* 0x000fe40000000f00 */
[----:B------:R-:W-:Y:S01]  /*02d0*/  SHF.R.S32.HI R13, RZ, 0x1f, R2 ;  /* 0x0000001fff0d7819 */ /* 0x000fe20000011402 */
[----:B------:R-:W-:Y:S01]  /*02e0*/  IMAD.WIDE.U32 R2, R17, R2, c[0x0][0x228] ;  /* 0x00008a0011027625 */ /* 0x000fe200078e0002 */
[----:B------:R-:W-:Y:S02]  /*02f0*/  MOV R6, c[0x0][0x1d8] ;  /* 0x0000760000067a02 */ /* 0x000fe40000000f00 */
[----:B------:R-:W-:Y:S01]  /*0300*/  SHF.R.S32.HI R12, RZ, 0x1f, R18 ;  /* 0x0000001fff0c7819 */ /* 0x000fe20000011412 */
[----:B------:R-:W-:Y:S01]  /*0310*/  IMAD R5, R13, R17, R0 ;  /* 0x000000110d057224 */ /* 0x000fe200078e0200 */
[----:B------:R-:W-:Y:S01]  /*0320*/  SHF.R.S32.HI R10, RZ, 0x1f, R6 ;  /* 0x0000001fff0a7819 */ /* 0x000fe20000011406 */
[----:B------:R-:W-:-:S02]  /*0330*/  IMAD R0, R4, c[0x0][0x210], RZ ;  /* 0x0000840004007a24 */ /* 0x000fc400078e02ff */
[----:B------:R-:W-:Y:S02]  /*0340*/  IMAD.IADD R3, R3, 0x1, R5 ;  /* 0x0000000103037824 */ /* 0x000fe400078e0205 */
[----:B------:R-:W-:Y:S02]  /*0350*/  IMAD R4, R4, c[0x0][0x1d8], RZ ;  /* 0x0000760004047a24 */ /* 0x000fe400078e02ff */
[----:B------:R-:W-:-:S04]  /*0360*/  IMAD.WIDE.U32 R18, R17, R18, c[0x0][0x1f0] ;  /* 0x00007c0011127625 */ /* 0x000fc800078e0012 */
[----:B------:R-:W-:Y:S02]  /*0370*/  IMAD R9, R12, R17, R0 ;  /* 0x000000110c097224 */ /* 0x000fe400078e0200 */
[----:B------:R-:W2:Y:S01]  /*0380*/  LDG.E R0, [R2.64] ;  /* 0x0000001002007981 */ /* 0x000ea2000c1e1900 */
[----:B------:R-:W-:Y:S02]  /*0390*/  IMAD.WIDE.U32 R6, R17, R6, c[0x0][0x1b8] ;  /* 0x00006e0011067625 */ /* 0x000fe400078e0006 */
[----:B------:R-:W-:Y:S02]  /*03a0*/  IADD3 R19, R19, R9, RZ ;  /* 0x0000000913137210 */ /* 0x000fe40007ffe0ff */
[----:B------:R-:W-:-:S03]  /*03b0*/  IMAD R5, R10, R17, R4 ;  /* 0x000000110a057224 */ /* 0x000fc600078e0204 */
[----:B------:R-:W3:Y:S02]  /*03c0*/  LDG.E R11, [R18.64+0x4] ;  /* 0x00000410120b7981 */ /* 0x000ee4000c1e1900 */
[----:B------:R-:W-:Y:S02]  /*03d0*/  IADD3 R7, R7, R5, RZ ;  /* 0x0000000507077210 */ /* 0x000fe40007ffe0ff */
[----:B------:R-:W4:Y:S04]  /*03e0*/  LDG.E R8, [R18.64] ;  /* 0x0000001012087981 */ /* 0x000f28000c1e1900 */
[----:B------:R-:W5:Y:S04]  /*03f0*/  LDG.E R23, [R6.64+0x4] ;  /* 0x0000041006177981 */ /* 0x000f68000c1e1900 */
[----:B------:R-:W5:Y:S04]  /*0400*/  LDG.E R9, [R18.64+0x8] ;  /* 0x0000081012097981 */ /* 0x000f68000c1e1900 */
[----:B------:R-:W5:Y:S04]  /*0410*/  LDG.E R21, [R6.64] ;  /* 0x0000001006157981 */ /* 0x000f68000c1e1900 */
[----:B------:R-:W5:Y:S01]  /*0420*/  LDG.E R25, [R6.64+0x8] ;  /* 0x0000081006197981 */ /* 0x000f62000c1e1900 */
[----:B------:R-:W-:Y:S01]  /*0430*/  BSSY B1, `(.L_x_913) ;  /* 0x0000019000017945 */ /* 0x000fe20003800000 */
[----:B--2---:R-:W-:-:S05]  /*0440*/  FSET.BF.LT.AND R2, -R0, RZ, PT ;  /* 0x000000ff0002720a */ /* 0x004fca0003801100 */
[C---:B------:R-:W-:Y:S01]  /*0450*/  FMUL R5, R2.reuse, c[0x0][0x29c] ;  /* 0x0000a70002057a20 */ /* 0x040fe20000400000 */
[----:B------:R-:W-:-:S03]  /*0460*/  FMUL R3, R2, c[0x0][0x298] ;  /* 0x0000a60002037a20 */ /* 0x000fc60000400000 */
[----:B---3--:R-:W-:Y:S01]  /*0470*/  FFMA R16, R0, R11, R5 ;  /* 0x0000000b00107223 */ /* 0x008fe20000000005 */
[----:B------:R-:W-:Y:S01]  /*0480*/  FMUL R5, R2, c[0x0][0x2a0] ;  /* 0x0000a80002057a20 */ /* 0x000fe20000400000 */
[----:B----4-:R-:W-:Y:S02]  /*0490*/  FFMA R4, R0, R8, R3 ;  /* 0x0000000800047223 */ /* 0x010fe40000000003 */
[----:B-----5:R-:W-:Y:S01]  /*04a0*/  FFMA R3, R16, c[0x0][0x2a4], R23 ;  /* 0x0000a90010037a23 */ /* 0x020fe20000000017 */
[----:B------:R-:W-:-:S03]  /*04b0*/  FFMA R2, R0, R9, R5 ;  /* 0x0000000900027223 */ /* 0x000fc60000000005 */
[----:B------:R-:W-:Y:S01]  /*04c0*/  FMUL R5, R3, R3 ;  /* 0x0000000303057220 */ /* 0x000fe20000400000 */
[----:B------:R-:W-:Y:S01]  /*04d0*/  FFMA R4, R4, c[0x0][0x2a4], R21 ;  /* 0x0000a90004047a23 */ /* 0x000fe20000000015 */
[----:B------:R-:W-:-:S03]  /*04e0*/  FFMA R2, R2, c[0x0][0x2a4], R25 ;  /* 0x0000a90002027a23 */ /* 0x000fc60000000019 */
[----:B------:R-:W-:-:S04]  /*04f0*/  FFMA R5, R4, R4, R5 ;  /* 0x0000000404057223 */ /* 0x000fc80000000005 */
[----:B------:R-:W-:-:S05]  /*0500*/  FFMA R6, R2, R2, R5 ;  /* 0x0000000202067223 */ /* 0x000fca0000000005 */
[----:B------:R-:W-:Y:S01]  /*0510*/  IADD3 R7, R6, -0xd000000, RZ ;  /* 0xf300000006077810 */ /* 0x000fe20007ffe0ff */
[----:B------:R0:W1:Y:S03]  /*0520*/  MUFU.RSQ R5, R6 ;  /* 0x0000000600057308 */ /* 0x0000660000001400 */
[----:B------:R-:W-:-:S13]  /*0530*/  ISETP.GT.U32.AND P0, PT, R7, 0x727fffff, PT ;  /* 0x727fffff0700780c */ /* 0x000fda0003f04070 */
[----:B------:R-:W-:Y:S05]  /*0540*/  @!P0 BRA `(.L_x_914) ;  /* 0x0000003000008947 */ /* 0x000fea0003800000 */
[----:B01----:R-:W-:Y:S02]  /*0550*/  MOV R22, 0x570 ;  /* 0x0000057000167802 */ /* 0x003fe40000000f00 */
[----:B------:R-:W-:Y:S05]  /*0560*/  CALL.REL.NOINC `($__internal_27_$__cuda_sm20_sqrt_rn_f32_slowpath) ;  /* 0x0000131000007944 */ /* 0x000fea0003c00000 */
[----:B------:R-:W-:Y:S05]  /*0570*/  BRA `(.L_x_915) ;  /* 0x0000004000007947 */ /* 0x000fea0003800000 */
.L_x_914:
[----:B01----:R-:W-:Y:S01]  /*0580*/  FMUL.FTZ R21, R6, R5 ;  /* 0x0000000506157220 */ /* 0x003fe20000410000 */
[----:B------:R-:W-:-:S03]  /*0590*/  FMUL.FTZ R5, R5, 0.5 ;  /* 0x3f00000005057820 */ /* 0x000fc60000410000 */
[----:B------:R-:W-:-:S04]  /*05a0*/  FFMA R6, -R21, R21, R6 ;  /* 0x0000001515067223 */ /* 0x000fc80000000106 */
[----:B------:R-:W-:Y:S02]  /*05b0*/  FFMA R21, R6, R5, R21 ;  /* 0x0000000506157223 */ /* 0x000fe40000000015 */
.L_x_915:
[----:B------:R-:W-:Y:S05]  /*05c0*/  BSYNC B1 ;  /* 0x0000000000017941 */ /* 0x000fea0003800000 */
.L_x_913:
        /* <DEDUP_REMOVED lines=13> */
[----:B------:R-:W-:Y:S01]  /*06a0*/  MOV R5, c[0x0][0x2a8] ;  /* 0x0000aa0000057a02 */ /* 0x000fe20000000f00 */
[----:B------:R-:W-:Y:S01]  /*06b0*/  IMAD.MOV.U32 R6, RZ, RZ, R21 ;  /* 0x000000ffff067224 */ /* 0x000fe200078e0015 */
[----:B------:R-:W-:Y:S02]  /*06c0*/  MOV R24, 0x6e0 ;  /* 0x000006e000187802 */ /* 0x000fe40000000f00 */
[----:B------:R-:W-:Y:S05]  /*06d0*/  CALL.REL.NOINC `($__internal_28_$__cuda_sm3x_div_rn_noftz_f32_slowpath) ;  /* 0x0000131000007944 */ /* 0x000fea0003c00000 */
[----:B0-----:R-:W-:Y:S02]  /*06e0*/  MOV R14, R5 ;  /* 0x00000005000e7202 */ /* 0x001fe40000000f00 */
.L_x_917:
[----:B------:R-:W-:Y:S05]  /*06f0*/  BSYNC B1 ;  /* 0x0000000000017941 */ /* 0x000fea0003800000 */
.L_x_916:
        /* <DEDUP_REMOVED lines=16> */
.L_x_918:
[----:B------:R-:W-:Y:S01]  /*0800*/  ISETP.NE.U32.AND P0, PT, RZ, c[0x0][0x2f0], PT ;  /* 0x0000bc00ff007a0c */ /* 0x000fe20003f05070 */
[----:B------:R-:W-:Y:S01]  /*0810*/  CS2R R22, SRZ ;  /* 0x0000000000167805 */ /* 0x000fe2000001ff00 */
[----:B------:R-:W-:-:S02]  /*0820*/  MOV R25, RZ ;  /* 0x000000ff00197202 */ /* 0x000fc40000000f00 */
[----:B------:R-:W-:-:S13]  /*0830*/  ISETP.NE.AND.EX P0, PT, RZ, c[0x0][0x2f4], PT, P0 ;  /* 0x0000bd00ff007a0c */ /* 0x000fda0003f05300 */
[----:B------:R-:W-:Y:S05]  /*0840*/  @!P0 BRA `(.L_x_919) ;  /* 0x000000c000008947 */ /* 0x000fea0003800000 */
[----:B------:R-:W-:Y:S01]  /*0850*/  SHF.R.S32.HI R16, RZ, 0x1f, R17 ;  /* 0x0000001fff107819 */ /* 0x000fe20000011411 */
[----:B------:R-:W-:-:S04]  /*0860*/  IMAD.MOV.U32 R6, RZ, RZ, c[0x0][0x308] ;  /* 0x0000c200ff067624 */ /* 0x000fc800078e00ff */
        /* <DEDUP_REMOVED lines=10> */
.L_x_919:
        /* <DEDUP_REMOVED lines=16> */
.L_x_920:
        /* <DEDUP_REMOVED lines=17> */
[----:B----4-:R-:W-:-:S02]  /*0b20*/  FADD R5, RZ, R5 ;  /* 0x00000005ff057221 */ /* 0x010fc40000000000 */
.L_x_921:
[----:B------:R-:W-:Y:S01]  /*0b30*/  FSETP.GT.AND P0, PT, R21, c[0x0][0x2a8], PT ;  /* 0x0000aa0015007a0b */ /* 0x000fe20003f04000 */
[----:B------:R-:W-:Y:S01]  /*0b40*/  FADD R18, RZ, R16 ;  /* 0x00000010ff127221 */ /* 0x000fe20000000000 */
[----:B------:R-:W-:Y:S01]  /*0b50*/  FADD R19, RZ, R19 ;  /* 0x00000013ff137221 */ /* 0x000fe20000000000 */
[----:B------:R-:W-:Y:S01]  /*0b60*/  FADD R16, RZ, R5 ;  /* 0x00000005ff107221 */ /* 0x000fe20000000000 */
[----:B------:R-:W-:Y:S01]  /*0b70*/  BSSY B1, `(.L_x_922) ;  /* 0x0000021000017945 */ /* 0x000fe20003800000 */
[----:B------:R-:W-:Y:S01]  /*0b80*/  MOV R20, RZ ;  /* 0x000000ff00147202 */ /* 0x000fe20000000f00 */
[----:B------:R-:W-:Y:S01]  /*0b90*/  FFMA R22, R19, c[0x0][0x2a4], R22 ;  /* 0x0000a90013167a23 */ /* 0x000fe20000000016 */
[----:B------:R-:W-:Y:S01]  /*0ba0*/  FFMA R25, R18, c[0x0][0x2a4], R25 ;  /* 0x0000a90012197a23 */ /* 0x000fe20000000019 */
[----:B------:R-:W-:-:S05]  /*0bb0*/  FFMA R23, R16, c[0x0][0x2a4], R23 ;  /* 0x0000a90010177a23 */ /* 0x000fca0000000017 */
[----:B------:R-:W-:Y:S05]  /*0bc0*/  @!P0 BRA `(.L_x_923) ;  /* 0x000001b000008947 */ /* 0x000fea0003800000 */
[----:B------:R-:W-:Y:S01]  /*0bd0*/  FADD R25, RZ, R25 ;  /* 0x00000019ff197221 */ /* 0x000fe20000000000 */
[----:B------:R-:W-:Y:S01]  /*0be0*/  FADD R7, RZ, R22 ;  /* 0x00000016ff077221 */ /* 0x000fe20000000000 */
[----:B------:R-:W-:Y:S01]  /*0bf0*/  FADD R23, RZ, R23 ;  /* 0x00000017ff177221 */ /* 0x000fe20000000000 */
[----:B------:R-:W0:Y:S01]  /*0c00*/  MUFU.RCP R6, R21 ;  /* 0x0000001500067308 */ /* 0x000e220000001000 */
[-C--:B------:R-:W-:Y:S01]  /*0c10*/  FMUL R5, R3, R25.reuse ;  /* 0x0000001903057220 */ /* 0x080fe20000400000 */
[----:B------:R-:W-:Y:S01]  /*0c20*/  BSSY B2, `(.L_x_924) ;  /* 0x0000014000027945 */ /* 0x000fe20003800000 */
[C---:B------:R-:W-:Y:S01]  /*0c30*/  FMUL R25, R14.reuse, R25 ;  /* 0x000000190e197220 */ /* 0x040fe20000400000 */
[-C--:B------:R-:W-:Y:S01]  /*0c40*/  FMUL R22, R14, R7.reuse ;  /* 0x000000070e167220 */ /* 0x080fe20000400000 */
[----:B------:R-:W-:-:S04]  /*0c50*/  FFMA R5, R4, R7, R5 ;  /* 0x0000000704057223 */ /* 0x000fc80000000005 */
[-C--:B------:R-:W-:Y:S01]  /*0c60*/  FFMA R5, R2, R23.reuse, R5 ;  /* 0x0000001702057223 */ /* 0x080fe20000000005 */
[----:B------:R-:W-:-:S03]  /*0c70*/  FMUL R23, R14, R23 ;  /* 0x000000170e177220 */ /* 0x000fc60000400000 */
[----:B------:R-:W-:Y:S01]  /*0c80*/  FADD R27, RZ, R5 ;  /* 0x00000005ff1b7221 */ /* 0x000fe20000000000 */
[----:B0-----:R-:W-:-:S03]  /*0c90*/  FFMA R29, R6, -R21, 1 ;  /* 0x3f800000061d7423 */ /* 0x001fc60000000815 */
[----:B------:R-:W-:Y:S01]  /*0ca0*/  FMUL R27, R14, R27 ;  /* 0x0000001b0e1b7220 */ /* 0x000fe20000400000 */
[----:B------:R-:W-:-:S03]  /*0cb0*/  FFMA R5, R6, R29, R6 ;  /* 0x0000001d06057223 */ /* 0x000fc60000000006 */
[----:B------:R-:W0:Y:S01]  /*0cc0*/  FCHK P0, R27, R21 ;  /* 0x000000151b007302 */ /* 0x000e220000000000 */
[----:B------:R-:W-:-:S04]  /*0cd0*/  FFMA R6, R5, R27, RZ ;  /* 0x0000001b05067223 */ /* 0x000fc800000000ff */
[----:B------:R-:W-:-:S04]  /*0ce0*/  FFMA R20, R6, -R21, R27 ;  /* 0x8000001506147223 */ /* 0x000fc8000000001b */
[----:B------:R-:W-:Y:S01]  /*0cf0*/  FFMA R20, R5, R20, R6 ;  /* 0x0000001405147223 */ /* 0x000fe20000000006 */
[----:B0-----:R-:W-:Y:S05]  /*0d00*/  @!P0 BRA `(.L_x_925) ;  /* 0x0000005000008947 */ /* 0x001fea0003800000 */
[----:B------:R-:W-:Y:S01]  /*0d10*/  IMAD.MOV.U32 R5, RZ, RZ, R27 ;  /* 0x000000ffff057224 */ /* 0x000fe200078e001b */
[----:B------:R-:W-:Y:S02]  /*0d20*/  MOV R6, R21 ;  /* 0x0000001500067202 */ /* 0x000fe40000000f00 */
[----:B------:R-:W-:Y:S02]  /*0d30*/  MOV R24, 0xd50 ;  /* 0x00000d5000187802 */ /* 0x000fe40000000f00 */
[----:B------:R-:W-:Y:S05]  /*0d40*/  CALL.REL.NOINC `($__internal_28_$__cuda_sm3x_div_rn_noftz_f32_slowpath) ;  /* 0x00000ca000007944 */ /* 0x000fea0003c00000 */
[----:B0-----:R-:W-:Y:S02]  /*0d50*/  MOV R20, R5 ;  /* 0x0000000500147202 */ /* 0x001fe40000000f00 */
.L_x_925:
[----:B------:R-:W-:Y:S05]  /*0d60*/  BSYNC B2 ;  /* 0x0000000000027941 */ /* 0x000fea0003800000 */
.L_x_924:
[----:B------:R-:W-:Y:S02]  /*0d70*/  FADD R20, RZ, -R20 ;  /* 0x80000014ff147221 */ /* 0x000fe40000000000 */
.L_x_923:
[----:B------:R-:W-:Y:S05]  /*0d80*/  BSYNC B1 ;  /* 0x0000000000017941 */ /* 0x000fea0003800000 */
.L_x_922:
        /* <DEDUP_REMOVED lines=18> */
[----:B------:R-:W-:Y:S05]  /*0eb0*/  CALL.REL.NOINC `($__internal_28_$__cuda_sm3x_div_rn_noftz_f32_slowpath) ;  /* 0x00000b3000007944 */ /* 0x000fea0003c00000 */
[----:B0-----:R-:W-:Y:S02]  /*0ec0*/  IMAD.MOV.U32 R22, RZ, RZ, R5 ;  /* 0x000000ffff167224 */ /* 0x001fe400078e0005 */
.L_x_929:
[----:B------:R-:W-:Y:S05]  /*0ed0*/  BSYNC B2 ;  /* 0x0000000000027941 */ /* 0x000fea0003800000 */
.L_x_928:
        /* <DEDUP_REMOVED lines=13> */
[----:B0-----:R-:W-:Y:S02]  /*0fb0*/  MOV R4, R5 ;  /* 0x0000000500047202 */ /* 0x001fe40000000f00 */
.L_x_931:
[----:B------:R-:W-:Y:S05]  /*0fc0*/  BSYNC B2 ;  /* 0x0000000000027941 */ /* 0x000fea0003800000 */
.L_x_930:
        /* <DEDUP_REMOVED lines=12> */
[----:B------:R-:W-:Y:S05]  /*1090*/  CALL.REL.NOINC `($__internal_28_$__cuda_sm3x_div_rn_noftz_f32_slowpath) ;  /* 0x0000095000007944 */ /* 0x000fea0003c00000 */
[----:B0-----:R-:W-:Y:S02]  /*10a0*/  MOV R6, R5 ;  /* 0x0000000500067202 */ /* 0x001fe40000000f00 */
.L_x_933:
[----:B------:R-:W-:Y:S05]  /*10b0*/  BSYNC B2 ;  /* 0x0000000000027941 */ /* 0x000fea0003800000 */
.L_x_932:
[-C--:B------:R-:W-:Y:S01]  /*10c0*/  FFMA R27, R22, R20.reuse, R27 ;  /* 0x00000014161b7223 */ /* 0x080fe2000000001b */
[-C--:B------:R-:W-:Y:S01]  /*10d0*/  FFMA R25, R4, R20.reuse, R25 ;  /* 0x0000001404197223 */ /* 0x080fe20000000019 */
[----:B------:R-:W-:Y:S02]  /*10e0*/  FFMA R23, R6, R20, R23 ;  /* 0x0000001406177223 */ /* 0x000fe40000000017 */
.L_x_927:
[----:B------:R-:W-:Y:S05]  /*10f0*/  BSYNC B1 ;  /* 0x0000000000017941 */ /* 0x000fea0003800000 */
.L_x_926:
[----:B------:R-:W-:Y:S01]  /*1100*/  FADD R2, RZ, R25 ;  /* 0x00000019ff027221 */ /* 0x000fe20000000000 */
[----:B------:R-:W-:Y:S01]  /*1110*/  ISETP.NE.U32.AND P0, PT, RZ, c[0x0][0x3c8], PT ;  /* 0x0000f200ff007a0c */ /* 0x000fe20003f05070 */
[----:B------:R-:W-:Y:S01]  /*1120*/  FADD R3, RZ, R27 ;  /* 0x0000001bff037221 */ /* 0x000fe20000000000 */
[----:B------:R-:W-:Y:S01]  /*1130*/  FADD R4, RZ, R23 ;  /* 0x00000017ff047221 */ /* 0x000fe20000000000 */
[----:B------:R-:W-:Y:S01]  /*1140*/  FFMA R6, R2, c[0x0][0x2a4], RZ ;  /* 0x0000a90002067a23 */ /* 0x000fe200000000ff */
[----:B------:R-:W-:Y:S01]  /*1150*/  ISETP.NE.AND.EX P0, PT, RZ, c[0x0][0x3cc], PT, P0 ;  /* 0x0000f300ff007a0c */ /* 0x000fe20003f05300 */
[----:B------:R-:W-:Y:S01]  /*1160*/  FFMA R5, R3, c[0x0][0x2a4], RZ ;  /* 0x0000a90003057a23 */ /* 0x000fe200000000ff */
[----:B------:R-:W-:Y:S01]  /*1170*/  FFMA R7, R4, c[0x0][0x2a4], RZ ;  /* 0x0000a90004077a23 */ /* 0x000fe200000000ff */
[-C--:B------:R-:W-:Y:S01]  /*1180*/  FMUL R11, R11, R6.reuse ;  /* 0x000000060b0b7220 */ /* 0x080fe20000400000 */
[----:B------:R-:W-:-:S03]  /*1190*/  FFMA R6, R0, R6, RZ ;  /* 0x0000000600067223 */ /* 0x000fc600000000ff */
[-C--:B------:R-:W-:Y:S01]  /*11a0*/  FFMA R8, R8, R5.reuse, R11 ;  /* 0x0000000508087223 */ /* 0x080fe2000000000b */
[----:B------:R-:W-:-:S03]  /*11b0*/  FFMA R5, R0, R5, RZ ;  /* 0x0000000500057223 */ /* 0x000fc600000000ff */
[-C--:B------:R-:W-:Y:S01]  /*11c0*/  FFMA R8, R9, R7.reuse, R8 ;  /* 0x0000000709087223 */ /* 0x080fe20000000008 */
[----:B------:R-:W-:Y:S01]  /*11d0*/  FFMA R7, R0, R7, RZ ;  /* 0x0000000700077223 */ /* 0x000fe200000000ff */
[----:B------:R-:W-:Y:S02]  /*11e0*/  SHF.R.S32.HI R0, RZ, 0x1f, R17 ;  /* 0x0000001fff007819 */ /* 0x000fe40000011411 */
        /* <DEDUP_REMOVED lines=10> */
.L_x_934:
[----:B------:R-:W-:-:S04]  /*1290*/  ISETP.NE.U32.AND P0, PT, RZ, c[0x0][0x230], PT ;  /* 0x00008c00ff007a0c */ /* 0x000fc80003f05070 */
[----:B------:R-:W-:-:S13]  /*12a0*/  ISETP.NE.AND.EX P0, PT, RZ, c[0x0][0x234], PT, P0 ;  /* 0x00008d00ff007a0c */ /* 0x000fda0003f05300 */
[----:B------:R-:W-:Y:S05]  /*12b0*/  @!P0 BRA `(.L_x_935) ;  /* 0x0000006000008947 */ /* 0x000fea0003800000 */
[----:B------:R-:W-:Y:S01]  /*12c0*/  MOV R8, c[0x0][0x248] ;  /* 0x0000920000087a02 */ /* 0x000fe20000000f00 */
[----:B------:R-:W-:-:S04]  /*12d0*/  IMAD R20, R0, c[0x0][0x248], RZ ;  /* 0x0000920000147a24 */ /* 0x000fc800078e02ff */
[----:B------:R-:W-:Y:S02]  /*12e0*/  IMAD R13, R13, R17, R20 ;  /* 0x000000110d0d7224 */ /* 0x000fe400078e0214 */
[----:B------:R-:W-:-:S04]  /*12f0*/  IMAD.WIDE.U32 R8, R17, R8, c[0x0][0x230] ;  /* 0x00008c0011087625 */ /* 0x000fc800078e0008 */
[----:B------:R-:W-:-:S05]  /*1300*/  IMAD.IADD R9, R13, 0x1, R9 ;  /* 0x000000010d097824 */ /* 0x000fca00078e0209 */
[----:B------:R0:W-:Y:S02]  /*1310*/  RED.E.ADD.F32.FTZ.RN.STRONG.GPU [R8.64], R21 ;  /* 0x000000150800798e */ /* 0x0001e4000c10e790 */
.L_x_935:
        /* <DEDUP_REMOVED lines=13> */
.L_x_936:
[----:B------:R-:W-:-:S04]  /*13f0*/  ISETP.NE.U32.AND P0, PT, RZ, c[0x0][0x1f8], PT ;  /* 0x00007e00ff007a0c */ /* 0x000fc80003f05070 */
[----:B------:R-:W-:-:S13]  /*1400*/  ISETP.NE.AND.EX P0, PT, RZ, c[0x0][0x1fc], PT, P0 ;  /* 0x00007f00ff007a0c */ /* 0x000fda0003f05300 */
[----:B------:R-:W-:Y:S05]  /*1410*/  @!P0 BRA `(.L_x_937) ;  /* 0x0000008000008947 */ /* 0x000fea0003800000 */
[----:B0-----:R-:W-:Y:S01]  /*1420*/  IMAD R9, R0, c[0x0][0x210], RZ ;  /* 0x0000840000097a24 */ /* 0x001fe200078e02ff */
[----:B------:R-:W-:-:S03]  /*1430*/  MOV R8, c[0x0][0x210] ;  /* 0x0000840000087a02 */ /* 0x000fc60000000f00 */
[----:B------:R-:W-:Y:S02]  /*1440*/  IMAD R11, R12, R17, R9 ;  /* 0x000000110c0b7224 */ /* 0x000fe400078e0209 */
[----:B------:R-:W-:-:S05]  /*1450*/  IMAD.WIDE.U32 R8, R17, R8, c[0x0][0x1f8] ;  /* 0x00007e0011087625 */ /* 0x000fca00078e0008 */
[----:B------:R-:W-:-:S05]  /*1460*/  IADD3 R9, R11, R9, RZ ;  /* 0x000000090b097210 */ /* 0x000fca0007ffe0ff */
[----:B------:R0:W-:Y:S04]  /*1470*/  RED.E.ADD.F32.FTZ.RN.STRONG.GPU [R8.64], R5 ;  /* 0x000000050800798e */ /* 0x0001e8000c10e790 */
[----:B------:R0:W-:Y:S04]  /*1480*/  RED.E.ADD.F32.FTZ.RN.STRONG.GPU [R8.64+0x4], R6 ;  /* 0x000004060800798e */ /* 0x0001e8000c10e790 */
[----:B------:R0:W-:Y:S02]  /*1490*/  RED.E.ADD.F32.FTZ.RN.STRONG.GPU [R8.64+0x8], R7 ;  /* 0x000008070800798e */ /* 0x0001e4000c10e790 */
.L_x_937:
[----:B------:R-:W-:-:S04]  /*14a0*/  ISETP.NE.U32.AND P0, PT, RZ, c[0x0][0x358], PT ;  /* 0x0000d600ff007a0c */ /* 0x000fc80003f05070 */
[----:B------:R-:W-:-:S13]  /*14b0*/  ISETP.NE.AND.EX P0, PT, RZ, c[0x0][0x35c], PT, P0 ;  /* 0x0000d700ff007a0c */ /* 0x000fda0003f05300 */
[----:B------:R-:W-:Y:S05]  /*14c0*/  @!P0 BRA `(.L_x_938) ;  /* 0x000000a000008947 */ /* 0x000fea0003800000 */
[----:B------:R-:W-:Y:S01]  /*14d0*/  SHF.R.S32.HI R0, RZ, 0x1f, R17 ;  /* 0x0000001fff007819 */ /* 0x000fe20000011411 */
[----:B0-----:R-:W-:-:S04]  /*14e0*/  IMAD.MOV.U32 R6, RZ, RZ, c[0x0][0x378] ;  /* 0x0000de00ff067624 */ /* 0x001fc800078e00ff */
        /* <DEDUP_REMOVED lines=8> */
.L_x_938:
        /* <DEDUP_REMOVED lines=8> */
[----:B------:R0:W-:Y:S04]  /*15f0*/  RED.E.ADD.F32.FTZ.RN.STRONG.GPU [R6.64], R3 ;  /* 0x000000030600798e */ /* 0x0001e8000c10e790 */
[----:B------:R0:W-:Y:S04]  /*1600*/  RED.E.ADD.F32.FTZ.RN.STRONG.GPU [R6.64+0x4], R2 ;  /* 0x000004020600798e */ /* 0x0001e8000c10e790 */
[----:B------:R0:W-:Y:S02]  /*1610*/  RED.E.ADD.F32.FTZ.RN.STRONG.GPU [R6.64+0x8], R4 ;  /* 0x000008040600798e */ /* 0x0001e4000c10e790 */
.L_x_939:
[----:B------:R-:W-:-:S04]  /*1620*/  ISETP.NE.U32.AND P0, PT, RZ, c[0x0][0x320], PT ;  /* 0x0000c800ff007a0c */ /* 0x000fc80003f05070 */
[----:B------:R-:W-:-:S13]  /*1630*/  ISETP.NE.AND.EX P0, PT, RZ, c[0x0][0x324], PT, P0 ;  /* 0x0000c900ff007a0c */ /* 0x000fda0003f05300 */
[----:B------:R-:W-:Y:S05]  /*1640*/  @!P0 BRA `(.L_x_940) ;  /* 0x000000a000008947 */ /* 0x000fea0003800000 */
[----:B------:R-:W-:Y:S02]  /*1650*/  SHF.R.S32.HI R0, RZ, 0x1f, R17 ;  /* 0x0000001fff007819 */ /* 0x000fe40000011411 */
[----:B0-----:R-:W-:-:S03]  /*1660*/  MOV R2, c[0x0][0x340] ;  /* 0x0000d00000027a02 */ /* 0x001fc60000000f00 */
[----:B------:R-:W-:Y:S02]  /*1670*/  IMAD R0, R0, c[0x0][0x340], RZ ;  /* 0x0000d00000007a24 */ /* 0x000fe400078e02ff */
[----:B------:R-:W-:-:S04]  /*1680*/  IMAD.WIDE.U32 R2, R17, R2, c[0x0][0x320] ;  /* 0x0000c80011027625 */ /* 0x000fc800078e0002 */
[----:B------:R-:W-:-:S04]  /*1690*/  IMAD R5, R17, UR14, R0 ;  /* 0x0000000e11057c24 */ /* 0x000fc8000f8e0200 */
[----:B------:R-:W-:-:S05]  /*16a0*/  IMAD.IADD R3, R3, 0x1, R5 ;  /* 0x0000000103037824 */ /* 0x000fca00078e0205 */
[----:B------:R0:W-:Y:S04]  /*16b0*/  RED.E.ADD.F32.FTZ.RN.STRONG.GPU [R2.64], R19 ;  /* 0x000000130200798e */ /* 0x0001e8000c10e790 */
[----:B------:R0:W-:Y:S04]  /*16c0*/  RED.E.ADD.F32.FTZ.RN.STRONG.GPU [R2.64+0x4], R18 ;  /* 0x000004120200798e */ /* 0x0001e8000c10e790 */
[----:B------:R0:W-:Y:S01]  /*16d0*/  RED.E.ADD.F32.FTZ.RN.STRONG.GPU [R2.64+0x8], R16 ;  /* 0x000008100200798e */ /* 0x0001e2000c10e790 */
[----:B------:R-:W-:Y:S05]  /*16e0*/  BRA `(.L_x_912) ;  /* 0x000000c000007947 */ /* 0x000fea0003800000 */
.L_x_940:
        /* <DEDUP_REMOVED lines=11> */
[----:B------:R0:W-:Y:S02]  /*17a0*/  RED.E.ADD.F32.FTZ.RN.STRONG.GPU [R2.64+0x8], R16 ;  /* 0x000008100200798e */ /* 0x0001e4000c10e790 */
.L_x_912:
[----:B------:R-:W-:Y:S05]  /*17b0*/  BSYNC B0 ;  /* 0x0000000000007941 */ /* 0x000fea0003800000 */
.L_x_911:
        /* <DEDUP_REMOVED lines=11> */
.L_x_941:
[----:B------:R-:W-:Y:S05]  /*1870*/  EXIT ;  /* 0x000000000000794d */ /* 0x000fea0003800000 */
        .weak           $__internal_27_$__cuda_sm20_sqrt_rn_f32_slowpath
        .type           $__internal_27_$__cuda_sm20_sqrt_rn_f32_slowpath,@function
        .size           $__internal_27_$__cuda_sm20_sqrt_rn_f32_slowpath,($__internal_28_$__cuda_sm3x_div_rn_noftz_f32_slowpath - $__internal_27_$__cuda_sm20_sqrt_rn_f32_slowpath)
$__internal_27_$__cuda_sm20_sqrt_rn_f32_slowpath:
        /* <DEDUP_REMOVED lines=19> */
.L_x_943:
[----:B------:R-:W-:Y:S02]  /*19b0*/  MOV R21, R6 ;  /* 0x0000000600157202 */ /* 0x000fe40000000f00 */
[----:B------:R-:W-:Y:S02]  /*19c0*/  MOV R6, R22 ;  /* 0x0000001600067202 */ /* 0x000fe40000000f00 */
[----:B------:R-:W-:-:S04]  /*19d0*/  MOV R7, 0x0 ;  /* 0x0000000000077802 */ /* 0x000fc80000000f00 */
[----:B------:R-:W-:Y:S05]  /*19e0*/  RET.REL.NODEC R6 `(my_integrate_particles_cuda_kernel_backward) ;  /* 0xffffe61006007950 */ /* 0x000fea0003c3ffff */
        .weak           $__internal_28_$__cuda_sm3x_div_rn_noftz_f32_slowpath
        .type           $__internal_28_$__cuda_sm3x_div_rn_noftz_f32_slowpath,@function
        .size           $__internal_28_$__cuda_sm3x_div_rn_noftz_f32_slowpath,(.L_x_1200 - $__internal_28_$__cuda_sm3x_div_rn_noftz_f32_slowpath)
$__internal_28_$__cuda_sm3x_div_rn_noftz_f32_slowpath:
        /* <DEDUP_REMOVED lines=29> */
[----:B------:R-:W-:Y:S01]  /*1bc0*/  @P0 IMAD.MOV.U32 R26, RZ, RZ, RZ ;  /* 0x000000ffff1a0224 */ /* 0x000fe200078e00ff */
[----:B------:R-:W-:Y:S01]  /*1bd0*/  @!P0 MOV R26, 0xffffffc0 ;  /* 0xffffffc0001a8802 */ /* 0x000fe20000000f00 */
[----:B------:R-:W-:Y:S01]  /*1be0*/  @!P0 FFMA R5, R5, 1.84467440737095516160e+19, RZ ;  /* 0x5f80000005058823 */ /* 0x000fe200000000ff */
[----:B------:R-:W-:Y:S02]  /*1bf0*/  @!P1 FFMA R6, R6, 1.84467440737095516160e+19, RZ ;  /* 0x5f80000006069823 */ /* 0x000fe400000000ff */
[----:B------:R-:W-:Y:S02]  /*1c00*/  @!P1 IADD3 R26, R26, 0x40, RZ ;  /* 0x000000401a1a9810 */ /* 0x000fe40007ffe0ff */
.L_x_945:
        /* <DEDUP_REMOVED lines=30> */
[C---:B------:R-:W-:Y:S02]  /*1df0*/  IADD3 R31, R7.reuse, 0x20, RZ ;  /* 0x00000020071f7810 */ /* 0x040fe40007ffe0ff */
[C---:B------:R-:W-:Y:S02]  /*1e00*/  ISETP.NE.AND P2, PT, R7.reuse, RZ, PT ;  /* 0x000000ff0700720c */ /* 0x040fe40003f45270 */
[----:B------:R-:W-:Y:S01]  /*1e10*/  LOP3.LUT R28, R26, 0x7fffff, RZ, 0xc0, !PT ;  /* 0x007fffff1a1c7812 */ /* 0x000fe200078ec0ff */
[CCC-:B------:R-:W-:Y:S01]  /*1e20*/  FFMA.RP R26, R6.reuse, R30.reuse, R29.reuse ;  /* 0x0000001e061a7223 */ /* 0x1c0fe2000000801d */
[----:B------:R-:W-:Y:S01]  /*1e30*/  ISETP.NE.AND P1, PT, R7, RZ, PT ;  /* 0x000000ff0700720c */ /* 0x000fe20003f25270 */
[----:B------:R-:W-:Y:S01]  /*1e40*/  FFMA.RM R29, R6, R30, R29 ;  /* 0x0000001e061d7223 */ /* 0x000fe2000000401d */
[----:B------:R-:W-:Y:S01]  /*1e50*/  LOP3.LUT R28, R28, 0x800000, RZ, 0xfc, !PT ;  /* 0x008000001c1c7812 */ /* 0x000fe200078efcff */
[----:B------:R-:W-:-:S03]  /*1e60*/  IMAD.MOV R7, RZ, RZ, -R7 ;  /* 0x000000ffff077224 */ /* 0x000fc600078e0a07 */
        /* <DEDUP_REMOVED lines=13> */
.L_x_952:
[----:B------:R-:W-:-:S04]  /*1f40*/  LOP3.LUT R5, R5, 0x80000000, RZ, 0xc0, !PT ;  /* 0x8000000005057812 */ /* 0x000fc800078ec0ff */
[----:B------:R-:W-:Y:S01]  /*1f50*/  LOP3.LUT R5, R5, 0x7f800000, RZ, 0xfc, !PT ;  /* 0x7f80000005057812 */ /* 0x000fe200078efcff */
[----:B------:R-:W-:Y:S05]  /*1f60*/  BRA `(.L_x_953) ;  /* 0x0000001000007947 */ /* 0x000fea0003800000 */
.L_x_951:
[----:B------:R-:W-:Y:S02]  /*1f70*/  LEA R5, R26, R5, 0x17 ;  /* 0x000000051a057211 */ /* 0x000fe400078eb8ff */
.L_x_953:
[----:B------:R-:W-:Y:S05]  /*1f80*/  BSYNC B4 ;  /* 0x0000000000047941 */ /* 0x000fea0003800000 */
.L_x_950:
[----:B------:R-:W-:Y:S05]  /*1f90*/  BRA `(.L_x_954) ;  /* 0x0000008000007947 */ /* 0x000fea0003800000 */
.L_x_949:
[----:B------:R-:W-:-:S04]  /*1fa0*/  LOP3.LUT R5, R6, 0x80000000, R5, 0x48, !PT ;  /* 0x8000000006057812 */ /* 0x000fc800078e4805 */
[----:B------:R-:W-:Y:S01]  /*1fb0*/  LOP3.LUT R5, R5, 0x7f800000, RZ, 0xfc, !PT ;  /* 0x7f80000005057812 */ /* 0x000fe200078efcff */
[----:B------:R-:W-:Y:S05]  /*1fc0*/  BRA `(.L_x_954) ;  /* 0x0000005000007947 */ /* 0x000fea0003800000 */
.L_x_948:
[----:B------:R-:W-:Y:S01]  /*1fd0*/  LOP3.LUT R5, R6, 0x80000000, R5, 0x48, !PT ;  /* 0x8000000006057812 */ /* 0x000fe200078e4805 */
[----:B------:R-:W-:Y:S05]  /*1fe0*/  BRA `(.L_x_954) ;  /* 0x0000003000007947 */ /* 0x000fea0003800000 */
.L_x_947:
[----:B------:R-:W0:Y:S01]  /*1ff0*/  MUFU.RSQ R5, -QNAN ;  /* 0xffc0000000057908 */ /* 0x000e220000001400 */
[----:B------:R-:W-:Y:S05]  /*2000*/  BRA `(.L_x_954) ;  /* 0x0000001000007947 */ /* 0x000fea0003800000 */
.L_x_946:
[----:B------:R-:W-:Y:S02]  /*2010*/  FADD.FTZ R5, R5, R6 ;  /* 0x0000000605057221 */ /* 0x000fe40000010000 */
.L_x_954:
[----:B------:R-:W-:Y:S05]  /*2020*/  BSYNC B3 ;  /* 0x0000000000037941 */ /* 0x000fea0003800000 */
.L_x_944:
[----:B------:R-:W-:Y:S02]  /*2030*/  MOV R6, R24 ;  /* 0x0000001800067202 */ /* 0x000fe40000000f00 */
[----:B------:R-:W-:-:S04]  /*2040*/  MOV R7, 0x0 ;  /* 0x0000000000077802 */ /* 0x000fc80000000f00 */
[----:B------:R-:W-:Y:S05]  /*2050*/  RET.REL.NODEC R6 `(my_integrate_particles_cuda_kernel_backward) ;  /* 0xffffdfa006007950 */ /* 0x000fea0003c3ffff */
.L_x_955:
        /* <DEDUP_REMOVED lines=10> */
.L_x_1200:


//--------------------- .text.my_integrate_particles_cuda_kernel_forward --------------------------
	.section	.text.my_integrate_particles_cuda_kernel_forward,"ax",@progbits
	.sectioninfo	@"SHI_REGISTERS=26"
	.align	128
        .global         my_integrate_particles_cuda_kernel_forward
        .type           my_integrate_particles_cuda_kernel_forward,@function
        .size           my_integrate_particles_cuda_kernel_forward,(.L_x_1202 - my_integrate_particles_cuda_kernel_forward)
        .other          my_integrate_particles_cuda_kernel_forward,@"STO_CUDA_ENTRY STV_DEFAULT"
my_integrate_particles_cuda_kernel_forward:
.text.my_integrate_particles_cuda_kernel_forward:
[----:B------:R-:W-:Y:S02]  /*0000*/  IMAD.MOV.U32 R1, RZ, RZ, c[0x0][0x28] ;  /* 0x00000a00ff017624 */ /* 0x000fe400078e00ff */
        /* <DEDUP_REMOVED lines=8> */
[----:B------:R-:W-:Y:S01]  /*0090*/  IMAD.MOV.U32 R4, RZ, RZ, R2 ;  /* 0x000000ffff047224 */ /* 0x000fe200078e0002 */
        /* <DEDUP_REMOVED lines=9> */
[----:B------:R-:W-:Y:S02]  /*0130*/  UMOV UR4, URZ ;  /* 0x0000003f00047c82 */ /* 0x000fe40008000000 */
[----:B------:R-:W-:-:S02]  /*0140*/  USHF.R.S32.HI UR5, URZ, 0x1f, UR5 ;  /* 0x0000001f3f057899 */ /* 0x000fc40008011405 */
[----:B------:R-:W-:Y:S02]  /*0150*/  USHF.R.S32.HI UR8, URZ, 0x1f, UR8 ;  /* 0x0000001f3f087899 */ /* 0x000fe40008011408 */
[----:B------:R-:W-:Y:S02]  /*0160*/  USHF.R.S32.HI UR9, URZ, 0x1f, UR9 ;  /* 0x0000001f3f097899 */ /* 0x000fe40008011409 */
[----:B------:R-:W-:Y:S02]  /*0170*/  USHF.R.S32.HI UR10, URZ, 0x1f, UR10 ;  /* 0x0000001f3f0a7899 */ /* 0x000fe4000801140a */
[----:B------:R-:W-:Y:S02]  /*0180*/  USHF.R.S32.HI UR11, URZ, 0x1f, UR11 ;  /* 0x0000001f3f0b7899 */ /* 0x000fe4000801140b */
[----:B------:R-:W-:Y:S02]  /*0190*/  USHF.R.S32.HI UR12, URZ, 0x1f, UR12 ;  /* 0x0000001f3f0c7899 */ /* 0x000fe4000801140c */
[----:B------:R-:W-:-:S02]  /*01a0*/  USHF.R.S32.HI UR13, URZ, 0x1f, UR13 ;  /* 0x0000001f3f0d7899 */ /* 0x000fc4000801140d */
[----:B------:R-:W-:Y:S02]  /*01b0*/  UIADD3 UR4, UR7, UR4, URZ ;  /* 0x0000000407047290 */ /* 0x000fe4000fffe03f */
[----:B------:R-:W-:Y:S02]  /*01c0*/  ULDC.64 UR14, c[0x0][0x118] ;  /* 0x00004600000e7ab9 */ /* 0x000fe40000000a00 */
.L_x_963:
[----:B0-----:R-:W-:Y:S02]  /*01d0*/  SHF.R.S32.HI R5, RZ, 0x1f, R4 ;  /* 0x0000001fff057819 */ /* 0x001fe40000011404 */
[----:B------:R-:W-:-:S03]  /*01e0*/  MOV R7, c[0x0][0x280] ;  /* 0x0000a00000077a02 */ /* 0x000fc60000000f00 */
[----:B------:R-:W-:Y:S02]  /*01f0*/  IMAD R9, R5, c[0x0][0x280], RZ ;  /* 0x0000a00005097a24 */ /* 0x000fe400078e02ff */
[----:B------:R-:W-:-:S04]  /*0200*/  IMAD.WIDE.U32 R6, R4, R7, c[0x0][0x260] ;  /* 0x0000980004067625 */ /* 0x000fc800078e0007 */
[----:B------:R-:W-:-:S04]  /*0210*/  IMAD R9, R4, UR5, R9 ;  /* 0x0000000504097c24 */ /* 0x000fc8000f8e0209 */
[----:B------:R-:W-:-:S05]  /*0220*/  IMAD.IADD R7, R7, 0x1, R9 ;  /* 0x0000000107077824 */ /* 0x000fca00078e0209 */
[----:B------:R-:W2:Y:S02]  /*0230*/  LDG.E R6, [R6.64] ;  /* 0x0000000e06067981 */ /* 0x000ea4000c1e1900 */
[----:B--2---:R-:W-:-:S04]  /*0240*/  LOP3.LUT R0, R6, 0x1, RZ, 0xc0, !PT ;  /* 0x0000000106007812 */ /* 0x004fc800078ec0ff */
[----:B------:R-:W-:-:S13]  /*0250*/  ISETP.NE.U32.AND P0, PT, R0, 0x1, PT ;  /* 0x000000010000780c */ /* 0x000fda0003f05070 */
[----:B------:R-:W-:Y:S05]  /*0260*/  @P0 EXIT ;  /* 0x000000000000094d */ /* 0x000fea0003800000 */
[----:B------:R-:W-:Y:S01]  /*0270*/  IMAD R7, R5, c[0x0][0x248], RZ ;  /* 0x0000920005077a24 */ /* 0x000fe200078e02ff */
[----:B------:R-:W-:Y:S01]  /*0280*/  MOV R11, c[0x0][0x248] ;  /* 0x00009200000b7a02 */ /* 0x000fe20000000f00 */
[----:B------:R-:W-:Y:S01]  /*0290*/  IMAD.MOV.U32 R17, RZ, RZ, c[0x0][0x1d8] ;  /* 0x00007600ff117624 */ /* 0x000fe200078e00ff */
[----:B------:R-:W-:Y:S01]  /*02a0*/  MOV R13, c[0x0][0x210] ;  /* 0x00008400000d7a02 */ /* 0x000fe20000000f00 */
[C---:B------:R-:W-:Y:S02]  /*02b0*/  IMAD R9, R4.reuse, UR11, R7 ;  /* 0x0000000b04097c24 */ /* 0x040fe4000f8e0207 */
[----:B------:R-:W-:-:S04]  /*02c0*/  IMAD.WIDE.U32 R6, R4, R11, c[0x0][0x228] ;  /* 0x00008a0004067625 */ /* 0x000fc800078e000b */
[----:B------:R-:W-:Y:S02]  /*02d0*/  IMAD.IADD R7, R7, 0x1, R9 ;  /* 0x0000000107077824 */ /* 0x000fe400078e0209 */
[C---:B------:R-:W-:Y:S02]  /*02e0*/  IMAD R9, R5.reuse, c[0x0][0x210], RZ ;  /* 0x0000840005097a24 */ /* 0x040fe400078e02ff */
[----:B------:R-:W-:Y:S01]  /*02f0*/  IMAD R11, R5, c[0x0][0x1d8], RZ ;  /* 0x00007600050b7a24 */ /* 0x000fe200078e02ff */
[----:B------:R0:W2:Y:S01]  /*0300*/  LDG.E R0, [R6.64] ;  /* 0x0000000e06007981 */ /* 0x0000a2000c1e1900 */
[C---:B------:R-:W-:Y:S02]  /*0310*/  IMAD R15, R4.reuse, UR10, R9 ;  /* 0x0000000a040f7c24 */ /* 0x040fe4000f8e0209 */
[----:B------:R-:W-:-:S04]  /*0320*/  IMAD.WIDE.U32 R8, R4, R13, c[0x0][0x1f0] ;  /* 0x00007c0004087625 */ /* 0x000fc800078e000d */
[C---:B------:R-:W-:Y:S01]  /*0330*/  IMAD R13, R4.reuse, UR9, R11 ;  /* 0x00000009040d7c24 */ /* 0x040fe2000f8e020b */
[----:B------:R-:W-:Y:S01]  /*0340*/  IADD3 R9, R9, R15, RZ ;  /* 0x0000000f09097210 */ /* 0x000fe20007ffe0ff */
[----:B------:R-:W-:-:S04]  /*0350*/  IMAD.WIDE.U32 R10, R4, R17, c[0x0][0x1b8] ;  /* 0x00006e00040a7625 */ /* 0x000fc800078e0011 */
[----:B------:R-:W-:Y:S01]  /*0360*/  IMAD.IADD R11, R11, 0x1, R13 ;  /* 0x000000010b0b7824 */ /* 0x000fe200078e020d */
[----:B------:R1:W3:Y:S04]  /*0370*/  LDG.E R17, [R8.64+0x4] ;  /* 0x0000040e08117981 */ /* 0x0002e8000c1e1900 */
[----:B------:R1:W4:Y:S04]  /*0380*/  LDG.E R15, [R8.64] ;  /* 0x0000000e080f7981 */ /* 0x000328000c1e1900 */
[----:B------:R0:W4:Y:S04]  /*0390*/  LDG.E R16, [R10.64+0x4] ;  /* 0x0000040e0a107981 */ /* 0x000128000c1e1900 */
[----:B------:R1:W4:Y:S04]  /*03a0*/  LDG.E R19, [R8.64+0x8] ;  /* 0x0000080e08137981 */ /* 0x000328000c1e1900 */
[----:B------:R1:W4:Y:S04]  /*03b0*/  LDG.E R14, [R10.64] ;  /* 0x0000000e0a0e7981 */ /* 0x000328000c1e1900 */
[----:B------:R1:W4:Y:S01]  /*03c0*/  LDG.E R21, [R10.64+0x8] ;  /* 0x0000080e0a157981 */ /* 0x000322000c1e1900 */
[----:B------:R-:W-:Y:S01]  /*03d0*/  MOV R13, c[0x0][0x1a0] ;  /* 0x00006800000d7a02 */ /* 0x000fe20000000f00 */
[----:B0-----:R-:W-:-:S04]  /*03e0*/  IMAD R7, R5, c[0x0][0x1a0], RZ ;  /* 0x0000680005077a24 */ /* 0x001fc800078e02ff */
[C---:B------:R-:W-:Y:S02]  /*03f0*/  IMAD R7, R4.reuse, UR8, R7 ;  /* 0x0000000804077c24 */ /* 0x040fe4000f8e0207 */
[----:B------:R-:W-:-:S04]  /*0400*/  IMAD.WIDE.U32 R12, R4, R13, c[0x0][0x180] ;  /* 0x00006000040c7625 */ /* 0x000fc800078e000d */
[----:B------:R-:W-:-:S05]  /*0410*/  IMAD.IADD R13, R13, 0x1, R7 ;  /* 0x000000010d0d7824 */ /* 0x000fca00078e0207 */
[----:B------:R0:W5:Y:S04]  /*0420*/  LDG.E R6, [R12.64] ;  /* 0x0000000e0c067981 */ /* 0x000168000c1e1900 */
[----:B------:R0:W5:Y:S04]  /*0430*/  LDG.E R7, [R12.64+0x4] ;  /* 0x0000040e0c077981 */ /* 0x000168000c1e1900 */
[----:B-1----:R0:W5:Y:S01]  /*0440*/  LDG.E R8, [R12.64+0x8] ;  /* 0x0000080e0c087981 */ /* 0x002162000c1e1900 */
[----:B------:R-:W-:Y:S01]  /*0450*/  BSSY B0, `(.L_x_956) ;  /* 0x0000019000007945 */ /* 0x000fe20003800000 */
[----:B--2---:R-:W-:-:S05]  /*0460*/  FSET.BF.LT.AND R2, -R0, RZ, PT ;  /* 0x000000ff0002720a */ /* 0x004fca0003801100 */
[C---:B------:R-:W-:Y:S01]  /*0470*/  FMUL R9, R2.reuse, c[0x0][0x29c] ;  /* 0x0000a70002097a20 */ /* 0x040fe20000400000 */
[C---:B------:R-:W-:Y:S01]  /*0480*/  FMUL R10, R2.reuse, c[0x0][0x298] ;  /* 0x0000a600020a7a20 */ /* 0x040fe20000400000 */
[----:B------:R-:W-:Y:S02]  /*0490*/  FMUL R2, R2, c[0x0][0x2a0] ;  /* 0x0000a80002027a20 */ /* 0x000fe40000400000 */
[C---:B---3--:R-:W-:Y:S01]  /*04a0*/  FFMA R9, R0.reuse, R17, R9 ;  /* 0x0000001100097223 */ /* 0x048fe20000000009 */
[----:B----4-:R-:W-:-:S03]  /*04b0*/  FFMA R15, R0, R15, R10 ;  /* 0x0000000f000f7223 */ /* 0x010fc6000000000a */
[----:B------:R-:W-:Y:S01]  /*04c0*/  FFMA R10, R9, c[0x0][0x2a4], R16 ;  /* 0x0000a900090a7a23 */ /* 0x000fe20000000010 */
[----:B------:R-:W-:-:S03]  /*04d0*/  FFMA R2, R0, R19, R2 ;  /* 0x0000001300027223 */ /* 0x000fc60000000002 */
[----:B------:R-:W-:Y:S01]  /*04e0*/  FMUL R0, R10, R10 ;  /* 0x0000000a0a007220 */ /* 0x000fe20000400000 */
[----:B------:R-:W-:Y:S01]  /*04f0*/  FFMA R9, R15, c[0x0][0x2a4], R14 ;  /* 0x0000a9000f097a23 */ /* 0x000fe2000000000e */
[----:B------:R-:W-:-:S03]  /*0500*/  FFMA R11, R2, c[0x0][0x2a4], R21 ;  /* 0x0000a900020b7a23 */ /* 0x000fc60000000015 */
[----:B------:R-:W-:-:S04]  /*0510*/  FFMA R0, R9, R9, R0 ;  /* 0x0000000909007223 */ /* 0x000fc80000000000 */
[----:B0-----:R-:W-:-:S05]  /*0520*/  FFMA R13, R11, R11, R0 ;  /* 0x0000000b0b0d7223 */ /* 0x001fca0000000000 */
[----:B------:R-:W-:Y:S01]  /*0530*/  IADD3 R2, R13, -0xd000000, RZ ;  /* 0xf30000000d027810 */ /* 0x000fe20007ffe0ff */
[----:B------:R0:W1:Y:S03]  /*0540*/  MUFU.RSQ R0, R13 ;  /* 0x0000000d00007308 */ /* 0x0000660000001400 */
[----:B------:R-:W-:-:S13]  /*0550*/  ISETP.GT.U32.AND P0, PT, R2, 0x727fffff, PT ;  /* 0x727fffff0200780c */ /* 0x000fda0003f04070 */
[----:B------:R-:W-:Y:S05]  /*0560*/  @!P0 BRA `(.L_x_957) ;  /* 0x0000003000008947 */ /* 0x000fea0003800000 */
[----:B01----:R-:W-:Y:S02]  /*0570*/  MOV R16, 0x590 ;  /* 0x0000059000107802 */ /* 0x003fe40000000f00 */
[----:B-----5:R-:W-:Y:S05]  /*0580*/  CALL.REL.NOINC `($__internal_29_$__cuda_sm20_sqrt_rn_f32_slowpath) ;  /* 0x0000035000007944 */ /* 0x020fea0003c00000 */
[----:B------:R-:W-:Y:S05]  /*0590*/  BRA `(.L_x_958) ;  /* 0x0000004000007947 */ /* 0x000fea0003800000 */
.L_x_957:
[----:B01----:R-:W-:Y:S01]  /*05a0*/  FMUL.FTZ R2, R13, R0 ;  /* 0x000000000d027220 */ /* 0x003fe20000410000 */
[----:B------:R-:W-:-:S03]  /*05b0*/  FMUL.FTZ R0, R0, 0.5 ;  /* 0x3f00000000007820 */ /* 0x000fc60000410000 */
[----:B------:R-:W-:-:S04]  /*05c0*/  FFMA R13, -R2, R2, R13 ;  /* 0x00000002020d7223 */ /* 0x000fc8000000010d */
[----:B------:R-:W-:Y:S02]  /*05d0*/  FFMA R2, R13, R0, R2 ;  /* 0x000000000d027223 */ /* 0x000fe40000000002 */
.L_x_958:
[----:B------:R-:W-:Y:S05]  /*05e0*/  BSYNC B0 ;  /* 0x0000000000007941 */ /* 0x000fea0003800000 */
.L_x_956:
        /* <DEDUP_REMOVED lines=14> */
[----:B------:R-:W-:Y:S01]  /*06d0*/  IMAD.MOV.U32 R0, RZ, RZ, R2 ;  /* 0x000000ffff007224 */ /* 0x000fe200078e0002 */
[----:B------:R-:W-:Y:S02]  /*06e0*/  MOV R12, 0x700 ;  /* 0x00000700000c7802 */ /* 0x000fe40000000f00 */
[----:B-----5:R-:W-:Y:S05]  /*06f0*/  CALL.REL.NOINC `($__internal_30_$__cuda_sm3x_div_rn_noftz_f32_slowpath) ;  /* 0x0000035000007944 */ /* 0x020fea0003c00000 */
.L_x_962:
[----:B------:R-:W-:Y:S05]  /*0700*/  BSYNC B1 ;  /* 0x0000000000017941 */ /* 0x000fea0003800000 */
.L_x_961:
[-C--:B0-----:R-:W-:Y:S01]  /*0710*/  FMUL R11, R11, R0.reuse ;  /* 0x000000000b0b7220 */ /* 0x081fe20000400000 */
[-C--:B------:R-:W-:Y:S01]  /*0720*/  FMUL R10, R10, R0.reuse ;  /* 0x000000000a0a7220 */ /* 0x080fe20000400000 */
[----:B------:R-:W-:Y:S02]  /*0730*/  FMUL R9, R9, R0 ;  /* 0x0000000009097220 */ /* 0x000fe40000400000 */
.L_x_960:
[----:B------:R-:W-:Y:S05]  /*0740*/  BSYNC B0 ;  /* 0x0000000000007941 */ /* 0x000fea0003800000 */
.L_x_959:
[C---:B------:R-:W-:Y:S01]  /*0750*/  IMAD R13, R5.reuse, c[0x0][0x2d0], RZ ;  /* 0x0000b400050d7a24 */ /* 0x040fe200078e02ff */
[----:B------:R-:W-:Y:S01]  /*0760*/  MOV R19, c[0x0][0x2d0] ;  /* 0x0000b40000137a02 */ /* 0x000fe20000000f00 */
[----:B------:R-:W-:Y:S01]  /*0770*/  IMAD R15, R5, c[0x0][0x308], RZ ;  /* 0x0000c200050f7a24 */ /* 0x000fe200078e02ff */
[----:B-----5:R-:W-:Y:S01]  /*0780*/  FFMA R7, R10, c[0x0][0x2a4], R7 ;  /* 0x0000a9000a077a23 */ /* 0x020fe20000000007 */
[----:B------:R-:W-:Y:S02]  /*0790*/  IMAD.MOV.U32 R21, RZ, RZ, c[0x0][0x308] ;  /* 0x0000c200ff157624 */ /* 0x000fe400078e00ff */
[----:B------:R-:W-:-:S02]  /*07a0*/  IMAD R5, R4, UR12, R13 ;  /* 0x0000000c04057c24 */ /* 0x000fc4000f8e020d */
[C---:B------:R-:W-:Y:S02]  /*07b0*/  IMAD R17, R4.reuse, UR13, R15 ;  /* 0x0000000d04117c24 */ /* 0x040fe4000f8e020f */
[----:B------:R-:W-:-:S04]  /*07c0*/  IMAD.WIDE.U32 R12, R4, R19, c[0x0][0x2b0] ;  /* 0x0000ac00040c7625 */ /* 0x000fc800078e0013 */
[C---:B------:R-:W-:Y:S01]  /*07d0*/  IMAD.WIDE.U32 R14, R4.reuse, R21, c[0x0][0x2e8] ;  /* 0x0000ba00040e7625 */ /* 0x040fe200078e0015 */
[----:B------:R-:W-:Y:S01]  /*07e0*/  IADD3 R13, R13, R5, RZ ;  /* 0x000000050d0d7210 */ /* 0x000fe20007ffe0ff */
[----:B------:R-:W-:Y:S01]  /*07f0*/  FFMA R5, R9, c[0x0][0x2a4], R6 ;  /* 0x0000a90009057a23 */ /* 0x000fe20000000006 */
[----:B------:R-:W-:Y:S01]  /*0800*/  IADD3 R4, P0, R4, UR6, RZ ;  /* 0x0000000604047c10 */ /* 0x000fe2000ff1e0ff */
[----:B------:R-:W-:Y:S01]  /*0810*/  IMAD.IADD R15, R15, 0x1, R17 ;  /* 0x000000010f0f7824 */ /* 0x000fe200078e0211 */
[----:B------:R-:W-:Y:S01]  /*0820*/  FFMA R17, R11, c[0x0][0x2a4], R8 ;  /* 0x0000a9000b117a23 */ /* 0x000fe20000000008 */
[----:B------:R0:W-:Y:S01]  /*0830*/  STG.E [R12.64+0x4], R7 ;  /* 0x000004070c007986 */ /* 0x0001e2000c10190e */
[----:B------:R-:W-:Y:S02]  /*0840*/  IADD3.X R3, R3, UR4, RZ, P0, !PT ;  /* 0x0000000403037c10 */ /* 0x000fe400087fe4ff */
[----:B------:R-:W-:Y:S01]  /*0850*/  ISETP.GE.U32.AND P0, PT, R4, c[0x0][0x178], PT ;  /* 0x00005e0004007a0c */ /* 0x000fe20003f06070 */
[----:B------:R0:W-:Y:S03]  /*0860*/  STG.E [R12.64], R5 ;  /* 0x000000050c007986 */ /* 0x0001e6000c10190e */
[----:B------:R-:W-:Y:S01]  /*0870*/  ISETP.GE.U32.AND.EX P0, PT, R3, c[0x0][0x17c], PT, P0 ;  /* 0x00005f0003007a0c */ /* 0x000fe20003f06100 */
[----:B------:R0:W-:Y:S04]  /*0880*/  STG.E [R12.64+0x8], R17 ;  /* 0x000008110c007986 */ /* 0x0001e8000c10190e */
[----:B------:R0:W-:Y:S04]  /*0890*/  STG.E [R14.64], R9 ;  /* 0x000000090e007986 */ /* 0x0001e8000c10190e */
[----:B------:R0:W-:Y:S04]  /*08a0*/  STG.E [R14.64+0x4], R10 ;  /* 0x0000040a0e007986 */ /* 0x0001e8000c10190e */
[----:B------:R0:W-:Y:S01]  /*08b0*/  STG.E [R14.64+0x8], R11 ;  /* 0x0000080b0e007986 */ /* 0x0001e2000c10190e */
[----:B------:R-:W-:Y:S05]  /*08c0*/  @!P0 BRA `(.L_x_963) ;  /* 0xfffff90000008947 */ /* 0x000fea000383ffff */
[----:B------:R-:W-:Y:S05]  /*08d0*/  EXIT ;  /* 0x000000000000794d */ /* 0x000fea0003800000 */
        .weak           $__internal_29_$__cuda_sm20_sqrt_rn_f32_slowpath
        .type           $__internal_29_$__cuda_sm20_sqrt_rn_f32_slowpath,@function
        .size           $__internal_29_$__cuda_sm20_sqrt_rn_f32_slowpath,($__internal_30_$__cuda_sm3x_div_rn_noftz_f32_slowpath - $__internal_29_$__cuda_sm20_sqrt_rn_f32_slowpath)
$__internal_29_$__cuda_sm20_sqrt_rn_f32_slowpath:
        /* <DEDUP_REMOVED lines=16> */
[----:B------:R-:W-:Y:S01]  /*09e0*/  @P0 FFMA R14, R15, R2, R12 ;  /* 0x000000020f0e0223 */ /* 0x000fe2000000000c */
[----:B------:R-:W-:-:S03]  /*09f0*/  @!P0 IMAD.MOV.U32 R2, RZ, RZ, R0 ;  /* 0x000000ffff028224 */ /* 0x000fc600078e0000 */
[----:B------:R-:W-:-:S04]  /*0a00*/  @P0 FFMA R13, R14, R13, R15 ;  /* 0x0000000d0e0d0223 */ /* 0x000fc8000000000f */
[----:B------:R-:W-:Y:S01]  /*0a10*/  @P0 FMUL.FTZ R2, R13, 2.3283064365386962891e-10 ;  /* 0x2f8000000d020820 */ /* 0x000fe20000410000 */
.L_x_964:
[----:B------:R-:W-:Y:S01]  /*0a20*/  MOV R12, R16 ;  /* 0x00000010000c7202 */ /* 0x000fe20000000f00 */
[----:B------:R-:W-:-:S04]  /*0a30*/  IMAD.MOV.U32 R13, RZ, RZ, 0x0 ;  /* 0x00000000ff0d7424 */ /* 0x000fc800078e00ff */
[----:B------:R-:W-:Y:S05]  /*0a40*/  RET.REL.NODEC R12 `(my_integrate_particles_cuda_kernel_forward) ;  /* 0xfffff5b00c007950 */ /* 0x000fea0003c3ffff */
        .weak           $__internal_30_$__cuda_sm3x_div_rn_noftz_f32_slowpath
        .type           $__internal_30_$__cuda_sm3x_div_rn_noftz_f32_slowpath,@function
        .size           $__internal_30_$__cuda_sm3x_div_rn_noftz_f32_slowpath,(.L_x_1202 - $__internal_30_$__cuda_sm3x_div_rn_noftz_f32_slowpath)
$__internal_30_$__cuda_sm3x_div_rn_noftz_f32_slowpath:
[----:B------:R-:W-:Y:S01]  /*0a50*/  SHF.R.U32.HI R13, RZ, 0x17, R0 ;  /* 0x00000017ff0d7819 */ /* 0x000fe20000011600 */
[----:B------:R-:W-:Y:S01]  /*0a60*/  BSSY B2, `(.L_x_965) ;  /* 0x0000064000027945 */ /* 0x000fe20003800000 */
[----:B------:R-:W-:Y:S01]  /*0a70*/  MOV R2, c[0x0][0x2a8] ;  /* 0x0000aa0000027a02 */ /* 0x000fe20000000f00 */
[----:B------:R-:W-:Y:S01]  /*0a80*/  IMAD.MOV.U32 R14, RZ, RZ, c[0x0][0x2a8] ;  /* 0x0000aa00ff0e7624 */ /* 0x000fe200078e00ff */
[----:B------:R-:W-:Y:S02]  /*0a90*/  LOP3.LUT R16, R13, 0xff, RZ, 0xc0, !PT ;  /* 0x000000ff0d107812 */ /* 0x000fe400078ec0ff */
[----:B------:R-:W-:Y:S02]  /*0aa0*/  SHF.R.U32.HI R13, RZ, 0x17, R2 ;  /* 0x00000017ff0d7819 */ /* 0x000fe40000011602 */
[----:B------:R-:W-:Y:S02]  /*0ab0*/  IADD3 R18, R16, -0x1, RZ ;  /* 0xffffffff10127810 */ /* 0x000fe40007ffe0ff */
[----:B------:R-:W-:-:S02]  /*0ac0*/  LOP3.LUT R13, R13, 0xff, RZ, 0xc0, !PT ;  /* 0x000000ff0d0d7812 */ /* 0x000fc400078ec0ff */
[----:B------:R-:W-:Y:S02]  /*0ad0*/  ISETP.GT.U32.AND P0, PT, R18, 0xfd, PT ;  /* 0x000000fd1200780c */ /* 0x000fe40003f04070 */
[----:B------:R-:W-:-:S04]  /*0ae0*/  IADD3 R17, R13, -0x1, RZ ;  /* 0xffffffff0d117810 */ /* 0x000fc80007ffe0ff */
        /* <DEDUP_REMOVED lines=26> */
.L_x_966:
[----:B------:R-:W-:Y:S01]  /*0c90*/  LEA R17, R16, 0xc0800000, 0x17 ;  /* 0xc080000010117811 */ /* 0x000fe200078eb8ff */
[----:B------:R-:W-:Y:S01]  /*0ca0*/  BSSY B3, `(.L_x_971) ;  /* 0x0000036000037945 */ /* 0x000fe20003800000 */
[----:B------:R-:W-:-:S03]  /*0cb0*/  IADD3 R13, R13, -0x7f, RZ ;  /* 0xffffff810d0d7810 */ /* 0x000fc60007ffe0ff */
[----:B------:R-:W-:Y:S02]  /*0cc0*/  IMAD.IADD R17, R0, 0x1, -R17 ;  /* 0x0000000100117824 */ /* 0x000fe400078e0a11 */
[C---:B------:R-:W-:Y:S01]  /*0cd0*/  IMAD R0, R13.reuse, -0x800000, R14 ;  /* 0xff8000000d007824 */ /* 0x040fe200078e020e */
[----:B------:R-:W-:Y:S01]  /*0ce0*/  IADD3 R14, R13, 0x7f, -R16 ;  /* 0x0000007f0d0e7810 */ /* 0x000fe20007ffe810 */
[----:B------:R-:W0:Y:S01]  /*0cf0*/  MUFU.RCP R2, R17 ;  /* 0x0000001100027308 */ /* 0x000e220000001000 */
[----:B------:R-:W-:Y:S02]  /*0d00*/  FADD.FTZ R19, -R17, -RZ ;  /* 0x800000ff11137221 */ /* 0x000fe40000010100 */
[----:B------:R-:W-:Y:S02]  /*0d10*/  IADD3 R15, R14, R15, RZ ;  /* 0x0000000f0e0f7210 */ /* 0x000fe40007ffe0ff */
        /* <DEDUP_REMOVED lines=38> */
[----:B------:R-:W-:-:S05]  /*0f80*/  LOP3.LUT R2, R2, R13, RZ, 0xc0, !PT ;  /* 0x0000000d02027212 */ /* 0x000fca00078ec0ff */
[----:B------:R-:W-:-:S05]  /*0f90*/  IMAD.IADD R15, R15, 0x1, R2 ;  /* 0x000000010f0f7824 */ /* 0x000fca00078e0202 */
[----:B------:R-:W-:Y:S01]  /*0fa0*/  LOP3.LUT R0, R15, R0, RZ, 0xfc, !PT ;  /* 0x000000000f007212 */ /* 0x000fe200078efcff */
[----:B------:R-:W-:Y:S05]  /*0fb0*/  BRA `(.L_x_974) ;  /* 0x0000004000007947 */ /* 0x000fea0003800000 */
.L_x_973:
[----:B------:R-:W-:-:S04]  /*0fc0*/  LOP3.LUT R0, R0, 0x80000000, RZ, 0xc0, !PT ;  /* 0x8000000000007812 */ /* 0x000fc800078ec0ff */
[----:B------:R-:W-:Y:S01]  /*0fd0*/  LOP3.LUT R0, R0, 0x7f800000, RZ, 0xfc, !PT ;  /* 0x7f80000000007812 */ /* 0x000fe200078efcff */
[----:B------:R-:W-:Y:S05]  /*0fe0*/  BRA `(.L_x_974) ;  /* 0x0000001000007947 */ /* 0x000fea0003800000 */
.L_x_972:
[----:B------:R-:W-:Y:S02]  /*0ff0*/  LEA R0, R15, R0, 0x17 ;  /* 0x000000000f007211 */ /* 0x000fe400078eb8ff */
.L_x_974:
[----:B------:R-:W-:Y:S05]  /*1000*/  BSYNC B3 ;  /* 0x0000000000037941 */ /* 0x000fea0003800000 */
.L_x_971:
[----:B------:R-:W-:Y:S05]  /*1010*/  BRA `(.L_x_975) ;  /* 0x0000008000007947 */ /* 0x000fea0003800000 */
.L_x_970:
[----:B------:R-:W-:-:S04]  /*1020*/  LOP3.LUT R0, R0, 0x80000000, R14, 0x48, !PT ;  /* 0x8000000000007812 */ /* 0x000fc800078e480e */
[----:B------:R-:W-:Y:S01]  /*1030*/  LOP3.LUT R0, R0, 0x7f800000, RZ, 0xfc, !PT ;  /* 0x7f80000000007812 */ /* 0x000fe200078efcff */
[----:B------:R-:W-:Y:S05]  /*1040*/  BRA `(.L_x_975) ;  /* 0x0000005000007947 */ /* 0x000fea0003800000 */
.L_x_969:
[----:B------:R-:W-:Y:S01]  /*1050*/  LOP3.LUT R0, R0, 0x80000000, R14, 0x48, !PT ;  /* 0x8000000000007812 */ /* 0x000fe200078e480e */
[----:B------:R-:W-:Y:S05]  /*1060*/  BRA `(.L_x_975) ;  /* 0x0000003000007947 */ /* 0x000fea0003800000 */
.L_x_968:
[----:B------:R-:W0:Y:S01]  /*1070*/  MUFU.RSQ R0, -QNAN ;  /* 0xffc0000000007908 */ /* 0x000e220000001400 */
[----:B------:R-:W-:Y:S05]  /*1080*/  BRA `(.L_x_975) ;  /* 0x0000001000007947 */ /* 0x000fea0003800000 */
.L_x_967:
[----:B------:R-:W-:Y:S02]  /*1090*/  FADD.FTZ R0, R0, c[0x0][0x2a8] ;  /* 0x0000aa0000007621 */ /* 0x000fe40000010000 */
.L_x_975:
[----:B------:R-:W-:Y:S05]  /*10a0*/  BSYNC B2 ;  /* 0x0000000000027941 */ /* 0x000fea0003800000 */
.L_x_965:
[----:B------:R-:W-:-:S04]  /*10b0*/  IMAD.MOV.U32 R13, RZ, RZ, 0x0 ;  /* 0x00000000ff0d7424 */ /* 0x000fc800078e00ff */
[----:B------:R-:W-:Y:S05]  /*10c0*/  RET.REL.NODEC R12 `(my_integrate_particles_cuda_kernel_forward) ;  /* 0xffffef300c007950 */ /* 0x000fea0003c3ffff */
.L_x_976:
        /* <DEDUP_REMOVED lines=11> */
.L_x_1202:


//--------------------- .text.swellParticlesStage2_cuda_kernel_backward --------------------------
	.section	.text.swellParticlesStage2_cuda_kernel_backward,"ax",@progbits
	.sectioninfo	@"SHI_REGISTERS=16"
	.align	128
        .global         swellParticlesStage2_cuda_kernel_backward
        .type           swellParticlesStage2_cuda_kernel_backward,@function
        .size           swellParticlesStage2_cuda_kernel_backward,(.L_x_1223 - swellParticlesStage2_cuda_kernel_backward)
        .other          swellParticlesStage2_cuda_kernel_backward,@"STO_CUDA_ENTRY STV_DEFAULT"
swellParticlesStage2_cuda_kernel_backward:
.text.swellParticlesStage2_cuda_kernel_backward:
        /* <DEDUP_REMOVED lines=8> */
[----:B------:R-:W-:Y:S01]  /*0080*/  ISETP.NE.U32.AND P0, PT, RZ, c[0x0][0x2a8], PT ;  /* 0x0000aa00ff007a0c */ /* 0x000fe20003f05070 */
[----:B------:R-:W-:Y:S01]  /*0090*/  ULDC UR6, c[0x0][0x0] ;  /* 0x0000000000067ab9 */ /* 0x000fe20000000800 */
[----:B------:R-:W-:Y:S01]  /*00a0*/  IMAD.MOV.U32 R0, RZ, RZ, R2 ;  /* 0x000000ffff007224 */ /* 0x000fe200078e0002 */
[----:B------:R-:W-:Y:S01]  /*00b0*/  ULDC UR7, c[0x0][0xc] ;  /* 0x0000030000077ab9 */ /* 0x000fe20000000800 */
[----:B------:R-:W-:Y:S01]  /*00c0*/  ISETP.NE.AND.EX P0, PT, RZ, c[0x0][0x2ac], PT, P0 ;  /* 0x0000ab00ff007a0c */ /* 0x000fe20003f05300 */
[----:B------:R-:W-:Y:S02]  /*00d0*/  UIMAD.WIDE.U32 UR6, UR6, UR7, URZ ;  /* 0x00000007060672a5 */ /* 0x000fe4000f8e003f */
[----:B------:R-:W-:Y:S02]  /*00e0*/  ULDC UR5, c[0x0][0x1a0] ;  /* 0x0000680000057ab9 */ /* 0x000fe40000000800 */
[----:B------:R-:W-:Y:S02]  /*00f0*/  ULDC UR8, c[0x0][0x210] ;  /* 0x0000840000087ab9 */ /* 0x000fe40000000800 */
[----:B------:R-:W-:-:S02]  /*0100*/  UMOV UR4, URZ ;  /* 0x0000003f00047c82 */ /* 0x000fc40008000000 */
[----:B------:R-:W-:Y:S02]  /*0110*/  USHF.R.S32.HI UR5, URZ, 0x1f, UR5 ;  /* 0x0000001f3f057899 */ /* 0x000fe40008011405 */
[----:B------:R-:W-:Y:S02]  /*0120*/  USHF.R.S32.HI UR8, URZ, 0x1f, UR8 ;  /* 0x0000001f3f087899 */ /* 0x000fe40008011408 */
[----:B------:R-:W-:Y:S02]  /*0130*/  UIADD3 UR9, UR7, UR4, URZ ;  /* 0x0000000407097290 */ /* 0x000fe4000fffe03f */
[----:B------:R-:W-:Y:S01]  /*0140*/  ULDC.64 UR10, c[0x0][0x118] ;  /* 0x00004600000a7ab9 */ /* 0x000fe20000000a00 */
[----:B------:R-:W-:Y:S05]  /*0150*/  @!P0 BRA `(.L_x_977) ;  /* 0x0000029000008947 */ /* 0x000fea0003800000 */
[----:B------:R-:W-:Y:S02]  /*0160*/  ULDC UR4, c[0x0][0x2c8] ;  /* 0x0000b20000047ab9 */ /* 0x000fe40000000800 */
[----:B------:R-:W-:Y:S02]  /*0170*/  USHF.R.S32.HI UR4, URZ, 0x1f, UR4 ;  /* 0x0000001f3f047899 */ /* 0x000fe40008011404 */
.L_x_980:
[----:B------:R-:W-:Y:S01]  /*0180*/  SHF.R.S32.HI R2, RZ, 0x1f, R0 ;  /* 0x0000001fff027819 */ /* 0x000fe20000011400 */
[----:B------:R-:W-:Y:S01]  /*0190*/  IMAD.MOV.U32 R13, RZ, RZ, c[0x0][0x1a0] ;  /* 0x00006800ff0d7624 */ /* 0x000fe200078e00ff */
[----:B0-----:R-:W-:-:S03]  /*01a0*/  MOV R7, c[0x0][0x210] ;  /* 0x0000840000077a02 */ /* 0x001fc60000000f00 */
[C---:B------:R-:W-:Y:S02]  /*01b0*/  IMAD R5, R2.reuse, c[0x0][0x210], RZ ;  /* 0x0000840002057a24 */ /* 0x040fe400078e02ff */
[----:B------:R-:W-:Y:S02]  /*01c0*/  IMAD R9, R2, c[0x0][0x1a0], RZ ;  /* 0x0000680002097a24 */ /* 0x000fe400078e02ff */
[----:B------:R-:W-:-:S04]  /*01d0*/  IMAD.WIDE.U32 R6, R0, R7, c[0x0][0x1f0] ;  /* 0x00007c0000067625 */ /* 0x000fc800078e0007 */
[C---:B------:R-:W-:Y:S02]  /*01e0*/  IMAD R11, R0.reuse, UR8, R5 ;  /* 0x00000008000b7c24 */ /* 0x040fe4000f8e0205 */
[----:B------:R-:W-:-:S04]  /*01f0*/  IMAD.WIDE.U32 R4, R0, R13, c[0x0][0x180] ;  /* 0x0000600000047625 */ /* 0x000fc800078e000d */
[----:B------:R-:W-:Y:S02]  /*0200*/  IMAD R9, R0, UR5, R9 ;  /* 0x0000000500097c24 */ /* 0x000fe4000f8e0209 */
[----:B------:R-:W-:-:S03]  /*0210*/  IMAD.IADD R7, R7, 0x1, R11 ;  /* 0x0000000107077824 */ /* 0x000fc600078e020b */
[----:B------:R-:W-:Y:S02]  /*0220*/  IADD3 R5, R5, R9, RZ ;  /* 0x0000000905057210 */ /* 0x000fe40007ffe0ff */
[----:B------:R-:W2:Y:S04]  /*0230*/  LDG.E R6, [R6.64] ;  /* 0x0000000a06067981 */ /* 0x000ea8000c1e1900 */
[----:B------:R-:W3:Y:S01]  /*0240*/  LDG.E R4, [R4.64] ;  /* 0x0000000a04047981 */ /* 0x000ee2000c1e1900 */
[----:B------:R-:W-:Y:S01]  /*0250*/  IMAD.MOV.U32 R9, RZ, RZ, c[0x0][0x2c8] ;  /* 0x0000b200ff097624 */ /* 0x000fe200078e00ff */
[----:B------:R-:W-:Y:S01]  /*0260*/  YIELD ;  /* 0x0000000000007946 */ /* 0x000fe20003800000 */
[----:B------:R-:W-:Y:S01]  /*0270*/  IMAD R11, R2, c[0x0][0x2c8], RZ ;  /* 0x0000b200020b7a24 */ /* 0x000fe200078e02ff */
[----:B------:R-:W-:Y:S01]  /*0280*/  BSSY B0, `(.L_x_978) ;  /* 0x000000f000007945 */ /* 0x000fe20003800000 */
[----:B------:R-:W-:-:S04]  /*0290*/  IMAD.WIDE.U32 R8, R0, R9, c[0x0][0x2a8] ;  /* 0x0000aa0000087625 */ /* 0x000fc800078e0009 */
[----:B------:R-:W-:-:S04]  /*02a0*/  IMAD R11, R0, UR4, R11 ;  /* 0x00000004000b7c24 */ /* 0x000fc8000f8e020b */
[----:B------:R-:W-:Y:S01]  /*02b0*/  IMAD.IADD R9, R9, 0x1, R11 ;  /* 0x0000000109097824 */ /* 0x000fe200078e020b */
[----:B--2---:R-:W-:-:S04]  /*02c0*/  FSETP.GEU.AND P0, PT, R6, c[0x0][0x230], PT ;  /* 0x00008c0006007a0b */ /* 0x004fc80003f0e000 */
[----:B---3--:R-:W-:-:S13]  /*02d0*/  ISETP.EQ.AND P0, PT, R4, 0x1, !P0 ;  /* 0x000000010400780c */ /* 0x008fda0004702270 */
[----:B------:R-:W-:Y:S05]  /*02e0*/  @!P0 BRA `(.L_x_979) ;  /* 0x0000008000008947 */ /* 0x000fea0003800000 */
[----:B------:R-:W-:Y:S01]  /*02f0*/  MOV R5, c[0x0][0x2c8] ;  /* 0x0000b20000057a02 */ /* 0x000fe20000000f00 */
[----:B------:R-:W-:-:S04]  /*0300*/  IMAD R2, R2, c[0x0][0x2c8], RZ ;  /* 0x0000b20002027a24 */ /* 0x000fc800078e02ff */
[C---:B------:R-:W-:Y:S02]  /*0310*/  IMAD R7, R0.reuse, UR4, R2 ;  /* 0x0000000400077c24 */ /* 0x040fe4000f8e0202 */
[----:B------:R-:W-:-:S04]  /*0320*/  IMAD.WIDE.U32 R4, R0, R5, c[0x0][0x2a8] ;  /* 0x0000aa0000047625 */ /* 0x000fc800078e0005 */
[----:B------:R-:W-:-:S05]  /*0330*/  IMAD.IADD R5, R5, 0x1, R7 ;  /* 0x0000000105057824 */ /* 0x000fca00078e0207 */
[----:B------:R-:W2:Y:S02]  /*0340*/  LDG.E R2, [R4.64] ;  /* 0x0000000a04027981 */ /* 0x000ea4000c1e1900 */
[----:B--2---:R-:W-:-:S05]  /*0350*/  FADD R7, RZ, R2 ;  /* 0x00000002ff077221 */ /* 0x004fca0000000000 */
[----:B------:R0:W-:Y:S02]  /*0360*/  RED.E.ADD.F32.FTZ.RN.STRONG.GPU [R4.64], R7 ;  /* 0x000000070400798e */ /* 0x0001e4000c10e78a */
.L_x_979:
[----:B------:R-:W-:Y:S05]  /*0370*/  BSYNC B0 ;  /* 0x0000000000007941 */ /* 0x000fea0003800000 */
.L_x_978:
[----:B------:R-:W-:Y:S01]  /*0380*/  IADD3 R0, P0, R0, UR6, RZ ;  /* 0x0000000600007c10 */ /* 0x000fe2000ff1e0ff */
[----:B------:R1:W-:Y:S03]  /*0390*/  RED.E.ADD.F32.FTZ.RN.STRONG.GPU [R8.64], RZ ;  /* 0x000000ff0800798e */ /* 0x0003e6000c10e78a */
[----:B------:R-:W-:Y:S02]  /*03a0*/  IADD3.X R3, R3, UR9, RZ, P0, !PT ;  /* 0x0000000903037c10 */ /* 0x000fe400087fe4ff */
[----:B------:R-:W-:-:S04]  /*03b0*/  ISETP.GE.U32.AND P0, PT, R0, c[0x0][0x178], PT ;  /* 0x00005e0000007a0c */ /* 0x000fc80003f06070 */
[----:B------:R-:W-:-:S13]  /*03c0*/  ISETP.GE.U32.AND.EX P0, PT, R3, c[0x0][0x17c], PT, P0 ;  /* 0x00005f0003007a0c */ /* 0x000fda0003f06100 */
[----:B-1----:R-:W-:Y:S05]  /*03d0*/  @!P0 BRA `(.L_x_980) ;  /* 0xfffffda000008947 */ /* 0x002fea000383ffff */
[----:B------:R-:W-:Y:S05]  /*03e0*/  EXIT ;  /* 0x000000000000794d */ /* 0x000fea0003800000 */
.L_x_977:
[----:B------:R-:W-:Y:S01]  /*03f0*/  SHF.R.S32.HI R2, RZ, 0x1f, R0 ;  /* 0x0000001fff027819 */ /* 0x000fe20000011400 */
[----:B-1----:R-:W-:-:S04]  /*0400*/  IMAD.WIDE.U32 R4, R0, c[0x0][0x210], RZ ;  /* 0x0000840000047a25 */ /* 0x002fc800078e00ff */
[----:B0-----:R-:W-:Y:S01]  /*0410*/  IMAD R7, R2, c[0x0][0x210], RZ ;  /* 0x0000840002077a24 */ /* 0x001fe200078e02ff */
[----:B------:R-:W-:Y:S01]  /*0420*/  IADD3 R8, P0, R4, c[0x0][0x1f0], RZ ;  /* 0x00007c0004087a10 */ /* 0x000fe20007f1e0ff */
[----:B------:R-:W-:Y:S02]  /*0430*/  IMAD.MOV.U32 R11, RZ, RZ, c[0x0][0x1a0] ;  /* 0x00006800ff0b7624 */ /* 0x000fe400078e00ff */
[----:B------:R-:W-:Y:S02]  /*0440*/  IMAD R7, R0, UR8, R7 ;  /* 0x0000000800077c24 */ /* 0x000fe4000f8e0207 */
[----:B------:R-:W-:-:S03]  /*0450*/  IMAD R9, R2, c[0x0][0x1a0], RZ ;  /* 0x0000680002097a24 */ /* 0x000fc600078e02ff */
[----:B------:R-:W-:Y:S01]  /*0460*/  IADD3 R10, R5, R7, RZ ;  /* 0x00000007050a7210 */ /* 0x000fe20007ffe0ff */
[----:B------:R-:W-:-:S04]  /*0470*/  IMAD.WIDE.U32 R6, R11, R0, c[0x0][0x180] ;  /* 0x000060000b067625 */ /* 0x000fc800078e0000 */
[----:B------:R-:W-:Y:S01]  /*0480*/  IMAD R11, R0, UR5, R9 ;  /* 0x00000005000b7c24 */ /* 0x000fe2000f8e0209 */
[----:B------:R-:W-:-:S03]  /*0490*/  IADD3.X R9, R10, c[0x0][0x1f4], RZ, P0, !PT ;  /* 0x00007d000a097a10 */ /* 0x000fc600007fe4ff */
[----:B------:R-:W-:Y:S02]  /*04a0*/  IMAD.IADD R7, R7, 0x1, R11 ;  /* 0x0000000107077824 */ /* 0x000fe400078e020b */
[----:B------:R-:W2:Y:S04]  /*04b0*/  LDG.E R8, [R8.64] ;  /* 0x0000000a08087981 */ /* 0x000ea8000c1e1900 */
[----:B------:R-:W3:Y:S01]  /*04c0*/  LDG.E R6, [R6.64] ;  /* 0x0000000a06067981 */ /* 0x000ee2000c1e1900 */
[----:B------:R-:W-:Y:S01]  /*04d0*/  IADD3 R0, P0, R0, UR6, RZ ;  /* 0x0000000600007c10 */ /* 0x000fe2000ff1e0ff */
[----:B------:R-:W-:Y:S01]  /*04e0*/  YIELD ;  /* 0x0000000000007946 */ /* 0x000fe20003800000 */
[----:B------:R-:W-:Y:S02]  /*04f0*/  BSSY B0, `(.L_x_981) ;  /* 0x000001a000007945 */ /* 0x000fe40003800000 */
[----:B------:R-:W-:-:S02]  /*0500*/  IADD3.X R3, R3, UR9, RZ, P0, !PT ;  /* 0x0000000903037c10 */ /* 0x000fc400087fe4ff */
[----:B------:R-:W-:-:S04]  /*0510*/  ISETP.GE.U32.AND P0, PT, R0, c[0x0][0x178], PT ;  /* 0x00005e0000007a0c */ /* 0x000fc80003f06070 */
[----:B------:R-:W-:Y:S02]  /*0520*/  ISETP.GE.U32.AND.EX P0, PT, R3, c[0x0][0x17c], PT, P0 ;  /* 0x00005f0003007a0c */ /* 0x000fe40003f06100 */
[----:B--2---:R-:W-:-:S04]  /*0530*/  FSETP.GEU.AND P1, PT, R8, c[0x0][0x230], PT ;  /* 0x00008c0008007a0b */ /* 0x004fc80003f2e000 */
[----:B---3--:R-:W-:-:S13]  /*0540*/  ISETP.NE.OR P1, PT, R6, 0x1, P1 ;  /* 0x000000010600780c */ /* 0x008fda0000f25670 */
[----:B------:R-:W-:Y:S05]  /*0550*/  @P1 BRA `(.L_x_982) ;  /* 0x000000d000001947 */ /* 0x000fea0003800000 */
[----:B------:R-:W-:Y:S02]  /*0560*/  ISETP.NE.U32.AND P1, PT, RZ, c[0x0][0x1f8], PT ;  /* 0x00007e00ff007a0c */ /* 0x000fe40003f25070 */
[----:B------:R-:W-:Y:S02]  /*0570*/  MOV R2, RZ ;  /* 0x000000ff00027202 */ /* 0x000fe40000000f00 */
[----:B------:R-:W-:-:S13]  /*0580*/  ISETP.NE.AND.EX P1, PT, RZ, c[0x0][0x1fc], PT, P1 ;  /* 0x00007f00ff007a0c */ /* 0x000fda0003f25310 */
[----:B------:R-:W-:Y:S05]  /*0590*/  @!P1 BRA `(.L_x_983) ;  /* 0x0000004000009947 */ /* 0x000fea0003800000 */
[----:B------:R-:W-:-:S04]  /*05a0*/  IADD3 R6, P2, R4, c[0x0][0x1f8], RZ ;  /* 0x00007e0004067a10 */ /* 0x000fc80007f5e0ff */
[----:B------:R-:W-:-:S05]  /*05b0*/  IADD3.X R7, R10, c[0x0][0x1fc], RZ, P2, !PT ;  /* 0x00007f000a077a10 */ /* 0x000fca00017fe4ff */
[----:B------:R-:W2:Y:S02]  /*05c0*/  LDG.E R6, [R6.64] ;  /* 0x0000000a06067981 */ /* 0x000ea4000c1e1900 */
[----:B--2---:R-:W-:Y:S02]  /*05d0*/  FADD R2, RZ, R6 ;  /* 0x00000006ff027221 */ /* 0x004fe40000000000 */
.L_x_983:
[----:B------:R-:W-:Y:S05]  /*05e0*/  @!P1 BRA `(.L_x_984) ;  /* 0x000000a000009947 */ /* 0x000fea0003800000 */
[----:B------:R-:W-:Y:S01]  /*05f0*/  IADD3 R6, P1, R4, c[0x0][0x1f8], RZ ;  /* 0x00007e0004067a10 */ /* 0x000fe20007f3e0ff */
[----:B------:R-:W-:-:S03]  /*0600*/  FADD R9, RZ, R2 ;  /* 0x00000002ff097221 */ /* 0x000fc60000000000 */
[----:B------:R-:W-:-:S05]  /*0610*/  IADD3.X R7, R10, c[0x0][0x1fc], RZ, P1, !PT ;  /* 0x00007f000a077a10 */ /* 0x000fca0000ffe4ff */
[----:B------:R0:W-:Y:S04]  /*0620*/  RED.E.ADD.F32.FTZ.RN.STRONG.GPU [R6.64], R9 ;  /* 0x000000090600798e */ /* 0x0001e8000c10e78a */
.L_x_982:
[----:B------:R-:W-:-:S04]  /*0630*/  ISETP.NE.U32.AND P1, PT, RZ, c[0x0][0x1f8], PT ;  /* 0x00007e00ff007a0c */ /* 0x000fc80003f25070 */
[----:B------:R-:W-:-:S13]  /*0640*/  ISETP.NE.AND.EX P1, PT, RZ, c[0x0][0x1fc], PT, P1 ;  /* 0x00007f00ff007a0c */ /* 0x000fda0003f25310 */
[----:B------:R-:W-:Y:S05]  /*0650*/  @!P1 BRA `(.L_x_984) ;  /* 0x0000003000009947 */ /* 0x000fea0003800000 */
[----:B------:R-:W-:-:S04]  /*0660*/  IADD3 R4, P1, R4, c[0x0][0x1f8], RZ ;  /* 0x00007e0004047a10 */ /* 0x000fc80007f3e0ff */
[----:B------:R-:W-:-:S05]  /*0670*/  IADD3.X R5, R10, c[0x0][0x1fc], RZ, P1, !PT ;  /* 0x00007f000a057a10 */ /* 0x000fca0000ffe4ff */
[----:B------:R1:W-:Y:S04]  /*0680*/  RED.E.ADD.F32.FTZ.RN.STRONG.GPU [R4.64], RZ ;  /* 0x000000ff0400798e */ /* 0x0003e8000c10e78a */
.L_x_984:
[----:B------:R-:W-:Y:S05]  /*0690*/  BSYNC B0 ;  /* 0x0000000000007941 */ /* 0x000fea0003800000 */
.L_x_981:
[----:B------:R-:W-:Y:S05]  /*06a0*/  @!P0 BRA `(.L_x_977) ;  /* 0xfffffd4000008947 */ /* 0x000fea000383ffff */
[----:B------:R-:W-:Y:S05]  /*06b0*/  EXIT ;  /* 0x000000000000794d */ /* 0x000fea0003800000 */
.L_x_985:
        /* <DEDUP_REMOVED lines=12> */
.L_x_1223:


//--------------------- .text.swellParticlesStage2_cuda_kernel_forward --------------------------
	.section	.text.swellParticlesStage2_cuda_kernel_forward,"ax",@progbits
	.sectioninfo	@"SHI_REGISTERS=17"
	.align	128
        .global         swellParticlesStage2_cuda_kernel_forward
        .type           swellParticlesStage2_cuda_kernel_forward,@function
        .size           swellParticlesStage2_cuda_kernel_forward,(.L_x_1203 - swellParticlesStage2_cuda_kernel_forward)
        .other          swellParticlesStage2_cuda_kernel_forward,@"STO_CUDA_ENTRY STV_DEFAULT"
swellParticlesStage2_cuda_kernel_forward:
.text.swellParticlesStage2_cuda_kernel_forward:
        /* <DEDUP_REMOVED lines=8> */
[----:B------:R-:W0:Y:S01]  /*0080*/  MUFU.RCP R0, c[0x0][0x22c] ;  /* 0x00008b0000007b08 */ /* 0x000e220000001000 */
[----:B------:R-:W-:Y:S01]  /*0090*/  ULDC UR4, c[0x0][0x230] ;  /* 0x00008c0000047ab9 */ /* 0x000fe20000000800 */
[----:B------:R-:W-:Y:S02]  /*00a0*/  IMAD.MOV.U32 R4, RZ, RZ, c[0x0][0x22c] ;  /* 0x00008b00ff047624 */ /* 0x000fe400078e00ff */
[----:B------:R-:W-:-:S04]  /*00b0*/  IMAD.U32 R6, RZ, RZ, UR4 ;  /* 0x00000004ff067e24 */ /* 0x000fc8000f8e00ff */
[----:B------:R-:W1:Y:S01]  /*00c0*/  FCHK P0, R6, c[0x0][0x22c] ;  /* 0x00008b0006007b02 */ /* 0x000e620000000000 */
[----:B0-----:R-:W-:-:S04]  /*00d0*/  FFMA R5, R0, -R4, 1 ;  /* 0x3f80000000057423 */ /* 0x001fc80000000804 */
[----:B------:R-:W-:Y:S01]  /*00e0*/  FFMA R0, R0, R5, R0 ;  /* 0x0000000500007223 */ /* 0x000fe20000000000 */
[----:B------:R-:W-:-:S03]  /*00f0*/  IMAD.MOV.U32 R5, RZ, RZ, R3 ;  /* 0x000000ffff057224 */ /* 0x000fc600078e0003 */
[----:B------:R-:W-:-:S04]  /*0100*/  FFMA R7, R0, c[0x0][0x230], RZ ;  /* 0x00008c0000077a23 */ /* 0x000fc800000000ff */
[----:B------:R-:W-:-:S04]  /*0110*/  FFMA R4, R7, -R4, c[0x0][0x230] ;  /* 0x00008c0007047623 */ /* 0x000fc80000000804 */
[----:B------:R-:W-:Y:S01]  /*0120*/  FFMA R7, R0, R4, R7 ;  /* 0x0000000400077223 */ /* 0x000fe20000000007 */
[----:B-1----:R-:W-:Y:S05]  /*0130*/  @!P0 BRA `(.L_x_986) ;  /* 0x0000005000008947 */ /* 0x002fea0003800000 */
[----:B------:R-:W-:Y:S01]  /*0140*/  IMAD.MOV.U32 R0, RZ, RZ, c[0x0][0x230] ;  /* 0x00008c00ff007624 */ /* 0x000fe200078e00ff */
[----:B------:R-:W-:Y:S01]  /*0150*/  MOV R4, 0x180 ;  /* 0x0000018000047802 */ /* 0x000fe20000000f00 */
[----:B------:R-:W-:Y:S02]  /*0160*/  IMAD.MOV.U32 R3, RZ, RZ, c[0x0][0x22c] ;  /* 0x00008b00ff037624 */ /* 0x000fe400078e00ff */
[----:B------:R-:W-:Y:S05]  /*0170*/  CALL.REL.NOINC `($__internal_31_$__cuda_sm3x_div_rn_noftz_f32_slowpath) ;  /* 0x0000030000007944 */ /* 0x000fea0003c00000 */
[----:B------:R-:W-:-:S03]  /*0180*/  IMAD.MOV.U32 R7, RZ, RZ, R0 ;  /* 0x000000ffff077224 */ /* 0x000fc600078e0000 */
.L_x_986:
[----:B------:R-:W-:Y:S01]  /*0190*/  IMAD.MOV.U32 R3, RZ, RZ, 0x3d23d70a ;  /* 0x3d23d70aff037424 */ /* 0x000fe200078e00ff */
[----:B------:R-:W0:Y:S01]  /*01a0*/  FCHK P0, R7, 25 ;  /* 0x41c8000007007902 */ /* 0x000e220000000000 */
[----:B------:R-:W-:-:S04]  /*01b0*/  IMAD.MOV.U32 R0, RZ, RZ, 0x41c80000 ;  /* 0x41c80000ff007424 */ /* 0x000fc800078e00ff */
[----:B------:R-:W-:-:S04]  /*01c0*/  FFMA R0, R3, -R0, 1 ;  /* 0x3f80000003007423 */ /* 0x000fc80000000800 */
[----:B------:R-:W-:-:S04]  /*01d0*/  FFMA R0, R0, R3, 0.039999999105930328369 ;  /* 0x3d23d70a00007423 */ /* 0x000fc80000000003 */
[----:B------:R-:W-:-:S04]  /*01e0*/  FFMA R4, R0, R7, RZ ;  /* 0x0000000700047223 */ /* 0x000fc800000000ff */
[----:B------:R-:W-:-:S04]  /*01f0*/  FFMA R3, R4, -25, R7 ;  /* 0xc1c8000004037823 */ /* 0x000fc80000000007 */
[----:B------:R-:W-:Y:S01]  /*0200*/  FFMA R0, R0, R3, R4 ;  /* 0x0000000300007223 */ /* 0x000fe20000000004 */
[----:B0-----:R-:W-:Y:S05]  /*0210*/  @!P0 BRA `(.L_x_987) ;  /* 0x0000004000008947 */ /* 0x001fea0003800000 */
[----:B------:R-:W-:Y:S01]  /*0220*/  IMAD.MOV.U32 R0, RZ, RZ, R7 ;  /* 0x000000ffff007224 */ /* 0x000fe200078e0007 */
[----:B------:R-:W-:Y:S01]  /*0230*/  MOV R4, 0x260 ;  /* 0x0000026000047802 */ /* 0x000fe20000000f00 */
[----:B------:R-:W-:Y:S02]  /*0240*/  IMAD.MOV.U32 R3, RZ, RZ, 0x41c80000 ;  /* 0x41c80000ff037424 */ /* 0x000fe400078e00ff */
[----:B------:R-:W-:Y:S05]  /*0250*/  CALL.REL.NOINC `($__internal_31_$__cuda_sm3x_div_rn_noftz_f32_slowpath) ;  /* 0x0000022000007944 */ /* 0x000fea0003c00000 */
.L_x_987:
[----:B------:R-:W-:Y:S02]  /*0260*/  ULDC UR6, c[0x0][0x0] ;  /* 0x0000000000067ab9 */ /* 0x000fe40000000800 */
[----:B------:R-:W-:Y:S02]  /*0270*/  ULDC UR7, c[0x0][0xc] ;  /* 0x0000030000077ab9 */ /* 0x000fe40000000800 */
[----:B------:R-:W-:Y:S02]  /*0280*/  UIMAD.WIDE.U32 UR6, UR6, UR7, URZ ;  /* 0x00000007060672a5 */ /* 0x000fe4000f8e003f */
[----:B------:R-:W-:Y:S02]  /*0290*/  ULDC UR5, c[0x0][0x1a0] ;  /* 0x0000680000057ab9 */ /* 0x000fe40000000800 */
[----:B------:R-:W-:-:S02]  /*02a0*/  ULDC UR8, c[0x0][0x210] ;  /* 0x0000840000087ab9 */ /* 0x000fc40000000800 */
[----:B------:R-:W-:Y:S02]  /*02b0*/  UMOV UR4, URZ ;  /* 0x0000003f00047c82 */ /* 0x000fe40008000000 */
[----:B------:R-:W-:Y:S02]  /*02c0*/  USHF.R.S32.HI UR5, URZ, 0x1f, UR5 ;  /* 0x0000001f3f057899 */ /* 0x000fe40008011405 */
[----:B------:R-:W-:Y:S02]  /*02d0*/  USHF.R.S32.HI UR8, URZ, 0x1f, UR8 ;  /* 0x0000001f3f087899 */ /* 0x000fe40008011408 */
[----:B------:R-:W-:Y:S02]  /*02e0*/  UIADD3 UR4, UR7, UR4, URZ ;  /* 0x0000000407047290 */ /* 0x000fe4000fffe03f */
[----:B------:R-:W-:Y:S02]  /*02f0*/  ULDC.64 UR10, c[0x0][0x118] ;  /* 0x00004600000a7ab9 */ /* 0x000fe40000000a00 */
.L_x_988:
[----:B------:R-:W-:Y:S01]  /*0300*/  SHF.R.S32.HI R3, RZ, 0x1f, R2 ;  /* 0x0000001fff037819 */ /* 0x000fe20000011402 */
[----:B------:R-:W-:Y:S02]  /*0310*/  IMAD.MOV.U32 R9, RZ, RZ, c[0x0][0x210] ;  /* 0x00008400ff097624 */ /* 0x000fe400078e00ff */
[----:B------:R-:W-:-:S02]  /*0320*/  IMAD.MOV.U32 R13, RZ, RZ, c[0x0][0x1a0] ;  /* 0x00006800ff0d7624 */ /* 0x000fc400078e00ff */
[C---:B------:R-:W-:Y:S02]  /*0330*/  IMAD R7, R3.reuse, c[0x0][0x210], RZ ;  /* 0x0000840003077a24 */ /* 0x040fe400078e02ff */
[----:B------:R-:W-:Y:S02]  /*0340*/  IMAD R3, R3, c[0x0][0x1a0], RZ ;  /* 0x0000680003037a24 */ /* 0x000fe400078e02ff */
[----:B------:R-:W-:-:S04]  /*0350*/  IMAD.WIDE.U32 R8, R2, R9, c[0x0][0x1f0] ;  /* 0x00007c0002087625 */ /* 0x000fc800078e0009 */
[C---:B------:R-:W-:Y:S02]  /*0360*/  IMAD R11, R2.reuse, UR8, R7 ;  /* 0x00000008020b7c24 */ /* 0x040fe4000f8e0207 */
[C---:B------:R-:W-:Y:S02]  /*0370*/  IMAD R3, R2.reuse, UR5, R3 ;  /* 0x0000000502037c24 */ /* 0x040fe4000f8e0203 */
[----:B------:R-:W-:-:S04]  /*0380*/  IMAD.WIDE.U32 R6, R2, R13, c[0x0][0x180] ;  /* 0x0000600002067625 */ /* 0x000fc800078e000d */
[----:B------:R-:W-:Y:S02]  /*0390*/  IMAD.IADD R9, R9, 0x1, R11 ;  /* 0x0000000109097824 */ /* 0x000fe400078e020b */
[----:B------:R-:W-:-:S03]  /*03a0*/  IMAD.IADD R7, R7, 0x1, R3 ;  /* 0x0000000107077824 */ /* 0x000fc600078e0203 */
[----:B------:R-:W2:Y:S04]  /*03b0*/  LDG.E R3, [R8.64] ;  /* 0x0000000a08037981 */ /* 0x000ea8000c1e1900 */
[----:B------:R-:W3:Y:S01]  /*03c0*/  LDG.E R6, [R6.64] ;  /* 0x0000000a06067981 */ /* 0x000ee2000c1e1900 */
[----:B------:R-:W-:-:S04]  /*03d0*/  IADD3 R2, P1, R2, UR6, RZ ;  /* 0x0000000602027c10 */ /* 0x000fc8000ff3e0ff */
[----:B------:R-:W-:Y:S02]  /*03e0*/  IADD3.X R5, R5, UR4, RZ, P1, !PT ;  /* 0x0000000405057c10 */ /* 0x000fe40008ffe4ff */
[----:B--2---:R-:W-:-:S04]  /*03f0*/  FSETP.GEU.AND P0, PT, R3, c[0x0][0x230], PT ;  /* 0x00008c0003007a0b */ /* 0x004fc80003f0e000 */
[----:B---3--:R-:W-:-:S13]  /*0400*/  ISETP.NE.OR P0, PT, R6, 0x1, P0 ;  /* 0x000000010600780c */ /* 0x008fda0000705670 */
[----:B------:R-:W-:Y:S05]  /*0410*/  @P0 EXIT ;  /* 0x000000000000094d */ /* 0x000fea0003800000 */
[----:B------:R-:W-:Y:S01]  /*0420*/  FADD R3, R3, R0 ;  /* 0x0000000003037221 */ /* 0x000fe20000000000 */
[----:B------:R-:W-:-:S04]  /*0430*/  ISETP.GE.U32.AND P0, PT, R2, c[0x0][0x178], PT ;  /* 0x00005e0002007a0c */ /* 0x000fc80003f06070 */
[----:B------:R0:W-:Y:S01]  /*0440*/  STG.E [R8.64], R3 ;  /* 0x0000000308007986 */ /* 0x0001e2000c10190a */
[----:B------:R-:W-:-:S13]  /*0450*/  ISETP.GE.U32.AND.EX P0, PT, R5, c[0x0][0x17c], PT, P0 ;  /* 0x00005f0005007a0c */ /* 0x000fda0003f06100 */
[----:B0-----:R-:W-:Y:S05]  /*0460*/  @!P0 BRA `(.L_x_988) ;  /* 0xfffffe9000008947 */ /* 0x001fea000383ffff */
[----:B------:R-:W-:Y:S05]  /*0470*/  EXIT ;  /* 0x000000000000794d */ /* 0x000fea0003800000 */
        .weak           $__internal_31_$__cuda_sm3x_div_rn_noftz_f32_slowpath
        .type           $__internal_31_$__cuda_sm3x_div_rn_noftz_f32_slowpath,@function
        .size           $__internal_31_$__cuda_sm3x_div_rn_noftz_f32_slowpath,(.L_x_1203 - $__internal_31_$__cuda_sm3x_div_rn_noftz_f32_slowpath)
$__internal_31_$__cuda_sm3x_div_rn_noftz_f32_slowpath:
[----:B------:R-:W-:Y:S02]  /*0480*/  SHF.R.U32.HI R7, RZ, 0x17, R3 ;  /* 0x00000017ff077819 */ /* 0x000fe40000011603 */
        /* <DEDUP_REMOVED lines=28> */
[----:B------:R-:W-:Y:S01]  /*0650*/  @!P0 FFMA R0, R0, 1.84467440737095516160e+19, RZ ;  /* 0x5f80000000008823 */ /* 0x000fe200000000ff */
[----:B------:R-:W-:Y:S01]  /*0660*/  @!P0 IMAD.MOV.U32 R6, RZ, RZ, -0x40 ;  /* 0xffffffc0ff068424 */ /* 0x000fe200078e00ff */
[----:B------:R-:W-:-:S04]  /*0670*/  @!P1 FFMA R3, R3, 1.84467440737095516160e+19, RZ ;  /* 0x5f80000003039823 */ /* 0x000fc800000000ff */
[----:B------:R-:W-:Y:S02]  /*0680*/  @!P1 IADD3 R6, R6, 0x40, RZ ;  /* 0x0000004006069810 */ /* 0x000fe40007ffe0ff */
.L_x_989:
[----:B------:R-:W-:-:S05]  /*0690*/  LEA R8, R12, 0xc0800000, 0x17 ;  /* 0xc08000000c087811 */ /* 0x000fca00078eb8ff */
[----:B------:R-:W-:Y:S01]  /*06a0*/  IMAD.IADD R8, R3, 0x1, -R8 ;  /* 0x0000000103087824 */ /* 0x000fe200078e0a08 */
[----:B------:R-:W-:-:S03]  /*06b0*/  IADD3 R3, R10, -0x7f, RZ ;  /* 0xffffff810a037810 */ /* 0x000fc60007ffe0ff */
[----:B------:R-:W0:Y:S01]  /*06c0*/  MUFU.RCP R7, R8 ;  /* 0x0000000800077308 */ /* 0x000e220000001000 */
[----:B------:R-:W-:Y:S01]  /*06d0*/  FADD.FTZ R9, -R8, -RZ ;  /* 0x800000ff08097221 */ /* 0x000fe20000010100 */
[C---:B------:R-:W-:Y:S01]  /*06e0*/  IMAD R0, R3.reuse, -0x800000, R0 ;  /* 0xff80000003007824 */ /* 0x040fe200078e0200 */
[----:B------:R-:W-:-:S05]  /*06f0*/  IADD3 R3, R3, 0x7f, -R12 ;  /* 0x0000007f03037810 */ /* 0x000fca0007ffe80c */
[----:B------:R-:W-:Y:S01]  /*0700*/  IMAD.IADD R3, R3, 0x1, R6 ;  /* 0x0000000103037824 */ /* 0x000fe200078e0206 */
        /* <DEDUP_REMOVED lines=26> */
[----:B------:R-:W-:Y:S01]  /*08b0*/  ISETP.NE.AND P1, PT, R8, RZ, PT ;  /* 0x000000ff0800720c */ /* 0x000fe20003f25270 */
[----:B------:R-:W-:Y:S01]  /*08c0*/  IMAD.MOV R8, RZ, RZ, -R8 ;  /* 0x000000ffff087224 */ /* 0x000fe200078e0a08 */
[----:B------:R-:W-:Y:S02]  /*08d0*/  LOP3.LUT R6, R6, 0x800000, RZ, 0xfc, !PT ;  /* 0x0080000006067812 */ /* 0x000fe400078efcff */
[----:B------:R-:W-:-:S02]  /*08e0*/  FSETP.NEU.FTZ.AND P0, PT, R0, R3, PT ;  /* 0x000000030000720b */ /* 0x000fc40003f1d000 */
[----:B------:R-:W-:Y:S02]  /*08f0*/  SHF.L.U32 R9, R6, R9, RZ ;  /* 0x0000000906097219 */ /* 0x000fe400000006ff */
[----:B------:R-:W-:Y:S02]  /*0900*/  SEL R3, R8, RZ, P2 ;  /* 0x000000ff08037207 */ /* 0x000fe40001000000 */
[----:B------:R-:W-:Y:S02]  /*0910*/  ISETP.NE.AND P1, PT, R9, RZ, P1 ;  /* 0x000000ff0900720c */ /* 0x000fe40000f25270 */
[----:B------:R-:W-:Y:S02]  /*0920*/  SHF.R.U32.HI R3, RZ, R3, R6 ;  /* 0x00000003ff037219 */ /* 0x000fe40000011606 */
[----:B------:R-:W-:Y:S02]  /*0930*/  PLOP3.LUT P0, PT, P0, P1, PT, 0xa8, 0x0 ;  /* 0x000000000000781c */ /* 0x000fe40000703570 */
[----:B------:R-:W-:-:S02]  /*0940*/  SHF.R.U32.HI R9, RZ, 0x1, R3 ;  /* 0x00000001ff097819 */ /* 0x000fc40000011603 */
[----:B------:R-:W-:-:S04]  /*0950*/  SEL R0, RZ, 0x1, !P0 ;  /* 0x00000001ff007807 */ /* 0x000fc80004000000 */
[----:B------:R-:W-:-:S04]  /*0960*/  LOP3.LUT R0, R0, 0x1, R9, 0xf8, !PT ;  /* 0x0000000100007812 */ /* 0x000fc800078ef809 */
[----:B------:R-:W-:-:S05]  /*0970*/  LOP3.LUT R0, R0, R3, RZ, 0xc0, !PT ;  /* 0x0000000300007212 */ /* 0x000fca00078ec0ff */
[----:B------:R-:W-:-:S05]  /*0980*/  IMAD.IADD R0, R9, 0x1, R0 ;  /* 0x0000000109007824 */ /* 0x000fca00078e0200 */
[----:B------:R-:W-:Y:S01]  /*0990*/  LOP3.LUT R7, R0, R7, RZ, 0xfc, !PT ;  /* 0x0000000700077212 */ /* 0x000fe200078efcff */
[----:B------:R-:W-:Y:S05]  /*09a0*/  BRA `(.L_x_996) ;  /* 0x000000d000007947 */ /* 0x000fea0003800000 */
.L_x_995:
[----:B------:R-:W-:-:S04]  /*09b0*/  LOP3.LUT R7, R7, 0x80000000, RZ, 0xc0, !PT ;  /* 0x8000000007077812 */ /* 0x000fc800078ec0ff */
[----:B------:R-:W-:Y:S01]  /*09c0*/  LOP3.LUT R7, R7, 0x7f800000, RZ, 0xfc, !PT ;  /* 0x7f80000007077812 */ /* 0x000fe200078efcff */
[----:B------:R-:W-:Y:S05]  /*09d0*/  BRA `(.L_x_996) ;  /* 0x000000a000007947 */ /* 0x000fea0003800000 */
.L_x_994:
[----:B------:R-:W-:Y:S01]  /*09e0*/  IMAD R7, R3, 0x800000, R7 ;  /* 0x0080000003077824 */ /* 0x000fe200078e0207 */
[----:B------:R-:W-:Y:S05]  /*09f0*/  BRA `(.L_x_996) ;  /* 0x0000008000007947 */ /* 0x000fea0003800000 */
.L_x_993:
[----:B------:R-:W-:-:S04]  /*0a00*/  LOP3.LUT R0, R3, 0x80000000, R0, 0x48, !PT ;  /* 0x8000000003007812 */ /* 0x000fc800078e4800 */
[----:B------:R-:W-:Y:S01]  /*0a10*/  LOP3.LUT R7, R0, 0x7f800000, RZ, 0xfc, !PT ;  /* 0x7f80000000077812 */ /* 0x000fe200078efcff */
[----:B------:R-:W-:Y:S05]  /*0a20*/  BRA `(.L_x_996) ;  /* 0x0000005000007947 */ /* 0x000fea0003800000 */
.L_x_992:
[----:B------:R-:W-:Y:S01]  /*0a30*/  LOP3.LUT R7, R3, 0x80000000, R0, 0x48, !PT ;  /* 0x8000000003077812 */ /* 0x000fe200078e4800 */
[----:B------:R-:W-:Y:S05]  /*0a40*/  BRA `(.L_x_996) ;  /* 0x0000003000007947 */ /* 0x000fea0003800000 */
.L_x_991:
[----:B------:R-:W0:Y:S01]  /*0a50*/  MUFU.RSQ R7, -QNAN ;  /* 0xffc0000000077908 */ /* 0x000e220000001400 */
[----:B------:R-:W-:Y:S05]  /*0a60*/  BRA `(.L_x_996) ;  /* 0x0000001000007947 */ /* 0x000fea0003800000 */
.L_x_990:
[----:B------:R-:W-:-:S04]  /*0a70*/  FADD.FTZ R7, R0, R3 ;  /* 0x0000000300077221 */ /* 0x000fc80000010000 */
.L_x_996:
[----:B0-----:R-:W-:Y:S02]  /*0a80*/  IMAD.MOV.U32 R0, RZ, RZ, R7 ;  /* 0x000000ffff007224 */ /* 0x001fe400078e0007 */
[----:B------:R-:W-:Y:S02]  /*0a90*/  IMAD.MOV.U32 R6, RZ, RZ, R4 ;  /* 0x000000ffff067224 */ /* 0x000fe400078e0004 */
[----:B------:R-:W-:-:S04]  /*0aa0*/  IMAD.MOV.U32 R7, RZ, RZ, 0x0 ;  /* 0x00000000ff077424 */ /* 0x000fc800078e00ff */
[----:B------:R-:W-:Y:S05]  /*0ab0*/  RET.REL.NODEC R6 `(swellParticlesStage2_cuda_kernel_forward) ;  /* 0xfffff54006007950 */ /* 0x000fea0003c3ffff */
.L_x_997:
        /* <DEDUP_REMOVED lines=12> */
.L_x_1203:


//--------------------- .text.swellParticles_cuda_kernel_backward --------------------------
	.section	.text.swellParticles_cuda_kernel_backward,"ax",@progbits
	.sectioninfo	@"SHI_REGISTERS=43"
	.align	128
        .global         swellParticles_cuda_kernel_backward
        .type           swellParticles_cuda_kernel_backward,@function
        .size           swellParticles_cuda_kernel_backward,(.L_x_1205 - swellParticles_cuda_kernel_backward)
        .other          swellParticles_cuda_kernel_backward,@"STO_CUDA_ENTRY STV_DEFAULT"
swellParticles_cuda_kernel_backward:
.text.swellParticles_cuda_kernel_backward:
        /* <DEDUP_REMOVED lines=8> */
[----:B------:R-:W-:Y:S01]  /*0080*/  IMAD.MOV.U32 R31, RZ, RZ, c[0x0][0x274] ;  /* 0x00009d00ff1f7624 */ /* 0x000fe200078e00ff */
[----:B------:R-:W-:Y:S01]  /*0090*/  ULDC UR5, c[0x0][0x1d8] ;  /* 0x0000760000057ab9 */ /* 0x000fe20000000800 */
[----:B------:R-:W-:Y:S01]  /*00a0*/  IMAD.MOV.U32 R38, RZ, RZ, R32 ;  /* 0x000000ffff267224 */ /* 0x000fe200078e0020 */
[----:B------:R-:W-:Y:S01]  /*00b0*/  ULDC UR6, c[0x0][0x0] ;  /* 0x0000000000067ab9 */ /* 0x000fe20000000800 */
[----:B------:R-:W-:Y:S01]  /*00c0*/  FADD R31, -R31, 1 ;  /* 0x3f8000001f1f7421 */ /* 0x000fe20000000100 */
[----:B------:R-:W-:Y:S02]  /*00d0*/  ULDC UR7, c[0x0][0xc] ;  /* 0x0000030000077ab9 */ /* 0x000fe40000000800 */
[----:B------:R-:W-:Y:S02]  /*00e0*/  ULDC UR8, c[0x0][0x2d0] ;  /* 0x0000b40000087ab9 */ /* 0x000fe40000000800 */
[----:B------:R-:W-:Y:S02]  /*00f0*/  ULDC UR9, c[0x0][0x210] ;  /* 0x0000840000097ab9 */ /* 0x000fe40000000800 */
[----:B------:R-:W-:-:S02]  /*0100*/  ULDC UR10, c[0x0][0x248] ;  /* 0x00009200000a7ab9 */ /* 0x000fc40000000800 */
[----:B------:R-:W-:Y:S02]  /*0110*/  ULDC UR11, c[0x0][0x340] ;  /* 0x0000d000000b7ab9 */ /* 0x000fe40000000800 */
[----:B------:R-:W-:Y:S02]  /*0120*/  ULDC UR12, c[0x0][0x308] ;  /* 0x0000c200000c7ab9 */ /* 0x000fe40000000800 */
[----:B------:R-:W-:Y:S02]  /*0130*/  USHF.R.S32.HI UR5, URZ, 0x1f, UR5 ;  /* 0x0000001f3f057899 */ /* 0x000fe40008011405 */
[----:B------:R-:W-:Y:S02]  /*0140*/  UIMAD.WIDE.U32 UR6, UR6, UR7, URZ ;  /* 0x00000007060672a5 */ /* 0x000fe4000f8e003f */
[----:B------:R-:W-:Y:S02]  /*0150*/  USHF.R.S32.HI UR8, URZ, 0x1f, UR8 ;  /* 0x0000001f3f087899 */ /* 0x000fe40008011408 */
[----:B------:R-:W-:-:S02]  /*0160*/  USHF.R.S32.HI UR9, URZ, 0x1f, UR9 ;  /* 0x0000001f3f097899 */ /* 0x000fc40008011409 */
[----:B------:R-:W-:Y:S02]  /*0170*/  USHF.R.S32.HI UR10, URZ, 0x1f, UR10 ;  /* 0x0000001f3f0a7899 */ /* 0x000fe4000801140a */
[----:B------:R-:W-:Y:S02]  /*0180*/  USHF.R.S32.HI UR11, URZ, 0x1f, UR11 ;  /* 0x0000001f3f0b7899 */ /* 0x000fe4000801140b */
[----:B------:R-:W-:Y:S02]  /*0190*/  USHF.R.S32.HI UR12, URZ, 0x1f, UR12 ;  /* 0x0000001f3f0c7899 */ /* 0x000fe4000801140c */
[----:B------:R-:W-:Y:S02]  /*01a0*/  ULDC.64 UR14, c[0x0][0x118] ;  /* 0x00004600000e7ab9 */ /* 0x000fe40000000a00 */
.L_x_1071:
[----:B0-----:R-:W-:Y:S01]  /*01b0*/  SHF.R.S32.HI R6, RZ, 0x1f, R38 ;  /* 0x0000001fff067819 */ /* 0x001fe20000011426 */
[----:B------:R-:W-:Y:S02]  /*01c0*/  IMAD.MOV.U32 R25, RZ, RZ, c[0x0][0x1a0] ;  /* 0x00006800ff197624 */ /* 0x000fe400078e00ff */
[----:B------:R-:W-:Y:S02]  /*01d0*/  IMAD.MOV.U32 R23, RZ, RZ, c[0x0][0x1d8] ;  /* 0x00007600ff177624 */ /* 0x000fe400078e00ff */
[C---:B------:R-:W-:Y:S01]  /*01e0*/  IMAD R9, R6.reuse, c[0x0][0x1d8], RZ ;  /* 0x0000760006097a24 */ /* 0x040fe200078e02ff */
[----:B------:R-:W-:Y:S01]  /*01f0*/  SHF.R.S32.HI R25, RZ, 0x1f, R25 ;  /* 0x0000001fff197819 */ /* 0x000fe20000011419 */
[----:B------:R-:W-:-:S02]  /*0200*/  IMAD R10, R6, c[0x0][0x1a0], RZ ;  /* 0x00006800060a7a24 */ /* 0x000fc400078e02ff */
[----:B------:R-:W-:Y:S02]  /*0210*/  IMAD.MOV.U32 R27, RZ, RZ, c[0x0][0x1a0] ;  /* 0x00006800ff1b7624 */ /* 0x000fe400078e00ff */
[----:B------:R-:W-:-:S04]  /*0220*/  IMAD.WIDE.U32 R6, R38, R23, c[0x0][0x1b8] ;  /* 0x00006e0026067625 */ /* 0x000fc800078e0017 */
[C---:B------:R-:W-:Y:S02]  /*0230*/  IMAD R37, R38.reuse, UR5, R9 ;  /* 0x0000000526257c24 */ /* 0x040fe4000f8e0209 */
[----:B------:R-:W-:-:S04]  /*0240*/  IMAD.WIDE.U32 R8, R38, R27, c[0x0][0x180] ;  /* 0x0000600026087625 */ /* 0x000fc800078e001b */
[----:B------:R-:W-:Y:S02]  /*0250*/  IMAD R35, R25, R38, R10 ;  /* 0x0000002619237224 */ /* 0x000fe400078e020a */
[----:B------:R-:W-:Y:S02]  /*0260*/  IMAD.IADD R7, R7, 0x1, R37 ;  /* 0x0000000107077824 */ /* 0x000fe400078e0225 */
[----:B------:R-:W-:-:S03]  /*0270*/  IMAD.IADD R9, R9, 0x1, R35 ;  /* 0x0000000109097824 */ /* 0x000fc600078e0223 */
[----:B------:R-:W2:Y:S04]  /*0280*/  LDG.E R10, [R6.64+0x4] ;  /* 0x0000040e060a7981 */ /* 0x000ea8000c1e1900 */
[----:B------:R-:W3:Y:S01]  /*0290*/  LDG.E R8, [R8.64] ;  /* 0x0000000e08087981 */ /* 0x000ee2000c1e1900 */
[----:B------:R-:W-:Y:S01]  /*02a0*/  YIELD ;  /* 0x0000000000007946 */ /* 0x000fe20003800000 */
[----:B------:R-:W-:Y:S01]  /*02b0*/  BSSY B0, `(.L_x_998) ;  /* 0x00002f1000007945 */ /* 0x000fe20003800000 */
[----:B------:R-:W-:Y:S02]  /*02c0*/  IMAD.MOV.U32 R36, RZ, RZ, RZ ;  /* 0x000000ffff247224 */ /* 0x000fe400078e00ff */
[----:B------:R-:W-:Y:S02]  /*02d0*/  IMAD.MOV.U32 R34, RZ, RZ, RZ ;  /* 0x000000ffff227224 */ /* 0x000fe400078e00ff */
[----:B------:R-:W-:Y:S01]  /*02e0*/  IMAD.MOV.U32 R32, RZ, RZ, RZ ;  /* 0x000000ffff207224 */ /* 0x000fe200078e00ff */
[----:B--2---:R-:W-:-:S04]  /*02f0*/  FSETP.GT.AND P0, PT, R10, c[0x0][0x270], PT ;  /* 0x00009c000a007a0b */ /* 0x004fc80003f04000 */
[----:B---3--:R-:W-:-:S13]  /*0300*/  ISETP.EQ.AND P0, PT, R8, 0x1, P0 ;  /* 0x000000010800780c */ /* 0x008fda0000702270 */
[----:B------:R-:W-:Y:S05]  /*0310*/  @!P0 BRA `(.L_x_999) ;  /* 0x00002ea000008947 */ /* 0x000fea0003800000 */
[----:B------:R-:W-:Y:S02]  /*0320*/  IADD3 R30, R38, 0x1, RZ ;  /* 0x00000001261e7810 */ /* 0x000fe40007ffe0ff */
[----:B------:R-:W-:Y:S02]  /*0330*/  PRMT R29, RZ, 0x7610, R29 ;  /* 0x00007610ff1d7816 */ /* 0x000fe4000000001d */
[----:B------:R-:W-:-:S13]  /*0340*/  ISETP.GE.AND P1, PT, R30, c[0x0][0x190], PT ;  /* 0x000064001e007a0c */ /* 0x000fda0003f26270 */
[----:B------:R-:W-:Y:S05]  /*0350*/  @P1 BRA `(.L_x_999) ;  /* 0x00002e6000001947 */ /* 0x000fea0003800000 */
[----:B------:R-:W-:Y:S01]  /*0360*/  SHF.R.S32.HI R24, RZ, 0x1f, R30 ;  /* 0x0000001fff187819 */ /* 0x000fe2000001141e */
[----:B------:R-:W-:-:S04]  /*0370*/  IMAD.WIDE.U32 R8, R30, R27, c[0x0][0x180] ;  /* 0x000060001e087625 */ /* 0x000fc800078e001b */
[----:B------:R-:W-:-:S04]  /*0380*/  IMAD R22, R24, c[0x0][0x1a0], RZ ;  /* 0x0000680018167a24 */ /* 0x000fc800078e02ff */
[----:B------:R-:W-:-:S04]  /*0390*/  IMAD R25, R30, R25, R22 ;  /* 0x000000191e197224 */ /* 0x000fc800078e0216 */
[----:B------:R-:W-:-:S05]  /*03a0*/  IMAD.IADD R9, R9, 0x1, R25 ;  /* 0x0000000109097824 */ /* 0x000fca00078e0219 */
[----:B------:R-:W2:Y:S01]  /*03b0*/  LDG.E R8, [R8.64] ;  /* 0x0000000e08087981 */ /* 0x000ea2000c1e1900 */
[----:B------:R-:W-:Y:S01]  /*03c0*/  IMAD.MOV.U32 R29, RZ, RZ, 0x1 ;  /* 0x00000001ff1d7424 */ /* 0x000fe200078e00ff */
[----:B------:R-:W-:Y:S02]  /*03d0*/  PRMT R28, RZ, 0x7610, R28 ;  /* 0x00007610ff1c7816 */ /* 0x000fe4000000001c */
[C---:B--2---:R-:W-:Y:S02]  /*03e0*/  ISETP.NE.AND P1, PT, R8.reuse, RZ, PT ;  /* 0x000000ff0800720c */ /* 0x044fe40003f25270 */
[----:B------:R-:W-:-:S11]  /*03f0*/  ISETP.NE.AND P2, PT, R8, RZ, PT ;  /* 0x000000ff0800720c */ /* 0x000fd60003f45270 */
[----:B------:R-:W-:Y:S05]  /*0400*/  @P1 BRA `(.L_x_999) ;  /* 0x00002db000001947 */ /* 0x000fea0003800000 */
[----:B------:R-:W-:Y:S01]  /*0410*/  IMAD R21, R24, c[0x0][0x1d8], RZ ;  /* 0x0000760018157a24 */ /* 0x000fe200078e02ff */
[----:B------:R-:W2:Y:S01]  /*0420*/  LDG.E R36, [R6.64] ;  /* 0x0000000e06247981 */ /* 0x000ea2000c1e1900 */
[----:B------:R-:W-:-:S03]  /*0430*/  IMAD.WIDE.U32 R8, R30, R23, c[0x0][0x1b8] ;  /* 0x00006e001e087625 */ /* 0x000fc600078e0017 */
[----:B------:R-:W3:Y:S01]  /*0440*/  LDG.E R32, [R6.64+0x8] ;  /* 0x0000080e06207981 */ /* 0x000ee2000c1e1900 */
[----:B------:R-:W-:-:S04]  /*0450*/  IMAD R21, R30, UR5, R21 ;  /* 0x000000051e157c24 */ /* 0x000fc8000f8e0215 */
[----:B------:R-:W-:-:S05]  /*0460*/  IMAD.IADD R9, R9, 0x1, R21 ;  /* 0x0000000109097824 */ /* 0x000fca00078e0215 */
[----:B------:R-:W4:Y:S04]  /*0470*/  LDG.E R23, [R8.64+0x4] ;  /* 0x0000040e08177981 */ /* 0x000f28000c1e1900 */
[----:B------:R-:W2:Y:S04]  /*0480*/  LDG.E R21, [R8.64] ;  /* 0x0000000e08157981 */ /* 0x000ea8000c1e1900 */
[----:B------:R-:W3:Y:S01]  /*0490*/  LDG.E R25, [R8.64+0x8] ;  /* 0x0000080e08197981 */ /* 0x000ee2000c1e1900 */
[----:B------:R-:W-:Y:S01]  /*04a0*/  BSSY B1, `(.L_x_1000) ;  /* 0x0000012000017945 */ /* 0x000fe20003800000 */
[----:B----4-:R-:W-:Y:S01]  /*04b0*/  FADD R34, -R10, R23 ;  /* 0x000000170a227221 */ /* 0x010fe20000000100 */
[----:B--2---:R-:W-:-:S03]  /*04c0*/  FADD R36, -R36, R21 ;  /* 0x0000001524247221 */ /* 0x004fc60000000100 */
[----:B------:R-:W-:Y:S01]  /*04d0*/  FMUL R21, R34, R34 ;  /* 0x0000002222157220 */ /* 0x000fe20000400000 */
[----:B---3--:R-:W-:-:S03]  /*04e0*/  FADD R32, -R32, R25 ;  /* 0x0000001920207221 */ /* 0x008fc60000000100 */
[----:B------:R-:W-:-:S04]  /*04f0*/  FFMA R21, R36, R36, R21 ;  /* 0x0000002424157223 */ /* 0x000fc80000000015 */
[----:B------:R-:W-:-:S05]  /*0500*/  FFMA R20, R32, R32, R21 ;  /* 0x0000002020147223 */ /* 0x000fca0000000015 */
[----:B------:R-:W-:Y:S01]  /*0510*/  IADD3 R10, R20, -0xd000000, RZ ;  /* 0xf3000000140a7810 */ /* 0x000fe20007ffe0ff */
[----:B------:R0:W1:Y:S03]  /*0520*/  MUFU.RSQ R25, R20 ;  /* 0x0000001400197308 */ /* 0x0000660000001400 */
[----:B------:R-:W-:-:S13]  /*0530*/  ISETP.GT.U32.AND P1, PT, R10, 0x727fffff, PT ;  /* 0x727fffff0a00780c */ /* 0x000fda0003f24070 */
[----:B------:R-:W-:Y:S05]  /*0540*/  @!P1 BRA `(.L_x_1001) ;  /* 0x0000003000009947 */ /* 0x000fea0003800000 */
[----:B01----:R-:W-:Y:S02]  /*0550*/  MOV R22, 0x570 ;  /* 0x0000057000167802 */ /* 0x003fe40000000f00 */
[----:B------:R-:W-:Y:S05]  /*0560*/  CALL.REL.NOINC `($__internal_32_$__cuda_sm20_sqrt_rn_f32_slowpath) ;  /* 0x0000458000007944 */ /* 0x000fea0003c00000 */
[----:B------:R-:W-:Y:S05]  /*0570*/  BRA `(.L_x_1002) ;  /* 0x0000004000007947 */ /* 0x000fea0003800000 */
.L_x_1001:
[----:B01----:R-:W-:Y:S01]  /*0580*/  FMUL.FTZ R21, R20, R25 ;  /* 0x0000001914157220 */ /* 0x003fe20000410000 */
[----:B------:R-:W-:-:S03]  /*0590*/  FMUL.FTZ R7, R25, 0.5 ;  /* 0x3f00000019077820 */ /* 0x000fc60000410000 */
[----:B------:R-:W-:-:S04]  /*05a0*/  FFMA R6, -R21, R21, R20 ;  /* 0x0000001515067223 */ /* 0x000fc80000000114 */
[----:B------:R-:W-:Y:S02]  /*05b0*/  FFMA R21, R6, R7, R21 ;  /* 0x0000000706157223 */ /* 0x000fe40000000015 */
.L_x_1002:
[----:B------:R-:W-:Y:S05]  /*05c0*/  BSYNC B1 ;  /* 0x0000000000017941 */ /* 0x000fea0003800000 */
.L_x_1000:
[----:B------:R-:W-:Y:S01]  /*05d0*/  IMAD.MOV.U32 R7, RZ, RZ, 0x2c9277b5 ;  /* 0x2c9277b5ff077424 */ /* 0x000fe200078e00ff */
[----:B------:R-:W-:Y:S01]  /*05e0*/  FSETP.GE.AND P1, PT, R21, c[0x0][0x268], PT ;  /* 0x00009a0015007a0b */ /* 0x000fe20003f26000 */
[----:B------:R-:W-:Y:S01]  /*05f0*/  IMAD.MOV.U32 R29, RZ, RZ, 0x1 ;  /* 0x00000001ff1d7424 */ /* 0x000fe200078e00ff */
[----:B------:R-:W-:Y:S01]  /*0600*/  PRMT R20, RZ, 0x7610, R20 ;  /* 0x00007610ff147816 */ /* 0x000fe20000000014 */
[----:B------:R-:W-:Y:S01]  /*0610*/  IMAD R6, R38, R7, -0x53a9b4fb ;  /* 0xac564b0526067424 */ /* 0x000fe200078e0207 */
[----:B------:R-:W-:Y:S01]  /*0620*/  FSETP.GT.AND P1, PT, R23, c[0x0][0x270], P1 ;  /* 0x00009c0017007a0b */ /* 0x000fe20000f24000 */
[----:B------:R-:W-:-:S03]  /*0630*/  IMAD.MOV.U32 R28, RZ, RZ, 0x1 ;  /* 0x00000001ff1c7424 */ /* 0x000fc600078e00ff */
[----:B------:R-:W-:-:S04]  /*0640*/  LEA.HI R9, R6, 0x4, RZ, 0x4 ;  /* 0x0000000406097811 */ /* 0x000fc800078f20ff */
[----:B------:R-:W-:-:S04]  /*0650*/  SHF.R.U32.HI R9, RZ, R9, R6 ;  /* 0x00000009ff097219 */ /* 0x000fc80000011606 */
[----:B------:R-:W-:-:S05]  /*0660*/  LOP3.LUT R9, R9, R6, RZ, 0x3c, !PT ;  /* 0x0000000609097212 */ /* 0x000fca00078e3cff */
[----:B------:R-:W-:-:S05]  /*0670*/  IMAD R9, R9, 0x108ef2d9, RZ ;  /* 0x108ef2d909097824 */ /* 0x000fca00078e02ff */
[----:B------:R-:W-:-:S04]  /*0680*/  SHF.R.U32.HI R6, RZ, 0x16, R9 ;  /* 0x00000016ff067819 */ /* 0x000fc80000011609 */
[----:B------:R-:W-:-:S04]  /*0690*/  LOP3.LUT R6, R6, R9, RZ, 0x3c, !PT ;  /* 0x0000000906067212 */ /* 0x000fc800078e3cff */
[----:B------:R-:W-:-:S04]  /*06a0*/  SHF.R.U32.HI R8, RZ, 0x8, R6 ;  /* 0x00000008ff087819 */ /* 0x000fc80000011606 */
[----:B------:R-:W-:-:S05]  /*06b0*/  I2FP.F32.U32 R8, R8 ;  /* 0x0000000800087245 */ /* 0x000fca0000201000 */
[----:B------:R-:W-:-:S05]  /*06c0*/  FMUL R8, R8, 5.9604644775390625e-08 ;  /* 0x3380000008087820 */ /* 0x000fca0000400000 */
[----:B------:R-:W-:-:S13]  /*06d0*/  FSETP.LT.AND P1, PT, R8, c[0x0][0x260], P1 ;  /* 0x0000980008007a0b */ /* 0x000fda0000f21000 */
[----:B------:R-:W-:Y:S05]  /*06e0*/  @!P1 BRA `(.L_x_999) ;  /* 0x00002ad000009947 */ /* 0x000fea0003800000 */
[----:B------:R-:W-:Y:S01]  /*06f0*/  IMAD R0, R6, 0x2c9277b5, RZ ;  /* 0x2c9277b506007824 */ /* 0x000fe200078e02ff */
[----:B------:R-:W-:Y:S04]  /*0700*/  BSSY B1, `(.L_x_1003) ;  /* 0x000008b000017945 */ /* 0x000fe80003800000 */
[C---:B------:R-:W-:Y:S02]  /*0710*/  IADD3 R2, R0.reuse, 0x57b3a6f, RZ ;  /* 0x057b3a6f00027810 */ /* 0x040fe40007ffe0ff */
[----:B------:R-:W-:Y:S02]  /*0720*/  IADD3 R0, R0, 0x320db224, RZ ;  /* 0x320db22400007810 */ /* 0x000fe40007ffe0ff */
[----:B------:R-:W-:-:S04]  /*0730*/  LEA.HI R3, R2, 0x4, RZ, 0x4 ;  /* 0x0000000402037811 */ /* 0x000fc800078f20ff */
[----:B------:R-:W-:-:S04]  /*0740*/  SHF.R.U32.HI R3, RZ, R3, R2 ;  /* 0x00000003ff037219 */ /* 0x000fc80000011602 */
[----:B------:R-:W-:-:S05]  /*0750*/  LOP3.LUT R3, R3, R2, RZ, 0x3c, !PT ;  /* 0x0000000203037212 */ /* 0x000fca00078e3cff */
[----:B------:R-:W-:-:S05]  /*0760*/  IMAD R3, R3, 0x108ef2d9, RZ ;  /* 0x108ef2d903037824 */ /* 0x000fca00078e02ff */
[----:B------:R-:W-:-:S04]  /*0770*/  SHF.R.U32.HI R2, RZ, 0x16, R3 ;  /* 0x00000016ff027819 */ /* 0x000fc80000011603 */
[----:B------:R-:W-:Y:S02]  /*0780*/  LOP3.LUT R2, R2, R3, RZ, 0x3c, !PT ;  /* 0x0000000302027212 */ /* 0x000fe400078e3cff */
[----:B------:R-:W-:Y:S02]  /*0790*/  LEA.HI R3, R0, 0x4, RZ, 0x4 ;  /* 0x0000000400037811 */ /* 0x000fe400078f20ff */
[----:B------:R-:W-:Y:S02]  /*07a0*/  SHF.R.U32.HI R2, RZ, 0x8, R2 ;  /* 0x00000008ff027819 */ /* 0x000fe40000011602 */
[----:B------:R-:W-:Y:S02]  /*07b0*/  SHF.R.U32.HI R3, RZ, R3, R0 ;  /* 0x00000003ff037219 */ /* 0x000fe40000011600 */
[----:B------:R-:W-:Y:S02]  /*07c0*/  I2FP.F32.U32 R2, R2 ;  /* 0x0000000200027245 */ /* 0x000fe40000201000 */
[----:B------:R-:W-:-:S03]  /*07d0*/  LOP3.LUT R3, R3, R0, RZ, 0x3c, !PT ;  /* 0x0000000003037212 */ /* 0x000fc600078e3cff */
[----:B------:R-:W-:Y:S02]  /*07e0*/  FMUL R2, R2, 5.9604644775390625e-08 ;  /* 0x3380000002027820 */ /* 0x000fe40000400000 */
[----:B------:R-:W-:Y:S02]  /*07f0*/  IMAD R3, R3, 0x108ef2d9, RZ ;  /* 0x108ef2d903037824 */ /* 0x000fe400078e02ff */
[----:B------:R-:W-:-:S03]  /*0800*/  FMUL R19, R2, 3.1400001049041748047 ;  /* 0x4048f5c302137820 */ /* 0x000fc60000400000 */
[----:B------:R-:W-:Y:S01]  /*0810*/  SHF.R.U32.HI R0, RZ, 0x16, R3 ;  /* 0x00000016ff007819 */ /* 0x000fe20000011603 */
[C---:B------:R-:W-:Y:S01]  /*0820*/  FMUL R2, R19.reuse, 0.63661974668502807617 ;  /* 0x3f22f98313027820 */ /* 0x040fe20000400000 */
[----:B------:R-:W-:Y:S02]  /*0830*/  FSETP.GE.AND P1, PT, |R19|, 105615, PT ;  /* 0x47ce47801300780b */ /* 0x000fe40003f26200 */
[----:B------:R-:W-:-:S03]  /*0840*/  LOP3.LUT R0, R0, R3, RZ, 0x3c, !PT ;  /* 0x0000000300007212 */ /* 0x000fc600078e3cff */
[----:B------:R-:W0:Y:S01]  /*0850*/  F2I.NTZ R2, R2 ;  /* 0x0000000200027305 */ /* 0x000e220000203100 */
[----:B------:R-:W-:-:S04]  /*0860*/  SHF.R.U32.HI R0, RZ, 0x8, R0 ;  /* 0x00000008ff007819 */ /* 0x000fc80000011600 */
[----:B------:R-:W-:-:S05]  /*0870*/  I2FP.F32.U32 R0, R0 ;  /* 0x0000000000007245 */ /* 0x000fca0000201000 */
[----:B------:R-:W-:-:S04]  /*0880*/  FMUL R0, R0, 5.9604644775390625e-08 ;  /* 0x3380000000007820 */ /* 0x000fc80000400000 */
[----:B------:R-:W-:Y:S01]  /*0890*/  FMUL R18, R0, 6.2800002098083496094 ;  /* 0x40c8f5c300127820 */ /* 0x000fe20000400000 */
[----:B0-----:R-:W-:-:S05]  /*08a0*/  I2FP.F32.S32 R4, R2 ;  /* 0x0000000200047245 */ /* 0x001fca0000201400 */
[----:B------:R-:W-:-:S04]  /*08b0*/  FFMA R3, R4, -1.5707962512969970703, R19 ;  /* 0xbfc90fda04037823 */ /* 0x000fc80000000013 */
[----:B------:R-:W-:-:S04]  /*08c0*/  FFMA R3, R4, -7.5497894158615963534e-08, R3 ;  /* 0xb3a2216804037823 */ /* 0x000fc80000000003 */
[----:B------:R-:W-:-:S04]  /*08d0*/  FFMA R23, R4, -5.3903029534742383927e-15, R3 ;  /* 0xa7c234c504177823 */ /* 0x000fc80000000003 */
[----:B------:R-:W-:Y:S01]  /*08e0*/  IMAD.MOV.U32 R3, RZ, RZ, R23 ;  /* 0x000000ffff037224 */ /* 0x000fe200078e0017 */
[----:B------:R-:W-:Y:S05]  /*08f0*/  @!P1 BRA `(.L_x_1004) ;  /* 0x000006b000009947 */ /* 0x000fea0003800000 */
[----:B------:R-:W-:-:S13]  /*0900*/  FSETP.NEU.AND P1, PT, |R19|, +INF , PT ;  /* 0x7f8000001300780b */ /* 0x000fda0003f2d200 */
[----:B------:R-:W-:Y:S05]  /*0910*/  @!P1 BRA `(.L_x_1005) ;  /* 0x0000067000009947 */ /* 0x000fea0003800000 */
[----:B------:R-:W-:Y:S01]  /*0920*/  IMAD.SHL.U32 R0, R19, 0x100, RZ ;  /* 0x0000010013007824 */ /* 0x000fe200078e00ff */
[----:B------:R-:W-:Y:S01]  /*0930*/  CS2R R10, SRZ ;  /* 0x00000000000a7805 */ /* 0x000fe2000001ff00 */
[----:B------:R-:W-:Y:S01]  /*0940*/  IMAD.MOV.U32 R8, RZ, RZ, RZ ;  /* 0x000000ffff087224 */ /* 0x000fe200078e00ff */
[----:B------:R-:W-:Y:S02]  /*0950*/  UMOV UR4, URZ ;  /* 0x0000003f00047c82 */ /* 0x000fe40008000000 */
[----:B------:R-:W-:Y:S01]  /*0960*/  LOP3.LUT R9, R0, 0x80000000, RZ, 0xfc, !PT ;  /* 0x8000000000097812 */ /* 0x000fe200078efcff */
[----:B------:R-:W-:Y:S02]  /*0970*/  ULDC.64 UR16, c[0x4][0x88] ;  /* 0x0100220000107ab9 */ /* 0x000fe40000000a00 */
.L_x_1006:
[----:B------:R-:W-:Y:S02]  /*0980*/  IMAD.U32 R4, RZ, RZ, UR16 ;  /* 0x00000010ff047e24 */ /* 0x000fe4000f8e00ff */
[----:B------:R-:W-:-:S05]  /*0990*/  IMAD.U32 R5, RZ, RZ, UR17 ;  /* 0x00000011ff057e24 */ /* 0x000fca000f8e00ff */
[----:B------:R-:W2:Y:S01]  /*09a0*/  LDG.E.CONSTANT R2, [R4.64] ;  /* 0x0000000e04027981 */ /* 0x000ea2000c1e9900 */
[C---:B------:R-:W-:Y:S01]  /*09b0*/  ISETP.EQ.AND P1, PT, R10.reuse, 0x4, PT ;  /* 0x000000040a00780c */ /* 0x040fe20003f22270 */
[----:B------:R-:W-:Y:S01]  /*09c0*/  UIADD3 UR16, UP0, UR16, 0x4, URZ ;  /* 0x0000000410107890 */ /* 0x000fe2000ff1e03f */
[----:B------:R-:W-:Y:S02]  /*09d0*/  ISETP.EQ.AND P6, PT, R10, RZ, PT ;  /* 0x000000ff0a00720c */ /* 0x000fe40003fc2270 */
[----:B------:R-:W-:Y:S01]  /*09e0*/  IADD3 R8, R8, 0x1, RZ ;  /* 0x0000000108087810 */ /* 0x000fe20007ffe0ff */
[----:B------:R-:W-:Y:S01]  /*09f0*/  UIADD3.X UR17, URZ, UR17, URZ, UP0, !UPT ;  /* 0x000000113f117290 */ /* 0x000fe200087fe43f */
[C---:B------:R-:W-:Y:S02]  /*0a00*/  ISETP.EQ.AND P4, PT, R10.reuse, 0xc, PT ;  /* 0x0000000c0a00780c */ /* 0x040fe40003f82270 */
[----:B------:R-:W-:Y:S01]  /*0a10*/  ISETP.EQ.AND P5, PT, R10, 0x10, PT ;  /* 0x000000100a00780c */ /* 0x000fe20003fa2270 */
[----:B--2---:R-:W-:-:S05]  /*0a20*/  IMAD.WIDE.U32 R2, R2, R9, RZ ;  /* 0x0000000902027225 */ /* 0x004fca00078e00ff */
[----:B------:R-:W-:-:S04]  /*0a30*/  IADD3 R0, P3, R2, R11, RZ ;  /* 0x0000000b02007210 */ /* 0x000fc80007f7e0ff */
[----:B------:R-:W-:Y:S01]  /*0a40*/  IADD3.X R11, R3, UR4, RZ, P3, !PT ;  /* 0x00000004030b7c10 */ /* 0x000fe20009ffe4ff */
[--C-:B------:R-:W-:Y:S01]  /*0a50*/  @P1 IMAD.MOV.U32 R16, RZ, RZ, R0.reuse ;  /* 0x000000ffff101224 */ /* 0x100fe200078e0000 */
[----:B------:R-:W-:Y:S01]  /*0a60*/  ISETP.NE.AND P1, PT, R8, 0x6, PT ;  /* 0x000000060800780c */ /* 0x000fe20003f25270 */
[--C-:B------:R-:W-:Y:S01]  /*0a70*/  @P6 IMAD.MOV.U32 R17, RZ, RZ, R0.reuse ;  /* 0x000000ffff116224 */ /* 0x100fe200078e0000 */
[C---:B------:R-:W-:Y:S01]  /*0a80*/  ISETP.EQ.AND P3, PT, R10.reuse, 0x8, PT ;  /* 0x000000080a00780c */ /* 0x040fe20003f62270 */
[--C-:B------:R-:W-:Y:S01]  /*0a90*/  @P4 IMAD.MOV.U32 R14, RZ, RZ, R0.reuse ;  /* 0x000000ffff0e4224 */ /* 0x100fe200078e0000 */
[C---:B------:R-:W-:Y:S01]  /*0aa0*/  ISETP.EQ.AND P6, PT, R10.reuse, 0x14, PT ;  /* 0x000000140a00780c */ /* 0x040fe20003fc2270 */
[----:B------:R-:W-:Y:S01]  /*0ab0*/  @P5 IMAD.MOV.U32 R13, RZ, RZ, R0 ;  /* 0x000000ffff0d5224 */ /* 0x000fe200078e0000 */
[----:B------:R-:W-:-:S09]  /*0ac0*/  IADD3 R10, R10, 0x4, RZ ;  /* 0x000000040a0a7810 */ /* 0x000fd20007ffe0ff */
[--C-:B------:R-:W-:Y:S02]  /*0ad0*/  @P3 IMAD.MOV.U32 R15, RZ, RZ, R0.reuse ;  /* 0x000000ffff0f3224 */ /* 0x100fe400078e0000 */
[----:B------:R-:W-:Y:S01]  /*0ae0*/  @P6 IMAD.MOV.U32 R12, RZ, RZ, R0 ;  /* 0x000000ffff0c6224 */ /* 0x000fe200078e0000 */
[----:B------:R-:W-:Y:S05]  /*0af0*/  @P1 BRA `(.L_x_1006) ;  /* 0xfffffe8000001947 */ /* 0x000fea000383ffff */
[----:B------:R-:W-:Y:S01]  /*0b00*/  SHF.R.U32.HI R0, RZ, 0x17, R19 ;  /* 0x00000017ff007819 */ /* 0x000fe20000011613 */
[----:B------:R-:W-:Y:S03]  /*0b10*/  BSSY B2, `(.L_x_1007) ;  /* 0x0000036000027945 */ /* 0x000fe60003800000 */
[----:B------:R-:W-:-:S04]  /*0b20*/  LOP3.LUT R0, R0, 0xff, RZ, 0xc0, !PT ;  /* 0x000000ff00007812 */ /* 0x000fc800078ec0ff */
[----:B------:R-:W-:-:S04]  /*0b30*/  IADD3 R0, R0, -0x80, RZ ;  /* 0xffffff8000007810 */ /* 0x000fc80007ffe0ff */
[----:B------:R-:W-:-:S04]  /*0b40*/  SHF.R.U32.HI R2, RZ, 0x5, R0 ;  /* 0x00000005ff027819 */ /* 0x000fc80000011600 */
[----:B------:R-:W-:-:S05]  /*0b50*/  IADD3 R3, -R2, 0x6, RZ ;  /* 0x0000000602037810 */ /* 0x000fca0007ffe1ff */
[----:B------:R-:W-:-:S05]  /*0b60*/  IMAD.SHL.U32 R3, R3, 0x4, RZ ;  /* 0x0000000403037824 */ /* 0x000fca00078e00ff */
[C---:B------:R-:W-:Y:S02]  /*0b70*/  ISETP.EQ.AND P1, PT, R3.reuse, RZ, PT ;  /* 0x000000ff0300720c */ /* 0x040fe40003f22270 */
[C---:B------:R-:W-:Y:S02]  /*0b80*/  ISETP.EQ.AND P6, PT, R3.reuse, 0x4, PT ;  /* 0x000000040300780c */ /* 0x040fe40003fc2270 */
[C---:B------:R-:W-:Y:S02]  /*0b90*/  ISETP.EQ.AND P4, PT, R3.reuse, 0x8, PT ;  /* 0x000000080300780c */ /* 0x040fe40003f82270 */
[C---:B------:R-:W-:Y:S02]  /*0ba0*/  ISETP.EQ.AND P3, PT, R3.reuse, 0xc, PT ;  /* 0x0000000c0300780c */ /* 0x040fe40003f62270 */
[----:B------:R-:W-:-:S05]  /*0bb0*/  ISETP.EQ.AND P5, PT, R3, 0x10, PT ;  /* 0x000000100300780c */ /* 0x000fca0003fa2270 */
[--C-:B------:R-:W-:Y:S01]  /*0bc0*/  @P1 IMAD.MOV.U32 R4, RZ, RZ, R17.reuse ;  /* 0x000000ffff041224 */ /* 0x100fe200078e0011 */
[C---:B------:R-:W-:Y:S01]  /*0bd0*/  ISETP.EQ.AND P1, PT, R3.reuse, 0x14, PT ;  /* 0x000000140300780c */ /* 0x040fe20003f22270 */
[----:B------:R-:W-:Y:S02]  /*0be0*/  @P6 IMAD.MOV.U32 R5, RZ, RZ, R17 ;  /* 0x000000ffff056224 */ /* 0x000fe400078e0011 */
[--C-:B------:R-:W-:Y:S01]  /*0bf0*/  @P6 IMAD.MOV.U32 R4, RZ, RZ, R16.reuse ;  /* 0x000000ffff046224 */ /* 0x100fe200078e0010 */
[C---:B------:R-:W-:Y:S01]  /*0c00*/  ISETP.EQ.AND P6, PT, R3.reuse, 0x1c, PT ;  /* 0x0000001c0300780c */ /* 0x040fe20003fc2270 */
[----:B------:R-:W-:Y:S02]  /*0c10*/  @P4 IMAD.MOV.U32 R5, RZ, RZ, R16 ;  /* 0x000000ffff054224 */ /* 0x000fe400078e0010 */
[--C-:B------:R-:W-:Y:S01]  /*0c20*/  @P4 IMAD.MOV.U32 R4, RZ, RZ, R15.reuse ;  /* 0x000000ffff044224 */ /* 0x100fe200078e000f */
[----:B------:R-:W-:Y:S01]  /*0c30*/  ISETP.EQ.AND P4, PT, R3, 0x18, PT ;  /* 0x000000180300780c */ /* 0x000fe20003f82270 */
[----:B------:R-:W-:-:S02]  /*0c40*/  @P3 IMAD.MOV.U32 R5, RZ, RZ, R15 ;  /* 0x000000ffff053224 */ /* 0x000fc400078e000f */
[----:B------:R-:W-:Y:S01]  /*0c50*/  @P3 IMAD.MOV.U32 R4, RZ, RZ, R14 ;  /* 0x000000ffff043224 */ /* 0x000fe200078e000e */
[----:B------:R-:W-:Y:S01]  /*0c60*/  LOP3.LUT P3, R8, R0, 0x1f, RZ, 0xc0, !PT ;  /* 0x0000001f00087812 */ /* 0x000fe2000786c0ff */
[--C-:B------:R-:W-:Y:S02]  /*0c70*/  @P5 IMAD.MOV.U32 R4, RZ, RZ, R13.reuse ;  /* 0x000000ffff045224 */ /* 0x100fe400078e000d */
[----:B------:R-:W-:Y:S02]  /*0c80*/  @P1 IMAD.MOV.U32 R4, RZ, RZ, R12 ;  /* 0x000000ffff041224 */ /* 0x000fe400078e000c */
[----:B------:R-:W-:Y:S02]  /*0c90*/  @P5 IMAD.MOV.U32 R5, RZ, RZ, R14 ;  /* 0x000000ffff055224 */ /* 0x000fe400078e000e */
[----:B------:R-:W-:Y:S02]  /*0ca0*/  @P1 IMAD.MOV.U32 R5, RZ, RZ, R13 ;  /* 0x000000ffff051224 */ /* 0x000fe400078e000d */
[----:B------:R-:W-:-:S02]  /*0cb0*/  @P4 IMAD.MOV.U32 R4, RZ, RZ, R11 ;  /* 0x000000ffff044224 */ /* 0x000fc400078e000b */
[----:B------:R-:W-:Y:S02]  /*0cc0*/  @P4 IMAD.MOV.U32 R5, RZ, RZ, R12 ;  /* 0x000000ffff054224 */ /* 0x000fe400078e000c */
[----:B------:R-:W-:Y:S02]  /*0cd0*/  @P6 IMAD.MOV.U32 R5, RZ, RZ, R11 ;  /* 0x000000ffff056224 */ /* 0x000fe400078e000b */
[----:B------:R-:W-:Y:S01]  /*0ce0*/  IMAD.MOV.U32 R0, RZ, RZ, R4 ;  /* 0x000000ffff007224 */ /* 0x000fe200078e0004 */
[----:B------:R-:W-:Y:S05]  /*0cf0*/  @!P3 BRA `(.L_x_1008) ;  /* 0x000001700000b947 */ /* 0x000fea0003800000 */
[----:B------:R-:W-:Y:S02]  /*0d00*/  IADD3 R2, -R2, 0x4, RZ ;  /* 0x0000000402027810 */ /* 0x000fe40007ffe1ff */
[----:B------:R-:W-:-:S03]  /*0d10*/  SHF.L.U32 R3, R0, R8, RZ ;  /* 0x0000000800037219 */ /* 0x000fc600000006ff */
[----:B------:R-:W-:-:S05]  /*0d20*/  IMAD.SHL.U32 R2, R2, 0x4, RZ ;  /* 0x0000000402027824 */ /* 0x000fca00078e00ff */
[C---:B------:R-:W-:Y:S02]  /*0d30*/  ISETP.EQ.AND P4, PT, R2.reuse, RZ, PT ;  /* 0x000000ff0200720c */ /* 0x040fe40003f82270 */
[C---:B------:R-:W-:Y:S02]  /*0d40*/  ISETP.EQ.AND P5, PT, R2.reuse, 0x4, PT ;  /* 0x000000040200780c */ /* 0x040fe40003fa2270 */
[C---:B------:R-:W-:Y:S02]  /*0d50*/  ISETP.EQ.AND P3, PT, R2.reuse, 0x8, PT ;  /* 0x000000080200780c */ /* 0x040fe40003f62270 */
[----:B------:R-:W-:-:S07]  /*0d60*/  ISETP.EQ.AND P1, PT, R2, 0xc, PT ;  /* 0x0000000c0200780c */ /* 0x000fce0003f22270 */
[----:B------:R-:W-:Y:S01]  /*0d70*/  @P4 IMAD.MOV.U32 R9, RZ, RZ, R17 ;  /* 0x000000ffff094224 */ /* 0x000fe200078e0011 */
[C---:B------:R-:W-:Y:S01]  /*0d80*/  ISETP.EQ.AND P4, PT, R2.reuse, 0x10, PT ;  /* 0x000000100200780c */ /* 0x040fe20003f82270 */
[----:B------:R-:W-:Y:S01]  /*0d90*/  @P5 IMAD.MOV.U32 R9, RZ, RZ, R16 ;  /* 0x000000ffff095224 */ /* 0x000fe200078e0010 */
[C---:B------:R-:W-:Y:S01]  /*0da0*/  ISETP.EQ.AND P5, PT, R2.reuse, 0x14, PT ;  /* 0x000000140200780c */ /* 0x040fe20003fa2270 */
[----:B------:R-:W-:Y:S01]  /*0db0*/  @P3 IMAD.MOV.U32 R9, RZ, RZ, R15 ;  /* 0x000000ffff093224 */ /* 0x000fe200078e000f */
[----:B------:R-:W-:Y:S01]  /*0dc0*/  ISETP.EQ.AND P3, PT, R2, 0x18, PT ;  /* 0x000000180200780c */ /* 0x000fe20003f62270 */
[----:B------:R-:W-:Y:S01]  /*0dd0*/  @P1 IMAD.MOV.U32 R9, RZ, RZ, R14 ;  /* 0x000000ffff091224 */ /* 0x000fe200078e000e */
[----:B------:R-:W-:-:S04]  /*0de0*/  IADD3 R2, -R8, 0x20, RZ ;  /* 0x0000002008027810 */ /* 0x000fc80007ffe1ff */
[----:B------:R-:W-:-:S03]  /*0df0*/  SHF.R.U32.HI R0, RZ, R2, R5 ;  /* 0x00000002ff007219 */ /* 0x000fc60000011605 */
[----:B------:R-:W-:Y:S02]  /*0e00*/  @P4 IMAD.MOV.U32 R9, RZ, RZ, R13 ;  /* 0x000000ffff094224 */ /* 0x000fe400078e000d */
[----:B------:R-:W-:Y:S02]  /*0e10*/  @P5 IMAD.MOV.U32 R9, RZ, RZ, R12 ;  /* 0x000000ffff095224 */ /* 0x000fe400078e000c */
[----:B------:R-:W-:Y:S01]  /*0e20*/  @P3 IMAD.MOV.U32 R9, RZ, RZ, R11 ;  /* 0x000000ffff093224 */ /* 0x000fe200078e000b */
[----:B------:R-:W-:Y:S01]  /*0e30*/  SHF.L.U32 R11, R5, R8, RZ ;  /* 0x00000008050b7219 */ /* 0x000fe200000006ff */
[----:B------:R-:W-:-:S03]  /*0e40*/  IMAD.IADD R0, R0, 0x1, R3 ;  /* 0x0000000100007824 */ /* 0x000fc600078e0203 */
[----:B------:R-:W-:-:S05]  /*0e50*/  SHF.R.U32.HI R2, RZ, R2, R9 ;  /* 0x00000002ff027219 */ /* 0x000fca0000011609 */
[----:B------:R-:W-:Y:S02]  /*0e60*/  IMAD.IADD R5, R2, 0x1, R11 ;  /* 0x0000000102057824 */ /* 0x000fe400078e020b */
.L_x_1008:
[----:B------:R-:W-:Y:S05]  /*0e70*/  BSYNC B2 ;  /* 0x0000000000027941 */ /* 0x000fea0003800000 */
.L_x_1007:
[C---:B------:R-:W-:Y:S01]  /*0e80*/  SHF.L.U32.HI R9, R5.reuse, 0x2, R0 ;  /* 0x0000000205097819 */ /* 0x040fe20000010600 */
[----:B------:R-:W-:-:S03]  /*0e90*/  IMAD.SHL.U32 R8, R5, 0x4, RZ ;  /* 0x0000000405087824 */ /* 0x000fc600078e00ff */
[----:B------:R-:W-:-:S04]  /*0ea0*/  SHF.R.U32.HI R11, RZ, 0x1f, R9 ;  /* 0x0000001fff0b7819 */ /* 0x000fc80000011609 */
[----:B------:R-:W-:-:S13]  /*0eb0*/  ISETP.NE.AND P1, PT, R11, RZ, PT ;  /* 0x000000ff0b00720c */ /* 0x000fda0003f25270 */
[----:B------:R-:W-:Y:S02]  /*0ec0*/  @P1 LOP3.LUT R9, RZ, R9, RZ, 0x33, !PT ;  /* 0x00000009ff091212 */ /* 0x000fe400078e33ff */
[----:B------:R-:W-:-:S04]  /*0ed0*/  @P1 LOP3.LUT R8, RZ, R8, RZ, 0x33, !PT ;  /* 0x00000008ff081212 */ /* 0x000fc800078e33ff */
[----:B------:R-:W0:Y:S02]  /*0ee0*/  I2F.F64.S64 R2, R8 ;  /* 0x0000000800027312 */ /* 0x000e240000301c00 */
[----:B0-----:R0:W1:Y:S02]  /*0ef0*/  DMUL R4, R2, c[0x2][0x0] ;  /* 0x0080000002047a28 */ /* 0x0010640000000000 */
[----:B0-----:R-:W-:Y:S02]  /*0f00*/  LOP3.LUT P3, R3, R19, 0x80000000, RZ, 0xc0, !PT ;  /* 0x8000000013037812 */ /* 0x001fe4000786c0ff */
[----:B------:R-:W-:Y:S02]  /*0f10*/  LEA.HI R2, R0, R11, RZ, 0x2 ;  /* 0x0000000b00027211 */ /* 0x000fe400078f10ff */
[----:B------:R-:W-:-:S03]  /*0f20*/  @P1 LOP3.LUT R3, R3, 0x80000000, RZ, 0x3c, !PT ;  /* 0x8000000003031812 */ /* 0x000fc600078e3cff */
[----:B------:R-:W-:Y:S01]  /*0f30*/  IMAD.MOV R0, RZ, RZ, -R2 ;  /* 0x000000ffff007224 */ /* 0x000fe200078e0a02 */
[----:B-1----:R-:W0:Y:S01]  /*0f40*/  F2F.F32.F64 R4, R4 ;  /* 0x0000000400047310 */ /* 0x002e220000301000 */
[----:B------:R-:W-:-:S04]  /*0f50*/  ISETP.NE.AND P1, PT, R3, RZ, PT ;  /* 0x000000ff0300720c */ /* 0x000fc80003f25270 */
[----:B------:R-:W-:Y:S01]  /*0f60*/  @P3 IMAD.MOV.U32 R2, RZ, RZ, R0 ;  /* 0x000000ffff023224 */ /* 0x000fe200078e0000 */
[----:B0-----:R-:W-:Y:S01]  /*0f70*/  FSEL R3, R4, -R4, !P1 ;  /* 0x8000000404037208 */ /* 0x001fe20004800000 */
[----:B------:R-:W-:Y:S05]  /*0f80*/  BRA `(.L_x_1004) ;  /* 0x0000002000007947 */ /* 0x000fea0003800000 */
.L_x_1005:
[----:B------:R-:W-:Y:S01]  /*0f90*/  FMUL R3, RZ, R19 ;  /* 0x00000013ff037220 */ /* 0x000fe20000400000 */
[----:B------:R-:W-:Y:S02]  /*0fa0*/  IMAD.MOV.U32 R2, RZ, RZ, RZ ;  /* 0x000000ffff027224 */ /* 0x000fe400078e00ff */
.L_x_1004:
[----:B------:R-:W-:Y:S05]  /*0fb0*/  BSYNC B1 ;  /* 0x0000000000017941 */ /* 0x000fea0003800000 */
.L_x_1003:
[----:B------:R-:W-:Y:S01]  /*0fc0*/  FMUL R4, R18, 0.63661974668502807617 ;  /* 0x3f22f98312047820 */ /* 0x000fe20000400000 */
[----:B------:R-:W-:Y:S01]  /*0fd0*/  LOP3.LUT P1, RZ, R2, 0x1, RZ, 0xc0, !PT ;  /* 0x0000000102ff7812 */ /* 0x000fe2000782c0ff */
[----:B------:R-:W-:Y:S01]  /*0fe0*/  IMAD.MOV.U32 R0, RZ, RZ, 0x3c0885e4 ;  /* 0x3c0885e4ff007424 */ /* 0x000fe200078e00ff */
[----:B------:R-:W-:Y:S01]  /*0ff0*/  FMUL R22, R3, R3 ;  /* 0x0000000303167220 */ /* 0x000fe20000400000 */
[----:B------:R-:W-:Y:S01]  /*1000*/  IMAD.MOV.U32 R5, RZ, RZ, -0x46b2bead ;  /* 0xb94d4153ff057424 */ /* 0x000fe200078e00ff */
[----:B------:R-:W-:Y:S01]  /*1010*/  FSETP.GE.AND P3, PT, |R18|, 105615, PT ;  /* 0x47ce47801200780b */ /* 0x000fe20003f66200 */
[----:B------:R-:W0:Y:S01]  /*1020*/  F2I.NTZ R4, R4 ;  /* 0x0000000400047305 */ /* 0x000e220000203100 */
[----:B------:R-:W-:Y:S01]  /*1030*/  FSEL R8, R0, 0.041666727513074874878, !P1 ;  /* 0x3d2aaabb00087808 */ /* 0x000fe20004800000 */
[----:B------:R-:W-:Y:S01]  /*1040*/  IMAD.MOV.U32 R20, RZ, RZ, 0x3e2aaaa8 ;  /* 0x3e2aaaa8ff147424 */ /* 0x000fe200078e00ff */
[----:B------:R-:W-:Y:S01]  /*1050*/  BSSY B1, `(.L_x_1009) ;  /* 0x0000080000017945 */ /* 0x000fe20003800000 */
[----:B------:R-:W-:-:S03]  /*1060*/  IMAD R6, R6, R7, -0x27173d46 ;  /* 0xd8e8c2ba06067424 */ /* 0x000fc600078e0207 */
[----:B------:R-:W-:Y:S01]  /*1070*/  FSEL R7, -R20, -0.4999999701976776123, !P1 ;  /* 0xbeffffff14077808 */ /* 0x000fe20004800100 */
[----:B------:R-:W-:-:S04]  /*1080*/  @P1 IMAD.MOV.U32 R9, RZ, RZ, 0x37cbac00 ;  /* 0x37cbac00ff091424 */ /* 0x000fc800078e00ff */
[----:B------:R-:W-:Y:S01]  /*1090*/  @P1 FFMA R5, R22, R9, -0.0013887860113754868507 ;  /* 0xbab607ed16051423 */ /* 0x000fe20000000009 */
[----:B0-----:R-:W-:-:S03]  /*10a0*/  I2FP.F32.S32 R9, R4 ;  /* 0x0000000400097245 */ /* 0x001fc60000201400 */
[----:B------:R-:W-:Y:S01]  /*10b0*/  FFMA R8, R22, R5, R8 ;  /* 0x0000000516087223 */ /* 0x000fe20000000008 */
[----:B------:R-:W-:Y:S02]  /*10c0*/  FSEL R5, R3, 1, !P1 ;  /* 0x3f80000003057808 */ /* 0x000fe40004800000 */
[----:B------:R-:W-:Y:S01]  /*10d0*/  LEA.HI R3, R6, 0x4, RZ, 0x4 ;  /* 0x0000000406037811 */ /* 0x000fe200078f20ff */
[----:B------:R-:W-:Y:S01]  /*10e0*/  FFMA R10, R9, -1.5707962512969970703, R18 ;  /* 0xbfc90fda090a7823 */ /* 0x000fe20000000012 */
[----:B------:R-:W-:Y:S01]  /*10f0*/  LOP3.LUT P1, RZ, R2, 0x2, RZ, 0xc0, !PT ;  /* 0x0000000202ff7812 */ /* 0x000fe2000782c0ff */
[----:B------:R-:W-:Y:S01]  /*1100*/  FFMA R8, R22, R8, R7 ;  /* 0x0000000816087223 */ /* 0x000fe20000000007 */
[----:B------:R-:W-:Y:S01]  /*1110*/  SHF.R.U32.HI R3, RZ, R3, R6 ;  /* 0x00000003ff037219 */ /* 0x000fe20000011606 */
[----:B------:R-:W-:Y:S01]  /*1120*/  FFMA R2, R5, R22, RZ ;  /* 0x0000001605027223 */ /* 0x000fe200000000ff */
[----:B------:R-:W-:Y:S02]  /*1130*/  FFMA R10, R9, -7.5497894158615963534e-08, R10 ;  /* 0xb3a22168090a7823 */ /* 0x000fe4000000000a */
[----:B------:R-:W-:Y:S01]  /*1140*/  LOP3.LUT R3, R3, R6, RZ, 0x3c, !PT ;  /* 0x0000000603037212 */ /* 0x000fe200078e3cff */
[----:B------:R-:W-:Y:S01]  /*1150*/  FFMA R5, R8, R2, R5 ;  /* 0x0000000208057223 */ /* 0x000fe20000000005 */
[----:B------:R-:W-:-:S03]  /*1160*/  FFMA R10, R9, -5.3903029534742383927e-15, R10 ;  /* 0xa7c234c5090a7823 */ /* 0x000fc6000000000a */
[----:B------:R-:W-:Y:S02]  /*1170*/  IMAD R22, R3, 0x108ef2d9, RZ ;  /* 0x108ef2d903167824 */ /* 0x000fe400078e02ff */
[----:B------:R-:W-:Y:S01]  /*1180*/  @P1 FFMA R5, R5, -1, RZ ;  /* 0xbf80000005051823 */ /* 0x000fe200000000ff */
        /* <DEDUP_REMOVED lines=8> */
[----:B------:R-:W-:Y:S02]  /*1210*/  LOP3.LUT R25, R4, 0x80000000, RZ, 0xfc, !PT ;  /* 0x8000000004197812 */ /* 0x000fe400078efcff */
.L_x_1012:
[C---:B------:R-:W-:Y:S01]  /*1220*/  IMAD.SHL.U32 R24, R2.reuse, 0x4, RZ ;  /* 0x0000000402187824 */ /* 0x040fe200078e00ff */
[----:B------:R-:W-:-:S04]  /*1230*/  SHF.L.U64.HI R3, R2, 0x2, R3 ;  /* 0x0000000202037819 */ /* 0x000fc80000010203 */
[----:B------:R-:W-:-:S04]  /*1240*/  IADD3 R6, P1, R24, c[0x4][0x88], RZ ;  /* 0x0100220018067a10 */ /* 0x000fc80007f3e0ff */
[----:B------:R-:W-:-:S05]  /*1250*/  IADD3.X R7, R3, c[0x4][0x8c], RZ, P1, !PT ;  /* 0x0100230003077a10 */ /* 0x000fca0000ffe4ff */
[----:B------:R-:W2:Y:S01]  /*1260*/  LDG.E.CONSTANT R6, [R6.64] ;  /* 0x0000000e06067981 */ /* 0x000ea2000c1e9900 */
[C---:B------:R-:W-:Y:S02]  /*1270*/  ISETP.EQ.AND P1, PT, R24.reuse, 0x4, PT ;  /* 0x000000041800780c */ /* 0x040fe40003f22270 */
[----:B------:R-:W-:Y:S02]  /*1280*/  ISETP.EQ.AND P6, PT, R24, RZ, PT ;  /* 0x000000ff1800720c */ /* 0x000fe40003fc2270 */
[----:B------:R-:W-:Y:S02]  /*1290*/  IADD3 R2, R2, 0x1, RZ ;  /* 0x0000000102027810 */ /* 0x000fe40007ffe0ff */
[C---:B------:R-:W-:Y:S02]  /*12a0*/  ISETP.EQ.AND P4, PT, R24.reuse, 0xc, PT ;  /* 0x0000000c1800780c */ /* 0x040fe40003f82270 */
[----:B------:R-:W-:Y:S02]  /*12b0*/  ISETP.EQ.AND P5, PT, R24, 0x10, PT ;  /* 0x000000101800780c */ /* 0x000fe40003fa2270 */
[----:B------:R-:W-:Y:S01]  /*12c0*/  SHF.R.S32.HI R3, RZ, 0x1f, R2 ;  /* 0x0000001fff037819 */ /* 0x000fe20000011402 */
        /* <DEDUP_REMOVED lines=8> */
[----:B------:R-:W-:Y:S01]  /*1350*/  ISETP.EQ.AND P6, PT, R24, 0x14, PT ;  /* 0x000000141800780c */ /* 0x000fe20003fc2270 */
[----:B------:R-:W-:-:S10]  /*1360*/  @P5 IMAD.MOV.U32 R13, RZ, RZ, R4 ;  /* 0x000000ffff0d5224 */ /* 0x000fd400078e0004 */
        /* <DEDUP_REMOVED lines=36> */
[----:B------:R-:W-:-:S03]  /*15b0*/  IADD3 R2, -R8, 0x20, RZ ;  /* 0x0000002008027810 */ /* 0x000fc60007ffe1ff */
        /* <DEDUP_REMOVED lines=12> */
[----:B------:R-:W-:Y:S02]  /*1680*/  SHF.L.U32 R3, R4, R8, RZ ;  /* 0x0000000804037219 */ /* 0x000fe400000006ff */
[----:B------:R-:W-:-:S05]  /*1690*/  SHF.R.U32.HI R4, RZ, R2, R7 ;  /* 0x00000002ff047219 */ /* 0x000fca0000011607 */
[----:B------:R-:W-:Y:S02]  /*16a0*/  @P4 IMAD.MOV.U32 R9, RZ, RZ, R13 ;  /* 0x000000ffff094224 */ /* 0x000fe400078e000d */
[----:B------:R-:W-:Y:S02]  /*16b0*/  @P5 IMAD.MOV.U32 R9, RZ, RZ, R12 ;  /* 0x000000ffff095224 */ /* 0x000fe400078e000c */
[----:B------:R-:W-:Y:S01]  /*16c0*/  @P3 IMAD.MOV.U32 R9, RZ, RZ, R11 ;  /* 0x000000ffff093224 */ /* 0x000fe200078e000b */
[----:B------:R-:W-:Y:S01]  /*16d0*/  SHF.L.U32 R11, R7, R8, RZ ;  /* 0x00000008070b7219 */ /* 0x000fe200000006ff */
[----:B------:R-:W-:-:S03]  /*16e0*/  IMAD.IADD R4, R4, 0x1, R3 ;  /* 0x0000000104047824 */ /* 0x000fc600078e0203 */
[----:B------:R-:W-:-:S05]  /*16f0*/  SHF.R.U32.HI R2, RZ, R2, R9 ;  /* 0x00000002ff027219 */ /* 0x000fca0000011609 */
[----:B------:R-:W-:Y:S02]  /*1700*/  IMAD.IADD R7, R2, 0x1, R11 ;  /* 0x0000000102077824 */ /* 0x000fe400078e020b */
.L_x_1014:
[----:B------:R-:W-:Y:S05]  /*1710*/  BSYNC B2 ;  /* 0x0000000000027941 */ /* 0x000fea0003800000 */
.L_x_1013:
[C---:B------:R-:W-:Y:S01]  /*1720*/  SHF.L.U32.HI R3, R7.reuse, 0x2, R4 ;  /* 0x0000000207037819 */ /* 0x040fe20000010604 */
[----:B------:R-:W-:Y:S01]  /*1730*/  IMAD.SHL.U32 R2, R7, 0x4, RZ ;  /* 0x0000000407027824 */ /* 0x000fe200078e00ff */
[----:B------:R-:W-:Y:S02]  /*1740*/  LOP3.LUT P3, R8, R18, 0x80000000, RZ, 0xc0, !PT ;  /* 0x8000000012087812 */ /* 0x000fe4000786c0ff */
[----:B------:R-:W-:-:S04]  /*1750*/  SHF.R.U32.HI R9, RZ, 0x1f, R3 ;  /* 0x0000001fff097819 */ /* 0x000fc80000011603 */
[----:B------:R-:W-:Y:S02]  /*1760*/  ISETP.NE.AND P1, PT, R9, RZ, PT ;  /* 0x000000ff0900720c */ /* 0x000fe40003f25270 */
[----:B------:R-:W-:-:S11]  /*1770*/  LEA.HI R4, R4, R9, RZ, 0x2 ;  /* 0x0000000904047211 */ /* 0x000fd600078f10ff */
[----:B------:R-:W-:Y:S02]  /*1780*/  @P1 LOP3.LUT R3, RZ, R3, RZ, 0x33, !PT ;  /* 0x00000003ff031212 */ /* 0x000fe400078e33ff */
[----:B------:R-:W-:Y:S02]  /*1790*/  @P1 LOP3.LUT R2, RZ, R2, RZ, 0x33, !PT ;  /* 0x00000002ff021212 */ /* 0x000fe400078e33ff */
[----:B------:R-:W-:-:S04]  /*17a0*/  @P1 LOP3.LUT R8, R8, 0x80000000, RZ, 0x3c, !PT ;  /* 0x8000000008081812 */ /* 0x000fc800078e3cff */
[----:B------:R-:W0:Y:S01]  /*17b0*/  I2F.F64.S64 R2, R2 ;  /* 0x0000000200027312 */ /* 0x000e220000301c00 */
[----:B------:R-:W-:Y:S01]  /*17c0*/  ISETP.NE.AND P1, PT, R8, RZ, PT ;  /* 0x000000ff0800720c */ /* 0x000fe20003f25270 */
[----:B------:R-:W-:-:S04]  /*17d0*/  IMAD.MOV R8, RZ, RZ, -R4 ;  /* 0x000000ffff087224 */ /* 0x000fc800078e0a04 */
[----:B------:R-:W-:Y:S01]  /*17e0*/  @P3 IMAD.MOV.U32 R4, RZ, RZ, R8 ;  /* 0x000000ffff043224 */ /* 0x000fe200078e0008 */
[----:B0-----:R-:W0:-:S10]  /*17f0*/  DMUL R6, R2, c[0x2][0x0] ;  /* 0x0080000002067a28 */ /* 0x001e140000000000 */
[----:B0-----:R-:W0:Y:S02]  /*1800*/  F2F.F32.F64 R6, R6 ;  /* 0x0000000600067310 */ /* 0x001e240000301000 */
[----:B0-----:R-:W-:Y:S01]  /*1810*/  FSEL R8, R6, -R6, !P1 ;  /* 0x8000000606087208 */ /* 0x001fe20004800000 */
[----:B------:R-:W-:Y:S05]  /*1820*/  BRA `(.L_x_1010) ;  /* 0x0000002000007947 */ /* 0x000fea0003800000 */
.L_x_1011:
[----:B------:R-:W-:Y:S01]  /*1830*/  FMUL R8, RZ, R18 ;  /* 0x00000012ff087220 */ /* 0x000fe20000400000 */
[----:B------:R-:W-:Y:S02]  /*1840*/  IMAD.MOV.U32 R4, RZ, RZ, RZ ;  /* 0x000000ffff047224 */ /* 0x000fe400078e00ff */
.L_x_1010:
[----:B------:R-:W-:Y:S05]  /*1850*/  BSYNC B1 ;  /* 0x0000000000017941 */ /* 0x000fea0003800000 */
.L_x_1009:
[----:B------:R-:W-:Y:S01]  /*1860*/  IADD3 R4, R4, 0x1, RZ ;  /* 0x0000000104047810 */ /* 0x000fe20007ffe0ff */
[----:B------:R-:W-:Y:S01]  /*1870*/  FMUL R9, R8, R8 ;  /* 0x0000000808097220 */ /* 0x000fe20000400000 */
[----:B------:R-:W-:Y:S01]  /*1880*/  IMAD.MOV.U32 R2, RZ, RZ, -0x46b2bead ;  /* 0xb94d4153ff027424 */ /* 0x000fe200078e00ff */
[----:B------:R-:W-:Y:S01]  /*1890*/  BSSY B1, `(.L_x_1015) ;  /* 0x000007d000017945 */ /* 0x000fe20003800000 */
[C---:B------:R-:W-:Y:S02]  /*18a0*/  LOP3.LUT P3, RZ, R4.reuse, 0x1, RZ, 0xc0, !PT ;  /* 0x0000000104ff7812 */ /* 0x040fe4000786c0ff */
[----:B------:R-:W-:-:S02]  /*18b0*/  LOP3.LUT P1, RZ, R4, 0x2, RZ, 0xc0, !PT ;  /* 0x0000000204ff7812 */ /* 0x000fc4000782c0ff */
[----:B------:R-:W-:Y:S02]  /*18c0*/  FSEL R3, R0, 0.041666727513074874878, !P3 ;  /* 0x3d2aaabb00037808 */ /* 0x000fe40005800000 */
[----:B------:R-:W-:Y:S02]  /*18d0*/  FSEL R7, -R20, -0.4999999701976776123, !P3 ;  /* 0xbeffffff14077808 */ /* 0x000fe40005800100 */
[----:B------:R-:W-:-:S05]  /*18e0*/  FSEL R4, R8, 1, !P3 ;  /* 0x3f80000008047808 */ /* 0x000fca0005800000 */
[----:B------:R-:W-:-:S04]  /*18f0*/  @P3 IMAD.MOV.U32 R6, RZ, RZ, 0x37cbac00 ;  /* 0x37cbac00ff063424 */ /* 0x000fc800078e00ff */
[----:B------:R-:W-:Y:S01]  /*1900*/  @P3 FFMA R2, R9, R6, -0.0013887860113754868507 ;  /* 0xbab607ed09023423 */ /* 0x000fe20000000006 */
[----:B------:R-:W-:-:S03]  /*1910*/  FSETP.GE.AND P3, PT, |R19|, 105615, PT ;  /* 0x47ce47801300780b */ /* 0x000fc60003f66200 */
[----:B------:R-:W-:Y:S01]  /*1920*/  FFMA R2, R9, R2, R3 ;  /* 0x0000000209027223 */ /* 0x000fe20000000003 */
[----:B------:R-:W-:-:S03]  /*1930*/  FMUL R3, R19, 0.63661974668502807617 ;  /* 0x3f22f98313037820 */ /* 0x000fc60000400000 */
[----:B------:R-:W-:Y:S01]  /*1940*/  FFMA R7, R9, R2, R7 ;  /* 0x0000000209077223 */ /* 0x000fe20000000007 */
[----:B------:R0:W1:Y:S01]  /*1950*/  F2I.NTZ R8, R3 ;  /* 0x0000000300087305 */ /* 0x0000620000203100 */
[----:B------:R-:W-:Y:S01]  /*1960*/  FFMA R2, R4, R9, RZ ;  /* 0x0000000904027223 */ /* 0x000fe200000000ff */
[----:B------:R-:W-:-:S03]  /*1970*/  IMAD.MOV.U32 R9, RZ, RZ, R23 ;  /* 0x000000ffff097224 */ /* 0x000fc600078e0017 */
[----:B------:R-:W-:-:S04]  /*1980*/  FFMA R4, R7, R2, R4 ;  /* 0x0000000207047223 */ /* 0x000fc80000000004 */
[----:B------:R-:W-:Y:S01]  /*1990*/  @P1 FFMA R4, R4, -1, RZ ;  /* 0xbf80000004041823 */ /* 0x000fe200000000ff */
[----:B------:R-:W-:Y:S05]  /*19a0*/  @!P3 BRA `(.L_x_1016) ;  /* 0x000006b00000b947 */ /* 0x000fea0003800000 */
[----:B0-----:R-:W-:-:S13]  /*19b0*/  FSETP.NEU.AND P1, PT, |R19|, +INF , PT ;  /* 0x7f8000001300780b */ /* 0x001fda0003f2d200 */
[----:B------:R-:W-:Y:S05]  /*19c0*/  @!P1 BRA `(.L_x_1017) ;  /* 0x0000067000009947 */ /* 0x000fea0003800000 */
[----:B------:R-:W-:Y:S01]  /*19d0*/  IMAD.SHL.U32 R6, R19, 0x100, RZ ;  /* 0x0000010013067824 */ /* 0x000fe200078e00ff */
[----:B------:R-:W-:Y:S01]  /*19e0*/  CS2R R2, SRZ ;  /* 0x0000000000027805 */ /* 0x000fe2000001ff00 */
[----:B------:R-:W-:Y:S01]  /*19f0*/  IMAD.MOV.U32 R11, RZ, RZ, RZ ;  /* 0x000000ffff0b7224 */ /* 0x000fe200078e00ff */
[----:B------:R-:W-:Y:S02]  /*1a00*/  UMOV UR4, URZ ;  /* 0x0000003f00047c82 */ /* 0x000fe40008000000 */
[----:B------:R-:W-:Y:S02]  /*1a10*/  LOP3.LUT R25, R6, 0x80000000, RZ, 0xfc, !PT ;  /* 0x8000000006197812 */ /* 0x000fe400078efcff */
.L_x_1018:
        /* <DEDUP_REMOVED lines=11> */
[----:B-12---:R-:W-:-:S05]  /*1ad0*/  IMAD.WIDE.U32 R8, R6, R25, RZ ;  /* 0x0000001906087225 */ /* 0x006fca00078e00ff */
        /* <DEDUP_REMOVED lines=9> */
[----:B------:R-:W-:Y:S02]  /*1b70*/  @P3 MOV R15, R8 ;  /* 0x00000008000f3202 */ /* 0x000fe40000000f00 */
        /* <DEDUP_REMOVED lines=12> */
[----:B------:R-:W-:-:S07]  /*1c40*/  ISETP.EQ.AND P1, PT, R8, 0xc, PT ;  /* 0x0000000c0800780c */ /* 0x000fce0003f22270 */
        /* <DEDUP_REMOVED lines=9> */
[--C-:B------:R-:W-:Y:S01]  /*1ce0*/  @P1 IMAD.MOV.U32 R2, RZ, RZ, R14.reuse ;  /* 0x000000ffff021224 */ /* 0x100fe200078e000e */
[----:B------:R-:W-:Y:S01]  /*1cf0*/  ISETP.EQ.AND P1, PT, R8, 0x1c, PT ;  /* 0x0000001c0800780c */ /* 0x000fe20003f22270 */
[----:B------:R-:W-:Y:S02]  /*1d00*/  @P4 IMAD.MOV.U32 R3, RZ, RZ, R14 ;  /* 0x000000ffff034224 */ /* 0x000fe400078e000e */
[--C-:B------:R-:W-:Y:S01]  /*1d10*/  @P4 IMAD.MOV.U32 R2, RZ, RZ, R13.reuse ;  /* 0x000000ffff024224 */ /* 0x100fe200078e000d */
[----:B------:R-:W-:Y:S01]  /*1d20*/  LOP3.LUT P4, R6, R6, 0x1f, RZ, 0xc0, !PT ;  /* 0x0000001f06067812 */ /* 0x000fe2000788c0ff */
[----:B------:R-:W-:Y:S02]  /*1d30*/  @P5 IMAD.MOV.U32 R2, RZ, RZ, R12 ;  /* 0x000000ffff025224 */ /* 0x000fe400078e000c */
[----:B------:R-:W-:Y:S02]  /*1d40*/  @P5 IMAD.MOV.U32 R3, RZ, RZ, R13 ;  /* 0x000000ffff035224 */ /* 0x000fe400078e000d */
[----:B------:R-:W-:-:S02]  /*1d50*/  @P3 IMAD.MOV.U32 R2, RZ, RZ, R11 ;  /* 0x000000ffff023224 */ /* 0x000fc400078e000b */
[----:B------:R-:W-:Y:S02]  /*1d60*/  @P3 IMAD.MOV.U32 R3, RZ, RZ, R12 ;  /* 0x000000ffff033224 */ /* 0x000fe400078e000c */
[----:B------:R-:W-:Y:S02]  /*1d70*/  @P1 IMAD.MOV.U32 R3, RZ, RZ, R11 ;  /* 0x000000ffff031224 */ /* 0x000fe400078e000b */
[----:B------:R-:W-:Y:S02]  /*1d80*/  IMAD.MOV.U32 R8, RZ, RZ, R2 ;  /* 0x000000ffff087224 */ /* 0x000fe400078e0002 */
[----:B------:R-:W-:Y:S05]  /*1d90*/  @!P4 BRA `(.L_x_1020) ;  /* 0x000001700000c947 */ /* 0x000fea0003800000 */
[----:B------:R-:W-:Y:S02]  /*1da0*/  IADD3 R7, -R7, 0x4, RZ ;  /* 0x0000000407077810 */ /* 0x000fe40007ffe1ff */
[-C--:B------:R-:W-:Y:S02]  /*1db0*/  SHF.L.U32 R9, R3, R6.reuse, RZ ;  /* 0x0000000603097219 */ /* 0x080fe400000006ff */
[----:B------:R-:W-:Y:S01]  /*1dc0*/  SHF.L.U32 R8, R8, R6, RZ ;  /* 0x0000000608087219 */ /* 0x000fe200000006ff */
        /* <DEDUP_REMOVED lines=16> */
[----:B------:R-:W-:Y:S02]  /*1ed0*/  @P3 IMAD.MOV.U32 R7, RZ, RZ, R11 ;  /* 0x000000ffff073224 */ /* 0x000fe400078e000b */
[----:B------:R-:W-:-:S03]  /*1ee0*/  IMAD.IADD R8, R3, 0x1, R8 ;  /* 0x0000000103087824 */ /* 0x000fc600078e0208 */
[----:B------:R-:W-:-:S05]  /*1ef0*/  SHF.R.U32.HI R2, RZ, R2, R7 ;  /* 0x00000002ff027219 */ /* 0x000fca0000011607 */
[----:B------:R-:W-:Y:S02]  /*1f00*/  IMAD.IADD R3, R2, 0x1, R9 ;  /* 0x0000000102037824 */ /* 0x000fe400078e0209 */
.L_x_1020:
[----:B------:R-:W-:Y:S05]  /*1f10*/  BSYNC B2 ;  /* 0x0000000000027941 */ /* 0x000fea0003800000 */
.L_x_1019:
[C---:B------:R-:W-:Y:S01]  /*1f20*/  SHF.L.U32.HI R6, R3.reuse, 0x2, R8 ;  /* 0x0000000203067819 */ /* 0x040fe20000010608 */
[----:B------:R-:W-:Y:S01]  /*1f30*/  IMAD.SHL.U32 R2, R3, 0x4, RZ ;  /* 0x0000000403027824 */ /* 0x000fe200078e00ff */
[----:B------:R-:W-:Y:S02]  /*1f40*/  LOP3.LUT P3, R11, R19, 0x80000000, RZ, 0xc0, !PT ;  /* 0x80000000130b7812 */ /* 0x000fe4000786c0ff */
[----:B------:R-:W-:-:S04]  /*1f50*/  SHF.R.U32.HI R9, RZ, 0x1f, R6 ;  /* 0x0000001fff097819 */ /* 0x000fc80000011606 */
[----:B------:R-:W-:Y:S02]  /*1f60*/  ISETP.NE.AND P1, PT, R9, RZ, PT ;  /* 0x000000ff0900720c */ /* 0x000fe40003f25270 */
[----:B------:R-:W-:-:S05]  /*1f70*/  LEA.HI R8, R8, R9, RZ, 0x2 ;  /* 0x0000000908087211 */ /* 0x000fca00078f10ff */
[----:B------:R-:W-:-:S04]  /*1f80*/  IMAD.MOV R9, RZ, RZ, -R8 ;  /* 0x000000ffff097224 */ /* 0x000fc800078e0a08 */
[----:B------:R-:W-:Y:S02]  /*1f90*/  @P3 IMAD.MOV.U32 R8, RZ, RZ, R9 ;  /* 0x000000ffff083224 */ /* 0x000fe400078e0009 */
[----:B------:R-:W-:Y:S02]  /*1fa0*/  @P1 LOP3.LUT R6, RZ, R6, RZ, 0x33, !PT ;  /* 0x00000006ff061212 */ /* 0x000fe400078e33ff */
[----:B------:R-:W-:Y:S02]  /*1fb0*/  @P1 LOP3.LUT R2, RZ, R2, RZ, 0x33, !PT ;  /* 0x00000002ff021212 */ /* 0x000fe400078e33ff */
[----:B------:R-:W-:Y:S01]  /*1fc0*/  @P1 LOP3.LUT R11, R11, 0x80000000, RZ, 0x3c, !PT ;  /* 0x800000000b0b1812 */ /* 0x000fe200078e3cff */
[----:B------:R-:W-:-:S03]  /*1fd0*/  IMAD.MOV.U32 R3, RZ, RZ, R6 ;  /* 0x000000ffff037224 */ /* 0x000fc600078e0006 */
[----:B------:R-:W-:-:S03]  /*1fe0*/  ISETP.NE.AND P1, PT, R11, RZ, PT ;  /* 0x000000ff0b00720c */ /* 0x000fc60003f25270 */
[----:B------:R-:W0:Y:S02]  /*1ff0*/  I2F.F64.S64 R2, R2 ;  /* 0x0000000200027312 */ /* 0x000e240000301c00 */
[----:B0-----:R-:W0:-:S10]  /*2000*/  DMUL R6, R2, c[0x2][0x0] ;  /* 0x0080000002067a28 */ /* 0x001e140000000000 */
[----:B0-----:R-:W0:Y:S02]  /*2010*/  F2F.F32.F64 R6, R6 ;  /* 0x0000000600067310 */ /* 0x001e240000301000 */
[----:B0-----:R-:W-:Y:S01]  /*2020*/  FSEL R9, R6, -R6, !P1 ;  /* 0x8000000606097208 */ /* 0x001fe20004800000 */
[----:B------:R-:W-:Y:S05]  /*2030*/  BRA `(.L_x_1016) ;  /* 0x0000002000007947 */ /* 0x000fea0003800000 */
.L_x_1017:
[----:B------:R-:W-:Y:S01]  /*2040*/  FMUL R9, RZ, R19 ;  /* 0x00000013ff097220 */ /* 0x000fe20000400000 */
[----:B-1----:R-:W-:Y:S02]  /*2050*/  IMAD.MOV.U32 R8, RZ, RZ, RZ ;  /* 0x000000ffff087224 */ /* 0x002fe400078e00ff */
.L_x_1016:
[----:B0-----:R-:W-:Y:S05]  /*2060*/  BSYNC B1 ;  /* 0x0000000000017941 */ /* 0x001fea0003800000 */
.L_x_1015:
[----:B-1----:R-:W-:Y:S01]  /*2070*/  LOP3.LUT P3, RZ, R8, 0x1, RZ, 0xc0, !PT ;  /* 0x0000000108ff7812 */ /* 0x002fe2000786c0ff */
[----:B------:R-:W-:Y:S01]  /*2080*/  FMUL R6, R9, R9 ;  /* 0x0000000909067220 */ /* 0x000fe20000400000 */
[----:B------:R-:W-:Y:S01]  /*2090*/  IMAD.MOV.U32 R2, RZ, RZ, -0x46b2bead ;  /* 0xb94d4153ff027424 */ /* 0x000fe200078e00ff */
[----:B------:R-:W-:Y:S01]  /*20a0*/  FMUL R11, R18, 0.63661974668502807617 ;  /* 0x3f22f983120b7820 */ /* 0x000fe20000400000 */
[----:B------:R-:W-:Y:S01]  /*20b0*/  FSEL R3, R0, 0.041666727513074874878, !P3 ;  /* 0x3d2aaabb00037808 */ /* 0x000fe20005800000 */
[----:B------:R-:W-:Y:S01]  /*20c0*/  BSSY B1, `(.L_x_1021) ;  /* 0x0000077000017945 */ /* 0x000fe20003800000 */
[----:B------:R-:W-:-:S03]  /*20d0*/  LOP3.LUT P1, RZ, R8, 0x2, RZ, 0xc0, !PT ;  /* 0x0000000208ff7812 */ /* 0x000fc6000782c0ff */
[----:B------:R-:W0:Y:S04]  /*20e0*/  F2I.NTZ R11, R11 ;  /* 0x0000000b000b7305 */ /* 0x000e280000203100 */
[----:B------:R-:W-:-:S04]  /*20f0*/  @P3 IMAD.MOV.U32 R7, RZ, RZ, 0x37cbac00 ;  /* 0x37cbac00ff073424 */ /* 0x000fc800078e00ff */
[----:B------:R-:W-:Y:S01]  /*2100*/  @P3 FFMA R2, R6, R7, -0.0013887860113754868507 ;  /* 0xbab607ed06023423 */ /* 0x000fe20000000007 */
[----:B------:R-:W-:-:S03]  /*2110*/  FSEL R7, -R20, -0.4999999701976776123, !P3 ;  /* 0xbeffffff14077808 */ /* 0x000fc60005800100 */
[----:B------:R-:W-:Y:S01]  /*2120*/  FFMA R2, R6, R2, R3 ;  /* 0x0000000206027223 */ /* 0x000fe20000000003 */
[----:B------:R-:W-:Y:S02]  /*2130*/  FSEL R3, R9, 1, !P3 ;  /* 0x3f80000009037808 */ /* 0x000fe40005800000 */
[----:B------:R-:W-:Y:S01]  /*2140*/  FSETP.GE.AND P3, PT, |R18|, 105615, PT ;  /* 0x47ce47801200780b */ /* 0x000fe20003f66200 */
[----:B------:R-:W-:Y:S02]  /*2150*/  FFMA R2, R6, R2, R7 ;  /* 0x0000000206027223 */ /* 0x000fe40000000007 */
[----:B------:R-:W-:-:S04]  /*2160*/  FFMA R6, R3, R6, RZ ;  /* 0x0000000603067223 */ /* 0x000fc800000000ff */
[----:B------:R-:W-:-:S04]  /*2170*/  FFMA R3, R2, R6, R3 ;  /* 0x0000000602037223 */ /* 0x000fc80000000003 */
[----:B------:R-:W-:Y:S02]  /*2180*/  @P1 FFMA R3, R3, -1, RZ ;  /* 0xbf80000003031823 */ /* 0x000fe400000000ff */
        /* <DEDUP_REMOVED lines=8> */
.L_x_1024:
        /* <DEDUP_REMOVED lines=50> */
[--C-:B------:R-:W-:Y:S02]  /*2530*/  @P5 IMAD.MOV.U32 R2, RZ, RZ, R12.reuse ;  /* 0x000000ffff025224 */ /* 0x100fe400078e000c */
[----:B------:R-:W-:-:S02]  /*2540*/  @P3 IMAD.MOV.U32 R6, RZ, RZ, R12 ;  /* 0x000000ffff063224 */ /* 0x000fc400078e000c */
[--C-:B------:R-:W-:Y:S02]  /*2550*/  @P3 IMAD.MOV.U32 R2, RZ, RZ, R25.reuse ;  /* 0x000000ffff023224 */ /* 0x100fe400078e0019 */
[----:B------:R-:W-:-:S04]  /*2560*/  @P1 IMAD.MOV.U32 R6, RZ, RZ, R25 ;  /* 0x000000ffff061224 */ /* 0x000fc800078e0019 */
        /* <DEDUP_REMOVED lines=15> */
[----:B------:R-:W-:Y:S02]  /*2660*/  IADD3 R7, -R11, 0x20, RZ ;  /* 0x000000200b077810 */ /* 0x000fe40007ffe1ff */
[----:B------:R-:W-:Y:S02]  /*2670*/  SHF.L.U32 R11, R6, R11, RZ ;  /* 0x0000000b060b7219 */ /* 0x000fe400000006ff */
[----:B------:R-:W-:-:S03]  /*2680*/  SHF.R.U32.HI R2, RZ, R7, R6 ;  /* 0x00000007ff027219 */ /* 0x000fc60000011606 */
[----:B------:R-:W-:Y:S02]  /*2690*/  @P4 IMAD.MOV.U32 R8, RZ, RZ, R13 ;  /* 0x000000ffff084224 */ /* 0x000fe400078e000d */
[----:B------:R-:W-:Y:S02]  /*26a0*/  @P5 IMAD.MOV.U32 R8, RZ, RZ, R12 ;  /* 0x000000ffff085224 */ /* 0x000fe400078e000c */
[----:B------:R-:W-:Y:S02]  /*26b0*/  @P3 IMAD.MOV.U32 R8, RZ, RZ, R25 ;  /* 0x000000ffff083224 */ /* 0x000fe400078e0019 */
[----:B------:R-:W-:-:S03]  /*26c0*/  IMAD.IADD R2, R2, 0x1, R9 ;  /* 0x0000000102027824 */ /* 0x000fc600078e0209 */
[----:B------:R-:W-:-:S05]  /*26d0*/  SHF.R.U32.HI R6, RZ, R7, R8 ;  /* 0x00000007ff067219 */ /* 0x000fca0000011608 */
[----:B------:R-:W-:Y:S02]  /*26e0*/  IMAD.IADD R6, R6, 0x1, R11 ;  /* 0x0000000106067824 */ /* 0x000fe400078e020b */
.L_x_1026:
[----:B------:R-:W-:Y:S05]  /*26f0*/  BSYNC B2 ;  /* 0x0000000000027941 */ /* 0x000fea0003800000 */
.L_x_1025:
        /* <DEDUP_REMOVED lines=10> */
[----:B------:R-:W-:-:S04]  /*27a0*/  @P1 LOP3.LUT R10, R10, 0x80000000, RZ, 0x3c, !PT ;  /* 0x800000000a0a1812 */ /* 0x000fc800078e3cff */
[----:B------:R-:W0:Y:S01]  /*27b0*/  I2F.F64.S64 R6, R6 ;  /* 0x0000000600067312 */ /* 0x000e220000301c00 */
[----:B------:R-:W-:Y:S01]  /*27c0*/  ISETP.NE.AND P1, PT, R10, RZ, PT ;  /* 0x000000ff0a00720c */ /* 0x000fe20003f25270 */
[----:B0-----:R-:W0:-:S10]  /*27d0*/  DMUL R8, R6, c[0x2][0x0] ;  /* 0x0080000006087a28 */ /* 0x001e140000000000 */
[----:B0-----:R-:W0:Y:S02]  /*27e0*/  F2F.F32.F64 R8, R8 ;  /* 0x0000000800087310 */ /* 0x001e240000301000 */
[----:B0-----:R-:W-:Y:S01]  /*27f0*/  FSEL R10, R8, -R8, !P1 ;  /* 0x80000008080a7208 */ /* 0x001fe20004800000 */
[----:B------:R-:W-:Y:S05]  /*2800*/  BRA `(.L_x_1022) ;  /* 0x0000002000007947 */ /* 0x000fea0003800000 */
.L_x_1023:
[----:B------:R-:W-:Y:S01]  /*2810*/  FMUL R10, RZ, R18 ;  /* 0x00000012ff0a7220 */ /* 0x000fe20000400000 */
[----:B------:R-:W-:Y:S02]  /*2820*/  IMAD.MOV.U32 R11, RZ, RZ, RZ ;  /* 0x000000ffff0b7224 */ /* 0x000fe400078e00ff */
.L_x_1022:
[----:B0-----:R-:W-:Y:S05]  /*2830*/  BSYNC B1 ;  /* 0x0000000000017941 */ /* 0x001fea0003800000 */
.L_x_1021:
[----:B------:R-:W-:Y:S01]  /*2840*/  LOP3.LUT P3, RZ, R11, 0x1, RZ, 0xc0, !PT ;  /* 0x000000010bff7812 */ /* 0x000fe2000786c0ff */
[----:B------:R-:W-:Y:S01]  /*2850*/  FMUL R9, R10, R10 ;  /* 0x0000000a0a097220 */ /* 0x000fe20000400000 */
[----:B------:R-:W-:Y:S01]  /*2860*/  MOV R2, 0xb94d4153 ;  /* 0xb94d415300027802 */ /* 0x000fe20000000f00 */
[----:B------:R-:W-:Y:S01]  /*2870*/  FMUL R8, R19, 0.63661974668502807617 ;  /* 0x3f22f98313087820 */ /* 0x000fe20000400000 */
[----:B------:R-:W-:Y:S01]  /*2880*/  FSEL R7, R0, 0.041666727513074874878, !P3 ;  /* 0x3d2aaabb00077808 */ /* 0x000fe20005800000 */
[----:B------:R-:W-:Y:S01]  /*2890*/  BSSY B1, `(.L_x_1027) ;  /* 0x0000079000017945 */ /* 0x000fe20003800000 */
[----:B------:R-:W-:-:S07]  /*28a0*/  LOP3.LUT P1, RZ, R11, 0x2, RZ, 0xc0, !PT ;  /* 0x000000020bff7812 */ /* 0x000fce000782c0ff */
[----:B------:R-:W-:-:S04]  /*28b0*/  @P3 IMAD.MOV.U32 R6, RZ, RZ, 0x37cbac00 ;  /* 0x37cbac00ff063424 */ /* 0x000fc800078e00ff */
[----:B------:R-:W-:Y:S01]  /*28c0*/  @P3 FFMA R2, R9, R6, -0.0013887860113754868507 ;  /* 0xbab607ed09023423 */ /* 0x000fe20000000006 */
[----:B------:R-:W-:-:S03]  /*28d0*/  FSEL R6, -R20, -0.4999999701976776123, !P3 ;  /* 0xbeffffff14067808 */ /* 0x000fc60005800100 */
[----:B------:R-:W-:Y:S01]  /*28e0*/  FFMA R7, R9, R2, R7 ;  /* 0x0000000209077223 */ /* 0x000fe20000000007 */
[----:B------:R-:W-:Y:S02]  /*28f0*/  FSEL R2, R10, 1, !P3 ;  /* 0x3f8000000a027808 */ /* 0x000fe40005800000 */
[----:B------:R-:W-:Y:S01]  /*2900*/  FSETP.GE.AND P3, PT, |R19|, 105615, PT ;  /* 0x47ce47801300780b */ /* 0x000fe20003f66200 */
[----:B------:R0:W1:Y:S01]  /*2910*/  F2I.NTZ R10, R8 ;  /* 0x00000008000a7305 */ /* 0x0000620000203100 */
[----:B------:R-:W-:Y:S01]  /*2920*/  FFMA R7, R9, R7, R6 ;  /* 0x0000000709077223 */ /* 0x000fe20000000006 */
        /* <DEDUP_REMOVED lines=11> */
.L_x_1030:
        /* <DEDUP_REMOVED lines=79> */
.L_x_1032:
[----:B------:R-:W-:Y:S05]  /*2ed0*/  BSYNC B2 ;  /* 0x0000000000027941 */ /* 0x000fea0003800000 */
.L_x_1031:
        /* <DEDUP_REMOVED lines=18> */
.L_x_1029:
[----:B------:R-:W-:Y:S01]  /*3000*/  FMUL R23, RZ, R19 ;  /* 0x00000013ff177220 */ /* 0x000fe20000400000 */
[----:B-1----:R-:W-:Y:S02]  /*3010*/  IMAD.MOV.U32 R10, RZ, RZ, RZ ;  /* 0x000000ffff0a7224 */ /* 0x002fe400078e00ff */
.L_x_1028:
[----:B0-----:R-:W-:Y:S05]  /*3020*/  BSYNC B1 ;  /* 0x0000000000017941 */ /* 0x001fea0003800000 */
.L_x_1027:
[----:B-1----:R-:W-:Y:S01]  /*3030*/  IADD3 R10, R10, 0x1, RZ ;  /* 0x000000010a0a7810 */ /* 0x002fe20007ffe0ff */
[----:B------:R-:W-:Y:S01]  /*3040*/  FMUL R8, R23, R23 ;  /* 0x0000001717087220 */ /* 0x000fe20000400000 */
[----:B------:R-:W-:Y:S01]  /*3050*/  IMAD.MOV.U32 R6, RZ, RZ, -0x46b2bead ;  /* 0xb94d4153ff067424 */ /* 0x000fe200078e00ff */
[----:B------:R-:W-:Y:S02]  /*3060*/  SHF.R.U32.HI R11, RZ, 0x16, R22 ;  /* 0x00000016ff0b7819 */ /* 0x000fe40000011616 */
[C---:B------:R-:W-:Y:S02]  /*3070*/  LOP3.LUT P3, RZ, R10.reuse, 0x1, RZ, 0xc0, !PT ;  /* 0x000000010aff7812 */ /* 0x040fe4000786c0ff */
[----:B------:R-:W-:-:S02]  /*3080*/  LOP3.LUT P1, RZ, R10, 0x2, RZ, 0xc0, !PT ;  /* 0x000000020aff7812 */ /* 0x000fc4000782c0ff */
[----:B------:R-:W-:Y:S02]  /*3090*/  FSEL R7, R0, 0.041666727513074874878, !P3 ;  /* 0x3d2aaabb00077808 */ /* 0x000fe40005800000 */
[----:B------:R-:W-:Y:S02]  /*30a0*/  LOP3.LUT R11, R11, R22, RZ, 0x3c, !PT ;  /* 0x000000160b0b7212 */ /* 0x000fe400078e3cff */
[----:B------:R-:W-:Y:S02]  /*30b0*/  FSEL R0, R23, 1, !P3 ;  /* 0x3f80000017007808 */ /* 0x000fe40005800000 */
[----:B------:R-:W-:Y:S02]  /*30c0*/  SHF.R.U32.HI R11, RZ, 0x8, R11 ;  /* 0x00000008ff0b7819 */ /* 0x000fe4000001160b */
[----:B------:R-:W-:Y:S01]  /*30d0*/  IADD3 R30, R38, 0x1, RZ ;  /* 0x00000001261e7810 */ /* 0x000fe20007ffe0ff */
[----:B------:R-:W-:Y:S01]  /*30e0*/  @P3 IMAD.MOV.U32 R9, RZ, RZ, 0x37cbac00 ;  /* 0x37cbac00ff093424 */ /* 0x000fe200078e00ff */
[----:B------:R-:W-:-:S02]  /*30f0*/  I2FP.F32.U32 R11, R11 ;  /* 0x0000000b000b7245 */ /* 0x000fc40000201000 */
[----:B------:R-:W-:Y:S01]  /*3100*/  SEL R28, RZ, 0x1, P2 ;  /* 0x00000001ff1c7807 */ /* 0x000fe20001000000 */
[----:B------:R-:W-:Y:S01]  /*3110*/  @P3 FFMA R6, R8, R9, -0.0013887860113754868507 ;  /* 0xbab607ed08063423 */ /* 0x000fe20000000009 */
[----:B------:R-:W-:Y:S01]  /*3120*/  FSEL R9, -R20, -0.4999999701976776123, !P3 ;  /* 0xbeffffff14097808 */ /* 0x000fe20005800100 */
[----:B------:R-:W-:Y:S01]  /*3130*/  IMAD.MOV.U32 R20, RZ, RZ, 0x1 ;  /* 0x00000001ff147424 */ /* 0x000fe200078e00ff */
[----:B------:R-:W-:Y:S01]  /*3140*/  ISETP.GE.AND P3, PT, R30, c[0x0][0x190], PT ;  /* 0x000064001e007a0c */ /* 0x000fe20003f66270 */
[C---:B------:R-:W-:Y:S01]  /*3150*/  FFMA R6, R8.reuse, R6, R7 ;  /* 0x0000000608067223 */ /* 0x040fe20000000007 */
[----:B------:R-:W-:Y:S02]  /*3160*/  FMUL R11, R11, 5.9604644775390625e-08 ;  /* 0x338000000b0b7820 */ /* 0x000fe40000400000 */
[----:B------:R-:W-:Y:S01]  /*3170*/  SEL R29, RZ, 0x1, P3 ;  /* 0x00000001ff1d7807 */ /* 0x000fe20001800000 */
[----:B------:R-:W-:Y:S01]  /*3180*/  FFMA R9, R8, R6, R9 ;  /* 0x0000000608097223 */ /* 0x000fe20000000009 */
[----:B------:R-:W-:-:S04]  /*3190*/  FFMA R6, R0, R8, RZ ;  /* 0x0000000800067223 */ /* 0x000fc800000000ff */
[----:B------:R-:W-:-:S04]  /*31a0*/  FFMA R0, R9, R6, R0 ;  /* 0x0000000609007223 */ /* 0x000fc80000000000 */
[----:B------:R-:W-:Y:S02]  /*31b0*/  @P1 FFMA R0, R0, -1, RZ ;  /* 0xbf80000000001823 */ /* 0x000fe400000000ff */
.L_x_999:
[----:B------:R-:W-:Y:S05]  /*31c0*/  BSYNC B0 ;  /* 0x0000000000007941 */ /* 0x000fea0003800000 */
.L_x_998:
[----:B------:R-:W-:Y:S01]  /*31d0*/  LOP3.LUT P1, RZ, R29, 0xff, RZ, 0xc0, !PT ;  /* 0x000000ff1dff7812 */ /* 0x000fe2000782c0ff */
[----:B------:R-:W-:Y:S01]  /*31e0*/  BSSY B0, `(.L_x_1033) ;  /* 0x000016b000007945 */ /* 0x000fe20003800000 */
[----:B------:R-:W-:Y:S01]  /*31f0*/  LOP3.LUT P2, RZ, R28, 0xff, RZ, 0xc0, !PT ;  /* 0x000000ff1cff7812 */ /* 0x000fe2000784c0ff */
[----:B------:R-:W-:Y:S01]  /*3200*/  CS2R R8, SRZ ;  /* 0x0000000000087805 */ /* 0x000fe2000001ff00 */
[----:B------:R-:W-:Y:S02]  /*3210*/  IMAD.MOV.U32 R22, RZ, RZ, RZ ;  /* 0x000000ffff167224 */ /* 0x000fe400078e00ff */
[----:B------:R-:W-:-:S13]  /*3220*/  PLOP3.LUT P0, PT, P2, P1, P0, 0x7f, 0x0 ;  /* 0x000000000000781c */ /* 0x000fda0001702f07 */
[----:B------:R-:W-:Y:S05]  /*3230*/  @P0 BRA `(.L_x_1034) ;  /* 0x0000165000000947 */ /* 0x000fea0003800000 */
[----:B------:R-:W-:Y:S01]  /*3240*/  LOP3.LUT P0, RZ, R20, 0xff, RZ, 0xc0, !PT ;  /* 0x000000ff14ff7812 */ /* 0x000fe2000780c0ff */
[----:B------:R-:W-:Y:S01]  /*3250*/  BSSY B1, `(.L_x_1035) ;  /* 0x000010f000017945 */ /* 0x000fe20003800000 */
[----:B------:R-:W-:Y:S01]  /*3260*/  IMAD.MOV.U32 R10, RZ, RZ, RZ ;  /* 0x000000ffff0a7224 */ /* 0x000fe200078e00ff */
[----:B------:R-:W-:Y:S01]  /*3270*/  CS2R R8, SRZ ;  /* 0x0000000000087805 */ /* 0x000fe2000001ff00 */
[----:B------:R-:W-:Y:S02]  /*3280*/  IMAD.MOV.U32 R24, RZ, RZ, RZ ;  /* 0x000000ffff187224 */ /* 0x000fe400078e00ff */
[----:B------:R-:W-:-:S07]  /*3290*/  IMAD.MOV.U32 R23, RZ, RZ, RZ ;  /* 0x000000ffff177224 */ /* 0x000fce00078e00ff */
[----:B------:R-:W-:Y:S05]  /*32a0*/  @!P0 BRA `(.L_x_1036) ;  /* 0x0000109000008947 */ /* 0x000fea0003800000 */
[----:B------:R-:W-:-:S04]  /*32b0*/  ISETP.NE.U32.AND P0, PT, RZ, c[0x0][0x320], PT ;  /* 0x0000c800ff007a0c */ /* 0x000fc80003f05070 */
[----:B------:R-:W-:-:S13]  /*32c0*/  ISETP.NE.AND.EX P0, PT, RZ, c[0x0][0x324], PT, P0 ;  /* 0x0000c900ff007a0c */ /* 0x000fda0003f05300 */
[----:B------:R-:W-:Y:S05]  /*32d0*/  @!P0 BRA `(.L_x_1037) ;  /* 0x0000009000008947 */ /* 0x000fea0003800000 */
[----:B------:R-:W-:Y:S01]  /*32e0*/  SHF.R.S32.HI R9, RZ, 0x1f, R30 ;  /* 0x0000001fff097819 */ /* 0x000fe2000001141e */
[----:B------:R-:W-:-:S04]  /*32f0*/  IMAD.MOV.U32 R7, RZ, RZ, c[0x0][0x340] ;  /* 0x0000d000ff077624 */ /* 0x000fc800078e00ff */
[----:B------:R-:W-:Y:S02]  /*3300*/  IMAD R9, R9, c[0x0][0x340], RZ ;  /* 0x0000d00009097a24 */ /* 0x000fe400078e02ff */
[----:B------:R-:W-:-:S04]  /*3310*/  IMAD.WIDE.U32 R6, R30, R7, c[0x0][0x320] ;  /* 0x0000c8001e067625 */ /* 0x000fc800078e0007 */
[----:B------:R-:W-:-:S04]  /*3320*/  IMAD R9, R30, UR11, R9 ;  /* 0x0000000b1e097c24 */ /* 0x000fc8000f8e0209 */
[----:B------:R-:W-:-:S05]  /*3330*/  IMAD.IADD R7, R7, 0x1, R9 ;  /* 0x0000000107077824 */ /* 0x000fca00078e0209 */
[----:B------:R-:W2:Y:S02]  /*3340*/  LDG.E R6, [R6.64] ;  /* 0x0000000e06067981 */ /* 0x000ea4000c1e1900 */
[----:B--2---:R-:W-:Y:S01]  /*3350*/  FADD R22, RZ, R6 ;  /* 0x00000006ff167221 */ /* 0x004fe20000000000 */
[----:B------:R-:W-:Y:S05]  /*3360*/  BRA `(.L_x_1038) ;  /* 0x000000c000007947 */ /* 0x000fea0003800000 */
.L_x_1037:
[----:B------:R-:W-:Y:S01]  /*3370*/  ISETP.NE.U32.AND P1, PT, RZ, c[0x0][0x230], PT ;  /* 0x00008c00ff007a0c */ /* 0x000fe20003f25070 */
[----:B------:R-:W-:-:S03]  /*3380*/  IMAD.MOV.U32 R22, RZ, RZ, RZ ;  /* 0x000000ffff167224 */ /* 0x000fc600078e00ff */
        /* <DEDUP_REMOVED lines=9> */
[----:B--2---:R-:W-:Y:S02]  /*3420*/  FADD R22, RZ, R6 ;  /* 0x00000006ff167221 */ /* 0x004fe40000000000 */
.L_x_1038:
        /* <DEDUP_REMOVED lines=12> */
.L_x_1039:
        /* <DEDUP_REMOVED lines=12> */
.L_x_1040:
[C---:B------:R-:W-:Y:S01]  /*35b0*/  FSETP.NEU.AND P2, PT, |R19|.reuse, +INF , PT ;  /* 0x7f8000001300780b */ /* 0x040fe20003f4d200 */
[----:B------:R-:W-:Y:S01]  /*35c0*/  FFMA R6, RZ, R0, RZ ;  /* 0x00000000ff067223 */ /* 0x000fe200000000ff */
[----:B------:R-:W-:Y:S01]  /*35d0*/  FFMA R8, RZ, R2, RZ ;  /* 0x00000002ff087223 */ /* 0x000fe200000000ff */
[----:B------:R-:W-:Y:S01]  /*35e0*/  FFMA R24, RZ, R4, RZ ;  /* 0x00000004ff187223 */ /* 0x000fe200000000ff */
[----:B------:R-:W-:Y:S01]  /*35f0*/  FSETP.LTU.OR P2, PT, |R19|, 105615, !P2 ;  /* 0x47ce47801300780b */ /* 0x000fe20005749600 */
[----:B------:R-:W-:Y:S01]  /*3600*/  FFMA R9, RZ, R31, RZ ;  /* 0x0000001fff097223 */ /* 0x000fe200000000ff */
[----:B------:R-:W-:Y:S01]  /*3610*/  FFMA R6, R3, R8, R6 ;  /* 0x0000000803067223 */ /* 0x000fe20000000006 */
[C---:B------:R-:W-:Y:S01]  /*3620*/  FSETP.NEU.AND P3, PT, |R18|.reuse, +INF , PT ;  /* 0x7f8000001200780b */ /* 0x040fe20003f6d200 */
[----:B------:R-:W-:Y:S01]  /*3630*/  BSSY B2, `(.L_x_1041) ;  /* 0x0000026000027945 */ /* 0x000fe20003800000 */
[C---:B------:R-:W-:Y:S01]  /*3640*/  FSETP.NEU.AND P4, PT, |R18|.reuse, +INF , PT ;  /* 0x7f8000001200780b */ /* 0x040fe20003f8d200 */
[----:B------:R-:W-:Y:S01]  /*3650*/  FFMA R6, R5, R24, R6 ;  /* 0x0000001805067223 */ /* 0x000fe20000000006 */
[C---:B------:R-:W-:Y:S01]  /*3660*/  FSETP.LTU.OR P3, PT, |R18|.reuse, 105615, !P3 ;  /* 0x47ce47801200780b */ /* 0x040fe20005f69600 */
[----:B------:R-:W-:Y:S01]  /*3670*/  IMAD.MOV.U32 R8, RZ, RZ, R9 ;  /* 0x000000ffff087224 */ /* 0x000fe200078e0009 */
[----:B------:R-:W-:Y:S01]  /*3680*/  FSETP.LTU.OR P4, PT, |R18|, 105615, !P4 ;  /* 0x47ce47801200780b */ /* 0x000fe20006789600 */
[----:B------:R-:W-:-:S04]  /*3690*/  FFMA R6, R6, c[0x0][0x26c], RZ ;  /* 0x00009b0006067a23 */ /* 0x000fc800000000ff */
[----:B------:R-:W-:Y:S01]  /*36a0*/  FFMA R6, R11, R6, R22 ;  /* 0x000000060b067223 */ /* 0x000fe20000000016 */
[----:B------:R-:W-:Y:S05]  /*36b0*/  @P2 BRA `(.L_x_1042) ;  /* 0x000001d000002947 */ /* 0x000fea0003800000 */
[----:B------:R-:W-:Y:S01]  /*36c0*/  IMAD.SHL.U32 R22, R19, 0x100, RZ ;  /* 0x0000010013167824 */ /* 0x000fe200078e00ff */
[----:B------:R-:W-:Y:S01]  /*36d0*/  CS2R R24, SRZ ;  /* 0x0000000000187805 */ /* 0x000fe2000001ff00 */
[----:B------:R-:W-:Y:S01]  /*36e0*/  IMAD.MOV.U32 R35, RZ, RZ, RZ ;  /* 0x000000ffff237224 */ /* 0x000fe200078e00ff */
[----:B------:R-:W-:Y:S02]  /*36f0*/  UMOV UR4, URZ ;  /* 0x0000003f00047c82 */ /* 0x000fe40008000000 */
[----:B------:R-:W-:Y:S02]  /*3700*/  LOP3.LUT R37, R22, 0x80000000, RZ, 0xfc, !PT ;  /* 0x8000000016257812 */ /* 0x000fe400078efcff */
.L_x_1043:
[C---:B------:R-:W-:Y:S01]  /*3710*/  IMAD.SHL.U32 R39, R24.reuse, 0x4, RZ ;  /* 0x0000000418277824 */ /* 0x040fe200078e00ff */
[----:B------:R-:W-:-:S04]  /*3720*/  SHF.L.U64.HI R23, R24, 0x2, R25 ;  /* 0x0000000218177819 */ /* 0x000fc80000010219 */
[----:B------:R-:W-:-:S04]  /*3730*/  IADD3 R22, P5, R39, c[0x4][0x88], RZ ;  /* 0x0100220027167a10 */ /* 0x000fc80007fbe0ff */
[----:B------:R-:W-:-:S05]  /*3740*/  IADD3.X R23, R23, c[0x4][0x8c], RZ, P5, !PT ;  /* 0x0100230017177a10 */ /* 0x000fca0002ffe4ff */
[----:B------:R-:W2:Y:S01]  /*3750*/  LDG.E.CONSTANT R22, [R22.64] ;  /* 0x0000000e16167981 */ /* 0x000ea2000c1e9900 */
[----:B------:R-:W-:Y:S02]  /*3760*/  ISETP.EQ.AND P6, PT, R39, RZ, PT ;  /* 0x000000ff2700720c */ /* 0x000fe40003fc2270 */
[----:B------:R-:W-:-:S04]  /*3770*/  IADD3 R24, R24, 0x1, RZ ;  /* 0x0000000118187810 */ /* 0x000fc80007ffe0ff */
[----:B------:R-:W-:Y:S01]  /*3780*/  SHF.R.S32.HI R25, RZ, 0x1f, R24 ;  /* 0x0000001fff197819 */ /* 0x000fe20000011418 */
[----:B--2---:R-:W-:-:S05]  /*3790*/  IMAD.WIDE.U32 R26, R22, R37, RZ ;  /* 0x00000025161a7225 */ /* 0x004fca00078e00ff */
[----:B------:R-:W-:-:S04]  /*37a0*/  IADD3 R26, P5, R26, R35, RZ ;  /* 0x000000231a1a7210 */ /* 0x000fc80007fbe0ff */
[----:B------:R-:W-:Y:S01]  /*37b0*/  IADD3.X R35, R27, UR4, RZ, P5, !PT ;  /* 0x000000041b237c10 */ /* 0x000fe2000affe4ff */
[----:B------:R-:W-:Y:S01]  /*37c0*/  @P6 IMAD.MOV.U32 R17, RZ, RZ, R26 ;  /* 0x000000ffff116224 */ /* 0x000fe200078e001a */
[C---:B------:R-:W-:Y:S02]  /*37d0*/  ISETP.EQ.AND P6, PT, R39.reuse, 0x8, PT ;  /* 0x000000082700780c */ /* 0x040fe40003fc2270 */
[----:B------:R-:W-:-:S11]  /*37e0*/  ISETP.EQ.AND P5, PT, R39, 0x4, PT ;  /* 0x000000042700780c */ /* 0x000fd60003fa2270 */
[--C-:B------:R-:W-:Y:S01]  /*37f0*/  @P6 IMAD.MOV.U32 R15, RZ, RZ, R26.reuse ;  /* 0x000000ffff0f6224 */ /* 0x100fe200078e001a */
[C---:B------:R-:W-:Y:S01]  /*3800*/  ISETP.EQ.AND P6, PT, R39.reuse, 0x10, PT ;  /* 0x000000102700780c */ /* 0x040fe20003fc2270 */
[----:B------:R-:W-:Y:S01]  /*3810*/  @P5 IMAD.MOV.U32 R16, RZ, RZ, R26 ;  /* 0x000000ffff105224 */ /* 0x000fe200078e001a */
[----:B------:R-:W-:-:S11]  /*3820*/  ISETP.EQ.AND P5, PT, R39, 0xc, PT ;  /* 0x0000000c2700780c */ /* 0x000fd60003fa2270 */
[--C-:B------:R-:W-:Y:S01]  /*3830*/  @P6 IMAD.MOV.U32 R13, RZ, RZ, R26.reuse ;  /* 0x000000ffff0d6224 */ /* 0x100fe200078e001a */
[----:B------:R-:W-:Y:S01]  /*3840*/  ISETP.NE.AND P6, PT, R24, 0x6, PT ;  /* 0x000000061800780c */ /* 0x000fe20003fc5270 */
[----:B------:R-:W-:Y:S01]  /*3850*/  @P5 IMAD.MOV.U32 R14, RZ, RZ, R26 ;  /* 0x000000ffff0e5224 */ /* 0x000fe200078e001a */
[----:B------:R-:W-:-:S13]  /*3860*/  ISETP.EQ.AND P5, PT, R39, 0x14, PT ;  /* 0x000000142700780c */ /* 0x000fda0003fa2270 */
[----:B------:R-:W-:Y:S01]  /*3870*/  @P5 IMAD.MOV.U32 R12, RZ, RZ, R26 ;  /* 0x000000ffff0c5224 */ /* 0x000fe200078e001a */
[----:B------:R-:W-:Y:S05]  /*3880*/  @P6 BRA `(.L_x_1043) ;  /* 0xfffffe8000006947 */ /* 0x000fea000383ffff */
.L_x_1042:
[----:B------:R-:W-:Y:S05]  /*3890*/  BSYNC B2 ;  /* 0x0000000000027941 */ /* 0x000fea0003800000 */
.L_x_1041:
[----:B------:R-:W-:Y:S01]  /*38a0*/  BSSY B2, `(.L_x_1044) ;  /* 0x000001f000027945 */ /* 0x000fe20003800000 */
[----:B------:R-:W-:Y:S05]  /*38b0*/  @P3 BRA `(.L_x_1045) ;  /* 0x000001d000003947 */ /* 0x000fea0003800000 */
[----:B------:R-:W-:Y:S01]  /*38c0*/  IMAD.SHL.U32 R22, R18, 0x100, RZ ;  /* 0x0000010012167824 */ /* 0x000fe200078e00ff */
[----:B------:R-:W-:Y:S01]  /*38d0*/  CS2R R24, SRZ ;  /* 0x0000000000187805 */ /* 0x000fe2000001ff00 */
[----:B------:R-:W-:Y:S01]  /*38e0*/  IMAD.MOV.U32 R35, RZ, RZ, RZ ;  /* 0x000000ffff237224 */ /* 0x000fe200078e00ff */
[----:B------:R-:W-:Y:S02]  /*38f0*/  UMOV UR4, URZ ;  /* 0x0000003f00047c82 */ /* 0x000fe40008000000 */
[----:B------:R-:W-:Y:S02]  /*3900*/  LOP3.LUT R37, R22, 0x80000000, RZ, 0xfc, !PT ;  /* 0x8000000016257812 */ /* 0x000fe400078efcff */
.L_x_1046:
[C---:B------:R-:W-:Y:S01]  /*3910*/  IMAD.SHL.U32 R39, R24.reuse, 0x4, RZ ;  /* 0x0000000418277824 */ /* 0x040fe200078e00ff */
[----:B------:R-:W-:-:S04]  /*3920*/  SHF.L.U64.HI R23, R24, 0x2, R25 ;  /* 0x0000000218177819 */ /* 0x000fc80000010219 */
[----:B------:R-:W-:-:S04]  /*3930*/  IADD3 R22, P3, R39, c[0x4][0x88], RZ ;  /* 0x0100220027167a10 */ /* 0x000fc80007f7e0ff */
[----:B------:R-:W-:-:S05]  /*3940*/  IADD3.X R23, R23, c[0x4][0x8c], RZ, P3, !PT ;  /* 0x0100230017177a10 */ /* 0x000fca0001ffe4ff */
[----:B------:R-:W2:Y:S01]  /*3950*/  LDG.E.CONSTANT R22, [R22.64] ;  /* 0x0000000e16167981 */ /* 0x000ea2000c1e9900 */
[C---:B------:R-:W-:Y:S02]  /*3960*/  ISETP.EQ.AND P5, PT, R39.reuse, RZ, PT ;  /* 0x000000ff2700720c */ /* 0x040fe40003fa2270 */
[----:B------:R-:W-:Y:S02]  /*3970*/  ISETP.EQ.AND P6, PT, R39, 0x4, PT ;  /* 0x000000042700780c */ /* 0x000fe40003fc2270 */
[----:B------:R-:W-:-:S04]  /*3980*/  IADD3 R24, R24, 0x1, RZ ;  /* 0x0000000118187810 */ /* 0x000fc80007ffe0ff */
[----:B------:R-:W-:Y:S01]  /*3990*/  SHF.R.S32.HI R25, RZ, 0x1f, R24 ;  /* 0x0000001fff197819 */ /* 0x000fe20000011418 */
[----:B--2---:R-:W-:-:S05]  /*39a0*/  IMAD.WIDE.U32 R26, R22, R37, RZ ;  /* 0x00000025161a7225 */ /* 0x004fca00078e00ff */
[----:B------:R-:W-:-:S04]  /*39b0*/  IADD3 R26, P3, R26, R35, RZ ;  /* 0x000000231a1a7210 */ /* 0x000fc80007f7e0ff */
[----:B------:R-:W-:Y:S01]  /*39c0*/  IADD3.X R35, R27, UR4, RZ, P3, !PT ;  /* 0x000000041b237c10 */ /* 0x000fe20009ffe4ff */
[--C-:B------:R-:W-:Y:S01]  /*39d0*/  @P5 IMAD.MOV.U32 R17, RZ, RZ, R26.reuse ;  /* 0x000000ffff115224 */ /* 0x100fe200078e001a */
[C---:B------:R-:W-:Y:S01]  /*39e0*/  ISETP.EQ.AND P5, PT, R39.reuse, 0xc, PT ;  /* 0x0000000c2700780c */ /* 0x040fe20003fa2270 */
[----:B------:R-:W-:Y:S01]  /*39f0*/  @P6 IMAD.MOV.U32 R16, RZ, RZ, R26 ;  /* 0x000000ffff106224 */ /* 0x000fe200078e001a */
[C---:B------:R-:W-:Y:S02]  /*3a00*/  ISETP.EQ.AND P3, PT, R39.reuse, 0x8, PT ;  /* 0x000000082700780c */ /* 0x040fe40003f62270 */
[----:B------:R-:W-:-:S09]  /*3a10*/  ISETP.EQ.AND P6, PT, R39, 0x10, PT ;  /* 0x000000102700780c */ /* 0x000fd20003fc2270 */
[----:B------:R-:W-:Y:S02]  /*3a20*/  @P5 MOV R14, R26 ;  /* 0x0000001a000e5202 */ /* 0x000fe40000000f00 */
[----:B------:R-:W-:Y:S01]  /*3a30*/  ISETP.NE.AND P5, PT, R24, 0x6, PT ;  /* 0x000000061800780c */ /* 0x000fe20003fa5270 */
[--C-:B------:R-:W-:Y:S01]  /*3a40*/  @P3 IMAD.MOV.U32 R15, RZ, RZ, R26.reuse ;  /* 0x000000ffff0f3224 */ /* 0x100fe200078e001a */
[----:B------:R-:W-:Y:S01]  /*3a50*/  ISETP.EQ.AND P3, PT, R39, 0x14, PT ;  /* 0x000000142700780c */ /* 0x000fe20003f62270 */
[----:B------:R-:W-:-:S12]  /*3a60*/  @P6 IMAD.MOV.U32 R13, RZ, RZ, R26 ;  /* 0x000000ffff0d6224 */ /* 0x000fd800078e001a */
[----:B------:R-:W-:Y:S01]  /*3a70*/  @P3 IMAD.MOV.U32 R12, RZ, RZ, R26 ;  /* 0x000000ffff0c3224 */ /* 0x000fe200078e001a */
[----:B------:R-:W-:Y:S05]  /*3a80*/  @P5 BRA `(.L_x_1046) ;  /* 0xfffffe8000005947 */ /* 0x000fea000383ffff */
.L_x_1045:
[----:B------:R-:W-:Y:S05]  /*3a90*/  BSYNC B2 ;  /* 0x0000000000027941 */ /* 0x000fea0003800000 */
.L_x_1044:
[----:B------:R-:W-:Y:S01]  /*3aa0*/  BSSY B2, `(.L_x_1047) ;  /* 0x000001f000027945 */ /* 0x000fe20003800000 */
[----:B------:R-:W-:Y:S05]  /*3ab0*/  @P2 BRA `(.L_x_1048) ;  /* 0x000001d000002947 */ /* 0x000fea0003800000 */
[----:B------:R-:W-:Y:S01]  /*3ac0*/  IMAD.SHL.U32 R22, R19, 0x100, RZ ;  /* 0x0000010013167824 */ /* 0x000fe200078e00ff */
[----:B------:R-:W-:Y:S01]  /*3ad0*/  CS2R R24, SRZ ;  /* 0x0000000000187805 */ /* 0x000fe2000001ff00 */
[----:B------:R-:W-:Y:S01]  /*3ae0*/  IMAD.MOV.U32 R35, RZ, RZ, RZ ;  /* 0x000000ffff237224 */ /* 0x000fe200078e00ff */
[----:B------:R-:W-:Y:S02]  /*3af0*/  UMOV UR4, URZ ;  /* 0x0000003f00047c82 */ /* 0x000fe40008000000 */
[----:B------:R-:W-:Y:S02]  /*3b00*/  LOP3.LUT R37, R22, 0x80000000, RZ, 0xfc, !PT ;  /* 0x8000000016257812 */ /* 0x000fe400078efcff */
.L_x_1049:
        /* <DEDUP_REMOVED lines=17> */
[--C-:B------:R-:W-:Y:S01]  /*3c20*/  @P5 IMAD.MOV.U32 R14, RZ, RZ, R26.reuse ;  /* 0x000000ffff0e5224 */ /* 0x100fe200078e001a */
[----:B------:R-:W-:Y:S01]  /*3c30*/  ISETP.NE.AND P5, PT, R24, 0x6, PT ;  /* 0x000000061800780c */ /* 0x000fe20003fa5270 */
[--C-:B------:R-:W-:Y:S01]  /*3c40*/  @P3 IMAD.MOV.U32 R15, RZ, RZ, R26.reuse ;  /* 0x000000ffff0f3224 */ /* 0x100fe200078e001a */
[----:B------:R-:W-:Y:S01]  /*3c50*/  ISETP.EQ.AND P3, PT, R39, 0x14, PT ;  /* 0x000000142700780c */ /* 0x000fe20003f62270 */
[----:B------:R-:W-:-:S12]  /*3c60*/  @P6 IMAD.MOV.U32 R13, RZ, RZ, R26 ;  /* 0x000000ffff0d6224 */ /* 0x000fd800078e001a */
[----:B------:R-:W-:Y:S01]  /*3c70*/  @P3 IMAD.MOV.U32 R12, RZ, RZ, R26 ;  /* 0x000000ffff0c3224 */ /* 0x000fe200078e001a */
[----:B------:R-:W-:Y:S05]  /*3c80*/  @P5 BRA `(.L_x_1049) ;  /* 0xfffffe8000005947 */ /* 0x000fea000383ffff */
.L_x_1048:
[----:B------:R-:W-:Y:S05]  /*3c90*/  BSYNC B2 ;  /* 0x0000000000027941 */ /* 0x000fea0003800000 */
.L_x_1047:
[----:B------:R-:W-:Y:S01]  /*3ca0*/  BSSY B2, `(.L_x_1050) ;  /* 0x000001f000027945 */ /* 0x000fe20003800000 */
[----:B------:R-:W-:Y:S05]  /*3cb0*/  @P4 BRA `(.L_x_1051) ;  /* 0x000001d000004947 */ /* 0x000fea0003800000 */
[----:B------:R-:W-:Y:S01]  /*3cc0*/  IMAD.SHL.U32 R24, R18, 0x100, RZ ;  /* 0x0000010012187824 */ /* 0x000fe200078e00ff */
[----:B------:R-:W-:Y:S01]  /*3cd0*/  CS2R R22, SRZ ;  /* 0x0000000000167805 */ /* 0x000fe2000001ff00 */
[----:B------:R-:W-:Y:S01]  /*3ce0*/  IMAD.MOV.U32 R35, RZ, RZ, RZ ;  /* 0x000000ffff237224 */ /* 0x000fe200078e00ff */
[----:B------:R-:W-:Y:S02]  /*3cf0*/  UMOV UR4, URZ ;  /* 0x0000003f00047c82 */ /* 0x000fe40008000000 */
[----:B------:R-:W-:Y:S02]  /*3d00*/  LOP3.LUT R37, R24, 0x80000000, RZ, 0xfc, !PT ;  /* 0x8000000018257812 */ /* 0x000fe400078efcff */
.L_x_1052:
[C---:B------:R-:W-:Y:S01]  /*3d10*/  IMAD.SHL.U32 R39, R22.reuse, 0x4, RZ ;  /* 0x0000000416277824 */ /* 0x040fe200078e00ff */
[----:B------:R-:W-:-:S04]  /*3d20*/  SHF.L.U64.HI R23, R22, 0x2, R23 ;  /* 0x0000000216177819 */ /* 0x000fc80000010217 */
[----:B------:R-:W-:-:S04]  /*3d30*/  IADD3 R24, P3, R39, c[0x4][0x88], RZ ;  /* 0x0100220027187a10 */ /* 0x000fc80007f7e0ff */
[----:B------:R-:W-:-:S05]  /*3d40*/  IADD3.X R25, R23, c[0x4][0x8c], RZ, P3, !PT ;  /* 0x0100230017197a10 */ /* 0x000fca0001ffe4ff */
[----:B------:R-:W2:Y:S01]  /*3d50*/  LDG.E.CONSTANT R24, [R24.64] ;  /* 0x0000000e18187981 */ /* 0x000ea2000c1e9900 */
[C---:B------:R-:W-:Y:S02]  /*3d60*/  ISETP.EQ.AND P5, PT, R39.reuse, 0x8, PT ;  /* 0x000000082700780c */ /* 0x040fe40003fa2270 */
        /* <DEDUP_REMOVED lines=11> */
[----:B------:R-:W-:Y:S01]  /*3e20*/  @P6 IMAD.MOV.U32 R16, RZ, RZ, R26 ;  /* 0x000000ffff106224 */ /* 0x000fe200078e001a */
[C---:B------:R-:W-:Y:S02]  /*3e30*/  ISETP.EQ.AND P4, PT, R39.reuse, 0x10, PT ;  /* 0x000000102700780c */ /* 0x040fe40003f82270 */
[----:B------:R-:W-:-:S09]  /*3e40*/  ISETP.EQ.AND P6, PT, R39, 0x14, PT ;  /* 0x000000142700780c */ /* 0x000fd20003fc2270 */
[--C-:B------:R-:W-:Y:S02]  /*3e50*/  @P3 IMAD.MOV.U32 R14, RZ, RZ, R26.reuse ;  /* 0x000000ffff0e3224 */ /* 0x100fe400078e001a */
[--C-:B------:R-:W-:Y:S02]  /*3e60*/  @P4 IMAD.MOV.U32 R13, RZ, RZ, R26.reuse ;  /* 0x000000ffff0d4224 */ /* 0x100fe400078e001a */
[----:B------:R-:W-:Y:S01]  /*3e70*/  @P6 IMAD.MOV.U32 R12, RZ, RZ, R26 ;  /* 0x000000ffff0c6224 */ /* 0x000fe200078e001a */
[----:B------:R-:W-:Y:S05]  /*3e80*/  @P5 BRA `(.L_x_1052) ;  /* 0xfffffe8000005947 */ /* 0x000fea000383ffff */
.L_x_1051:
[----:B------:R-:W-:Y:S05]  /*3e90*/  BSYNC B2 ;  /* 0x0000000000027941 */ /* 0x000fea0003800000 */
.L_x_1050:
[----:B------:R-:W-:Y:S01]  /*3ea0*/  BSSY B2, `(.L_x_1053) ;  /* 0x000001f000027945 */ /* 0x000fe20003800000 */
[----:B------:R-:W-:Y:S05]  /*3eb0*/  @P2 BRA `(.L_x_1054) ;  /* 0x000001d000002947 */ /* 0x000fea0003800000 */
[----:B------:R-:W-:Y:S01]  /*3ec0*/  IMAD.SHL.U32 R24, R19, 0x100, RZ ;  /* 0x0000010013187824 */ /* 0x000fe200078e00ff */
[----:B------:R-:W-:Y:S01]  /*3ed0*/  CS2R R22, SRZ ;  /* 0x0000000000167805 */ /* 0x000fe2000001ff00 */
[----:B------:R-:W-:Y:S01]  /*3ee0*/  IMAD.MOV.U32 R35, RZ, RZ, RZ ;  /* 0x000000ffff237224 */ /* 0x000fe200078e00ff */
[----:B------:R-:W-:Y:S02]  /*3ef0*/  UMOV UR4, URZ ;  /* 0x0000003f00047c82 */ /* 0x000fe40008000000 */
[----:B------:R-:W-:-:S02]  /*3f00*/  LOP3.LUT R37, R24, 0x80000000, RZ, 0xfc, !PT ;  /* 0x8000000018257812 */ /* 0x000fc400078efcff */
.L_x_1055:
[C---:B------:R-:W-:Y:S01]  /*3f10*/  IMAD.SHL.U32 R39, R22.reuse, 0x4, RZ ;  /* 0x0000000416277824 */ /* 0x040fe200078e00ff */
[----:B------:R-:W-:-:S04]  /*3f20*/  SHF.L.U64.HI R23, R22, 0x2, R23 ;  /* 0x0000000216177819 */ /* 0x000fc80000010217 */
[----:B------:R-:W-:-:S04]  /*3f30*/  IADD3 R24, P2, R39, c[0x4][0x88], RZ ;  /* 0x0100220027187a10 */ /* 0x000fc80007f5e0ff */
[----:B------:R-:W-:-:S05]  /*3f40*/  IADD3.X R25, R23, c[0x4][0x8c], RZ, P2, !PT ;  /* 0x0100230017197a10 */ /* 0x000fca00017fe4ff */
[----:B------:R-:W2:Y:S01]  /*3f50*/  LDG.E.CONSTANT R24, [R24.64] ;  /* 0x0000000e18187981 */ /* 0x000ea2000c1e9900 */
[C---:B------:R-:W-:Y:S02]  /*3f60*/  ISETP.EQ.AND P2, PT, R39.reuse, 0x4, PT ;  /* 0x000000042700780c */ /* 0x040fe40003f42270 */
[C---:B------:R-:W-:Y:S02]  /*3f70*/  ISETP.EQ.AND P6, PT, R39.reuse, RZ, PT ;  /* 0x000000ff2700720c */ /* 0x040fe40003fc2270 */
        /* <DEDUP_REMOVED lines=17> */
.L_x_1054:
[----:B------:R-:W-:Y:S05]  /*4090*/  BSYNC B2 ;  /* 0x0000000000027941 */ /* 0x000fea0003800000 */
.L_x_1053:
[----:B------:R-:W-:Y:S01]  /*40a0*/  IMAD.MOV.U32 R24, RZ, RZ, R9 ;  /* 0x000000ffff187224 */ /* 0x000fe200078e0009 */
[----:B------:R-:W-:Y:S01]  /*40b0*/  FADD R25, RZ, R6 ;  /* 0x00000006ff197221 */ /* 0x000fe20000000000 */
[----:B------:R-:W-:Y:S05]  /*40c0*/  @!P0 BRA `(.L_x_1056) ;  /* 0x0000008000008947 */ /* 0x000fea0003800000 */
[----:B------:R-:W-:Y:S01]  /*40d0*/  SHF.R.S32.HI R27, RZ, 0x1f, R38 ;  /* 0x0000001fff1b7819 */ /* 0x000fe20000011426 */
[----:B------:R-:W-:-:S04]  /*40e0*/  IMAD.MOV.U32 R23, RZ, RZ, c[0x0][0x340] ;  /* 0x0000d000ff177624 */ /* 0x000fc800078e00ff */
[----:B------:R-:W-:Y:S02]  /*40f0*/  IMAD R27, R27, c[0x0][0x340], RZ ;  /* 0x0000d0001b1b7a24 */ /* 0x000fe400078e02ff */
[----:B------:R-:W-:-:S04]  /*4100*/  IMAD.WIDE.U32 R22, R38, R23, c[0x0][0x320] ;  /* 0x0000c80026167625 */ /* 0x000fc800078e0017 */
[----:B------:R-:W-:-:S04]  /*4110*/  IMAD R27, R38, UR11, R27 ;  /* 0x0000000b261b7c24 */ /* 0x000fc8000f8e021b */
[----:B------:R-:W-:-:S05]  /*4120*/  IMAD.IADD R23, R23, 0x1, R27 ;  /* 0x0000000117177824 */ /* 0x000fca00078e021b */
[----:B------:R0:W-:Y:S01]  /*4130*/  RED.E.ADD.F32.FTZ.RN.STRONG.GPU [R22.64], R25 ;  /* 0x000000191600798e */ /* 0x0001e2000c10e78e */
[----:B------:R-:W-:Y:S05]  /*4140*/  BRA `(.L_x_1057) ;  /* 0x000000a000007947 */ /* 0x000fea0003800000 */
.L_x_1056:
        /* <DEDUP_REMOVED lines=9> */
[----:B------:R0:W-:Y:S02]  /*41e0*/  RED.E.ADD.F32.FTZ.RN.STRONG.GPU [R22.64], R25 ;  /* 0x000000191600798e */ /* 0x0001e4000c10e78e */
.L_x_1057:
[----:B0-----:R-:W-:Y:S01]  /*41f0*/  FADD R25, RZ, R7 ;  /* 0x00000007ff197221 */ /* 0x001fe20000000000 */
[----:B------:R-:W-:Y:S01]  /*4200*/  FFMA R23, RZ, c[0x0][0x274], RZ ;  /* 0x00009d00ff177a23 */ /* 0x000fe200000000ff */
        /* <DEDUP_REMOVED lines=9> */
.L_x_1058:
        /* <DEDUP_REMOVED lines=10> */
.L_x_1036:
[----:B------:R-:W-:Y:S05]  /*4340*/  BSYNC B1 ;  /* 0x0000000000017941 */ /* 0x000fea0003800000 */
.L_x_1035:
[----:B------:R-:W-:Y:S01]  /*4350*/  FSETP.GT.AND P0, PT, R21, RZ, PT ;  /* 0x000000ff1500720b */ /* 0x000fe20003f04000 */
[----:B------:R-:W-:Y:S01]  /*4360*/  BSSY B1, `(.L_x_1059) ;  /* 0x0000030000017945 */ /* 0x000fe20003800000 */
[----:B0-----:R-:W-:Y:S02]  /*4370*/  IMAD.MOV.U32 R7, RZ, RZ, RZ ;  /* 0x000000ffff077224 */ /* 0x001fe400078e00ff */
[----:B------:R-:W-:-:S09]  /*4380*/  IMAD.MOV.U32 R25, RZ, RZ, RZ ;  /* 0x000000ffff197224 */ /* 0x000fd200078e00ff */
        /* <DEDUP_REMOVED lines=10> */
[----:B------:R-:W-:Y:S02]  /*4430*/  MOV R25, 0x4450 ;  /* 0x0000445000197802 */ /* 0x000fe40000000f00 */
[----:B------:R-:W-:Y:S05]  /*4440*/  CALL.REL.NOINC `($__internal_33_$__cuda_sm3x_div_rn_noftz_f32_slowpath) ;  /* 0x0000082000007944 */ /* 0x000fea0003c00000 */
[----:B------:R-:W-:Y:S02]  /*4450*/  IMAD.MOV.U32 R22, RZ, RZ, R26 ;  /* 0x000000ffff167224 */ /* 0x000fe400078e001a */
.L_x_1062:
[----:B------:R-:W-:Y:S05]  /*4460*/  BSYNC B2 ;  /* 0x0000000000027941 */ /* 0x000fea0003800000 */
.L_x_1061:
        /* <DEDUP_REMOVED lines=10> */
[----:B------:R-:W-:Y:S02]  /*4510*/  MOV R25, 0x4530 ;  /* 0x0000453000197802 */ /* 0x000fe40000000f00 */
[----:B------:R-:W-:Y:S05]  /*4520*/  CALL.REL.NOINC `($__internal_33_$__cuda_sm3x_div_rn_noftz_f32_slowpath) ;  /* 0x0000074000007944 */ /* 0x000fea0003c00000 */
[----:B------:R-:W-:Y:S02]  /*4530*/  IMAD.MOV.U32 R10, RZ, RZ, R26 ;  /* 0x000000ffff0a7224 */ /* 0x000fe400078e001a */
.L_x_1064:
[----:B------:R-:W-:Y:S05]  /*4540*/  BSYNC B2 ;  /* 0x0000000000027941 */ /* 0x000fea0003800000 */
.L_x_1063:
        /* <DEDUP_REMOVED lines=13> */
.L_x_1066:
[----:B------:R-:W-:Y:S05]  /*4620*/  BSYNC B2 ;  /* 0x0000000000027941 */ /* 0x000fea0003800000 */
.L_x_1065:
[----:B------:R-:W-:Y:S01]  /*4630*/  FFMA R7, RZ, R10, RZ ;  /* 0x0000000aff077223 */ /* 0x000fe200000000ff */
[----:B------:R-:W-:Y:S01]  /*4640*/  FFMA R25, RZ, R22, RZ ;  /* 0x00000016ff197223 */ /* 0x000fe200000000ff */
[----:B------:R-:W-:Y:S02]  /*4650*/  FFMA R10, RZ, R6, RZ ;  /* 0x00000006ff0a7223 */ /* 0x000fe400000000ff */
.L_x_1060:
[----:B------:R-:W-:Y:S05]  /*4660*/  BSYNC B1 ;  /* 0x0000000000017941 */ /* 0x000fea0003800000 */
.L_x_1059:
[----:B------:R-:W-:Y:S01]  /*4670*/  ISETP.NE.U32.AND P0, PT, RZ, c[0x0][0x2b0], PT ;  /* 0x0000ac00ff007a0c */ /* 0x000fe20003f05070 */
[----:B------:R-:W-:Y:S01]  /*4680*/  FADD R22, -R25, R24 ;  /* 0x0000001819167221 */ /* 0x000fe20000000100 */
[C---:B------:R-:W-:Y:S01]  /*4690*/  FADD R8, -R7.reuse, R8 ;  /* 0x0000000807087221 */ /* 0x040fe20000000100 */
[--C-:B------:R-:W-:Y:S01]  /*46a0*/  FADD R7, R7, R23.reuse ;  /* 0x0000001707077221 */ /* 0x100fe20000000000 */
[----:B------:R-:W-:Y:S01]  /*46b0*/  ISETP.NE.AND.EX P0, PT, RZ, c[0x0][0x2b4], PT, P0 ;  /* 0x0000ad00ff007a0c */ /* 0x000fe20003f05300 */
[----:B------:R-:W-:Y:S01]  /*46c0*/  FADD R25, R25, R23 ;  /* 0x0000001719197221 */ /* 0x000fe20000000000 */
[--C-:B------:R-:W-:Y:S01]  /*46d0*/  FADD R6, R23, R10.reuse ;  /* 0x0000000a17067221 */ /* 0x100fe20000000000 */
[----:B------:R-:W-:Y:S01]  /*46e0*/  FADD R9, R9, -R10 ;  /* 0x8000000a09097221 */ /* 0x000fe20000000000 */
[----:B------:R-:W-:Y:S01]  /*46f0*/  FADD R23, RZ, R7 ;  /* 0x00000007ff177221 */ /* 0x000fe20000000000 */
[----:B------:R-:W-:Y:S01]  /*4700*/  FADD R27, RZ, R25 ;  /* 0x00000019ff1b7221 */ /* 0x000fe20000000000 */
[----:B------:R-:W-:-:S07]  /*4710*/  FADD R35, RZ, R6 ;  /* 0x00000006ff237221 */ /* 0x000fce0000000000 */
[----:B------:R-:W-:Y:S05]  /*4720*/  @!P0 BRA `(.L_x_1067) ;  /* 0x000000a000008947 */ /* 0x000fea0003800000 */
[----:B------:R-:W-:Y:S01]  /*4730*/  SHF.R.S32.HI R25, RZ, 0x1f, R30 ;  /* 0x0000001fff197819 */ /* 0x000fe2000001141e */
[----:B------:R-:W-:-:S04]  /*4740*/  IMAD.MOV.U32 R7, RZ, RZ, c[0x0][0x2d0] ;  /* 0x0000b400ff077624 */ /* 0x000fc800078e00ff */
        /* <DEDUP_REMOVED lines=8> */
.L_x_1067:
        /* <DEDUP_REMOVED lines=11> */
[----:B------:R0:W-:Y:S02]  /*4880*/  RED.E.ADD.F32.FTZ.RN.STRONG.GPU [R6.64+0x8], R35 ;  /* 0x000008230600798e */ /* 0x0001e4000c10e78e */
.L_x_1034:
[----:B------:R-:W-:Y:S05]  /*4890*/  BSYNC B0 ;  /* 0x0000000000007941 */ /* 0x000fea0003800000 */
.L_x_1033:
[----:B------:R-:W-:Y:S01]  /*48a0*/  ISETP.NE.U32.AND P0, PT, RZ, c[0x0][0x2b0], PT ;  /* 0x0000ac00ff007a0c */ /* 0x000fe20003f05070 */
[----:B0-----:R-:W-:Y:S01]  /*48b0*/  FADD R23, RZ, R8 ;  /* 0x00000008ff177221 */ /* 0x001fe20000000000 */
[----:B------:R-:W-:Y:S01]  /*48c0*/  FADD R25, RZ, R22 ;  /* 0x00000016ff197221 */ /* 0x000fe20000000000 */
[----:B------:R-:W-:Y:S01]  /*48d0*/  FADD R27, RZ, R9 ;  /* 0x00000009ff1b7221 */ /* 0x000fe20000000000 */
        /* <DEDUP_REMOVED lines=12> */
.L_x_1068:
        /* <DEDUP_REMOVED lines=12> */
.L_x_1069:
[----:B------:R-:W-:Y:S01]  /*4a60*/  UMOV UR4, URZ ;  /* 0x0000003f00047c82 */ /* 0x000fe20008000000 */
[----:B------:R-:W-:Y:S01]  /*4a70*/  IADD3 R38, P1, R38, UR6, RZ ;  /* 0x0000000626267c10 */ /* 0x000fe2000ff3e0ff */
[----:B------:R-:W-:-:S03]  /*4a80*/  UIADD3 UR4, UR7, UR4, URZ ;  /* 0x0000000407047290 */ /* 0x000fc6000fffe03f */
[----:B------:R-:W-:-:S03]  /*4a90*/  ISETP.GE.U32.AND P0, PT, R38, c[0x0][0x178], PT ;  /* 0x00005e0026007a0c */ /* 0x000fc60003f06070 */
[----:B------:R-:W-:-:S04]  /*4aa0*/  IADD3.X R33, R33, UR4, RZ, P1, !PT ;  /* 0x0000000421217c10 */ /* 0x000fc80008ffe4ff */
[----:B------:R-:W-:-:S13]  /*4ab0*/  ISETP.GE.U32.AND.EX P0, PT, R33, c[0x0][0x17c], PT, P0 ;  /* 0x00005f0021007a0c */ /* 0x000fda0003f06100 */
[----:B------:R-:W-:Y:S01]  /*4ac0*/  @P0 CALL.REL.NOINC `(.L_x_1070) ;  /* 0x0000001000000944 */ /* 0x000fe20003c00000 */
[----:B------:R-:W-:Y:S05]  /*4ad0*/  BRA `(.L_x_1071) ;  /* 0xffffb6d000007947 */ /* 0x000fea000383ffff */
.L_x_1070:
[----:B------:R-:W-:Y:S05]  /*4ae0*/  EXIT ;  /* 0x000000000000794d */ /* 0x000fea0003800000 */
        .weak           $__internal_32_$__cuda_sm20_sqrt_rn_f32_slowpath
        .type           $__internal_32_$__cuda_sm20_sqrt_rn_f32_slowpath,@function
        .size           $__internal_32_$__cuda_sm20_sqrt_rn_f32_slowpath,($__internal_33_$__cuda_sm3x_div_rn_noftz_f32_slowpath - $__internal_32_$__cuda_sm20_sqrt_rn_f32_slowpath)
$__internal_32_$__cuda_sm20_sqrt_rn_f32_slowpath:
[----:B------:R-:W-:-:S13]  /*4af0*/  LOP3.LUT P1, RZ, R20, 0x7fffffff, RZ, 0xc0, !PT ;  /* 0x7fffffff14ff7812 */ /* 0x000fda000782c0ff */
[----:B------:R-:W-:Y:S01]  /*4b00*/  @!P1 IMAD.MOV.U32 R7, RZ, RZ, R20 ;  /* 0x000000ffff079224 */ /* 0x000fe200078e0014 */
[----:B------:R-:W-:Y:S05]  /*4b10*/  @!P1 BRA `(.L_x_1072) ;  /* 0x0000011000009947 */ /* 0x000fea0003800000 */
[----:B------:R-:W-:Y:S01]  /*4b20*/  FSETP.GEU.FTZ.AND P1, PT, R20, RZ, PT ;  /* 0x000000ff1400720b */ /* 0x000fe20003f3e000 */
[----:B------:R-:W-:-:S12]  /*4b30*/  IMAD.MOV.U32 R6, RZ, RZ, R20 ;  /* 0x000000ffff067224 */ /* 0x000fd800078e0014 */
        /* <DEDUP_REMOVED lines=14> */
[----:B------:R-:W-:-:S04]  /*4c20*/  @P1 FMUL.FTZ R7, R10, 2.3283064365386962891e-10 ;  /* 0x2f8000000a071820 */ /* 0x000fc80000410000 */
.L_x_1072:
[----:B------:R-:W-:Y:S02]  /*4c30*/  IMAD.MOV.U32 R21, RZ, RZ, R7 ;  /* 0x000000ffff157224 */ /* 0x000fe400078e0007 */
[----:B------:R-:W-:Y:S02]  /*4c40*/  IMAD.MOV.U32 R6, RZ, RZ, R22 ;  /* 0x000000ffff067224 */ /* 0x000fe400078e0016 */
[----:B------:R-:W-:-:S04]  /*4c50*/  IMAD.MOV.U32 R7, RZ, RZ, 0x0 ;  /* 0x00000000ff077424 */ /* 0x000fc800078e00ff */
[----:B------:R-:W-:Y:S05]  /*4c60*/  RET.REL.NODEC R6 `(swellParticles_cuda_kernel_backward) ;  /* 0xffffb39006007950 */ /* 0x000fea0003c3ffff */
        .weak           $__internal_33_$__cuda_sm3x_div_rn_noftz_f32_slowpath
        .type           $__internal_33_$__cuda_sm3x_div_rn_noftz_f32_slowpath,@function
        .size           $__internal_33_$__cuda_sm3x_div_rn_noftz_f32_slowpath,(.L_x_1205 - $__internal_33_$__cuda_sm3x_div_rn_noftz_f32_slowpath)
$__internal_33_$__cuda_sm3x_div_rn_noftz_f32_slowpath:
[--C-:B------:R-:W-:Y:S01]  /*4c70*/  SHF.R.U32.HI R7, RZ, 0x17, R21.reuse ;  /* 0x00000017ff077819 */ /* 0x100fe20000011615 */
        /* <DEDUP_REMOVED lines=34> */
.L_x_1074:
[----:B------:R-:W-:Y:S01]  /*4ea0*/  LEA R6, R7, 0xc0800000, 0x17 ;  /* 0xc080000007067811 */ /* 0x000fe200078eb8ff */
[----:B------:R-:W-:Y:S01]  /*4eb0*/  BSSY B4, `(.L_x_1079) ;  /* 0x0000036000047945 */ /* 0x000fe20003800000 */
[----:B------:R-:W-:-:S03]  /*4ec0*/  IADD3 R37, R37, -0x7f, RZ ;  /* 0xffffff8125257810 */ /* 0x000fc60007ffe0ff */
[----:B------:R-:W-:Y:S02]  /*4ed0*/  IMAD.IADD R39, R27, 0x1, -R6 ;  /* 0x000000011b277824 */ /* 0x000fe400078e0a06 */
[C---:B------:R-:W-:Y:S01]  /*4ee0*/  IMAD R6, R37.reuse, -0x800000, R36 ;  /* 0xff80000025067824 */ /* 0x040fe200078e0224 */
[----:B------:R-:W-:Y:S01]  /*4ef0*/  IADD3 R37, R37, 0x7f, -R7 ;  /* 0x0000007f25257810 */ /* 0x000fe20007ffe807 */
[----:B------:R-:W0:Y:S01]  /*4f00*/  MUFU.RCP R27, R39 ;  /* 0x00000027001b7308 */ /* 0x000e220000001000 */
[----:B------:R-:W-:-:S03]  /*4f10*/  FADD.FTZ R35, -R39, -RZ ;  /* 0x800000ff27237221 */ /* 0x000fc60000010100 */
        /* <DEDUP_REMOVED lines=43> */
.L_x_1081:
[----:B------:R-:W-:-:S04]  /*51d0*/  LOP3.LUT R6, R6, 0x80000000, RZ, 0xc0, !PT ;  /* 0x8000000006067812 */ /* 0x000fc800078ec0ff */
[----:B------:R-:W-:Y:S01]  /*51e0*/  LOP3.LUT R6, R6, 0x7f800000, RZ, 0xfc, !PT ;  /* 0x7f80000006067812 */ /* 0x000fe200078efcff */
[----:B------:R-:W-:Y:S05]  /*51f0*/  BRA `(.L_x_1082) ;  /* 0x0000001000007947 */ /* 0x000fea0003800000 */
.L_x_1080:
[----:B------:R-:W-:Y:S02]  /*5200*/  IMAD R6, R37, 0x800000, R6 ;  /* 0x0080000025067824 */ /* 0x000fe400078e0206 */
.L_x_1082:
[----:B------:R-:W-:Y:S05]  /*5210*/  BSYNC B4 ;  /* 0x0000000000047941 */ /* 0x000fea0003800000 */
.L_x_1079:
[----:B------:R-:W-:Y:S05]  /*5220*/  BRA `(.L_x_1083) ;  /* 0x0000008000007947 */ /* 0x000fea0003800000 */
.L_x_1078:
[----:B------:R-:W-:-:S04]  /*5230*/  LOP3.LUT R6, R27, 0x80000000, R36, 0x48, !PT ;  /* 0x800000001b067812 */ /* 0x000fc800078e4824 */
[----:B------:R-:W-:Y:S01]  /*5240*/  LOP3.LUT R6, R6, 0x7f800000, RZ, 0xfc, !PT ;  /* 0x7f80000006067812 */ /* 0x000fe200078efcff */
[----:B------:R-:W-:Y:S05]  /*5250*/  BRA `(.L_x_1083) ;  /* 0x0000005000007947 */ /* 0x000fea0003800000 */
.L_x_1077:
[----:B------:R-:W-:Y:S01]  /*5260*/  LOP3.LUT R6, R27, 0x80000000, R36, 0x48, !PT ;  /* 0x800000001b067812 */ /* 0x000fe200078e4824 */
[----:B------:R-:W-:Y:S05]  /*5270*/  BRA `(.L_x_1083) ;  /* 0x0000003000007947 */ /* 0x000fea0003800000 */
.L_x_1076:
[----:B------:R-:W0:Y:S01]  /*5280*/  MUFU.RSQ R6, -QNAN ;  /* 0xffc0000000067908 */ /* 0x000e220000001400 */
[----:B------:R-:W-:Y:S05]  /*5290*/  BRA `(.L_x_1083) ;  /* 0x0000001000007947 */ /* 0x000fea0003800000 */
.L_x_1075:
[----:B------:R-:W-:Y:S02]  /*52a0*/  FADD.FTZ R6, R36, R21 ;  /* 0x0000001524067221 */ /* 0x000fe40000010000 */
.L_x_1083:
[----:B------:R-:W-:Y:S05]  /*52b0*/  BSYNC B3 ;  /* 0x0000000000037941 */ /* 0x000fea0003800000 */
.L_x_1073:
[----:B0-----:R-:W-:Y:S02]  /*52c0*/  IMAD.MOV.U32 R26, RZ, RZ, R6 ;  /* 0x000000ffff1a7224 */ /* 0x001fe400078e0006 */
[----:B------:R-:W-:Y:S02]  /*52d0*/  IMAD.MOV.U32 R6, RZ, RZ, R25 ;  /* 0x000000ffff067224 */ /* 0x000fe400078e0019 */
[----:B------:R-:W-:-:S04]  /*52e0*/  IMAD.MOV.U32 R7, RZ, RZ, 0x0 ;  /* 0x00000000ff077424 */ /* 0x000fc800078e00ff */
[----:B------:R-:W-:Y:S05]  /*52f0*/  RET.REL.NODEC R6 `(swellParticles_cuda_kernel_backward) ;  /* 0xffffad0006007950 */ /* 0x000fea0003c3ffff */
.L_x_1084:
        /* <DEDUP_REMOVED lines=16> */
.L_x_1205:


//--------------------- .text.swellParticles_cuda_kernel_forward --------------------------
	.section	.text.swellParticles_cuda_kernel_forward,"ax",@progbits
	.sectioninfo	@"SHI_REGISTERS=38"
	.align	128
        .global         swellParticles_cuda_kernel_forward
        .type           swellParticles_cuda_kernel_forward,@function
        .size           swellParticles_cuda_kernel_forward,(.L_x_1206 - swellParticles_cuda_kernel_forward)
        .other          swellParticles_cuda_kernel_forward,@"STO_CUDA_ENTRY STV_DEFAULT"
swellParticles_cuda_kernel_forward:
.text.swellParticles_cuda_kernel_forward:
[----:B------:R-:W-:-:S03]  /*0000*/  IMAD.MOV.U32 R1, RZ, RZ, c[0x0][0x28] ;  /* 0x00000a00ff017624 */ /* 0x000fc600078e00ff */
[----:B------:R-:W0:Y:S01]  /*0010*/  S2R R2, SR_TID.X ;  /* 0x0000000000027919 */ /* 0x000e220000002100 */
[----:B------:R-:W-:Y:S01]  /*0020*/  IMAD.MOV.U32 R3, RZ, RZ, RZ ;  /* 0x000000ffff037224 */ /* 0x000fe200078e00ff */
[----:B------:R-:W-:Y:S02]  /*0030*/  IADD3 R1, R1, -0x20, RZ ;  /* 0xffffffe001017810 */ /* 0x000fe40007ffe0ff */
[----:B------:R-:W0:Y:S02]  /*0040*/  S2R R5, SR_CTAID.X ;  /* 0x0000000000057919 */ /* 0x000e240000002500 */
[----:B0-----:R-:W-:-:S05]  /*0050*/  IMAD.WIDE.U32 R2, R5, c[0x0][0x0], R2 ;  /* 0x0000000005027a25 */ /* 0x001fca00078e0002 */
[----:B------:R-:W-:-:S04]  /*0060*/  ISETP.GE.U32.AND P0, PT, R2, c[0x0][0x178], PT ;  /* 0x00005e0002007a0c */ /* 0x000fc80003f06070 */
[----:B------:R-:W-:-:S13]  /*0070*/  ISETP.GE.U32.AND.EX P0, PT, R3, c[0x0][0x17c], PT, P0 ;  /* 0x00005f0003007a0c */ /* 0x000fda0003f06100 */
[----:B------:R-:W-:Y:S05]  /*0080*/  @P0 EXIT ;  /* 0x000000000000094d */ /* 0x000fea0003800000 */
[----:B------:R-:W-:Y:S01]  /*0090*/  IMAD.MOV.U32 R0, RZ, RZ, R2 ;  /* 0x000000ffff007224 */ /* 0x000fe200078e0002 */
[----:B------:R-:W-:-:S03]  /*00a0*/  ULDC.64 UR8, c[0x0][0x118] ;  /* 0x0000460000087ab9 */ /* 0x000fc60000000a00 */
.L_x_1111:
[----:B------:R-:W-:Y:S01]  /*00b0*/  IMAD.MOV.U32 R2, RZ, RZ, c[0x0][0x1d8] ;  /* 0x00007600ff027624 */ /* 0x000fe200078e00ff */
[----:B0-----:R-:W-:Y:S01]  /*00c0*/  SHF.R.S32.HI R12, RZ, 0x1f, R0 ;  /* 0x0000001fff0c7819 */ /* 0x001fe20000011400 */
[----:B------:R-:W-:Y:S02]  /*00d0*/  IMAD.MOV.U32 R4, RZ, RZ, c[0x0][0x1a0] ;  /* 0x00006800ff047624 */ /* 0x000fe400078e00ff */
[----:B------:R-:W-:Y:S01]  /*00e0*/  IMAD.MOV.U32 R17, RZ, RZ, c[0x0][0x1d8] ;  /* 0x00007600ff117624 */ /* 0x000fe200078e00ff */
[----:B------:R-:W-:Y:S01]  /*00f0*/  SHF.R.S32.HI R14, RZ, 0x1f, R2 ;  /* 0x0000001fff0e7819 */ /* 0x000fe20000011402 */
[C---:B------:R-:W-:Y:S01]  /*0100*/  IMAD R5, R12.reuse, c[0x0][0x1d8], RZ ;  /* 0x000076000c057a24 */ /* 0x040fe200078e02ff */
[----:B------:R-:W-:Y:S01]  /*0110*/  SHF.R.S32.HI R16, RZ, 0x1f, R4 ;  /* 0x0000001fff107819 */ /* 0x000fe20000011404 */
[----:B------:R-:W-:Y:S02]  /*0120*/  IMAD.MOV.U32 R15, RZ, RZ, c[0x0][0x1a0] ;  /* 0x00006800ff0f7624 */ /* 0x000fe400078e00ff */
[----:B------:R-:W-:-:S02]  /*0130*/  IMAD R7, R12, c[0x0][0x1a0], RZ ;  /* 0x000068000c077a24 */ /* 0x000fc400078e02ff */
[----:B------:R-:W-:-:S04]  /*0140*/  IMAD.WIDE.U32 R10, R0, R17, c[0x0][0x1b8] ;  /* 0x00006e00000a7625 */ /* 0x000fc800078e0011 */
[----:B------:R-:W-:Y:S02]  /*0150*/  IMAD R9, R14, R0, R5 ;  /* 0x000000000e097224 */ /* 0x000fe400078e0205 */
[----:B------:R-:W-:-:S04]  /*0160*/  IMAD.WIDE.U32 R4, R0, R15, c[0x0][0x180] ;  /* 0x0000600000047625 */ /* 0x000fc800078e000f */
[----:B------:R-:W-:Y:S02]  /*0170*/  IMAD R7, R16, R0, R7 ;  /* 0x0000000010077224 */ /* 0x000fe400078e0207 */
[----:B------:R-:W-:Y:S02]  /*0180*/  IMAD.IADD R11, R11, 0x1, R9 ;  /* 0x000000010b0b7824 */ /* 0x000fe400078e0209 */
[----:B------:R-:W-:-:S03]  /*0190*/  IMAD.IADD R5, R5, 0x1, R7 ;  /* 0x0000000105057824 */ /* 0x000fc600078e0207 */
[----:B------:R-:W2:Y:S04]  /*01a0*/  LDG.E R2, [R10.64+0x4] ;  /* 0x000004080a027981 */ /* 0x000ea8000c1e1900 */
[----:B------:R-:W3:Y:S01]  /*01b0*/  LDG.E R4, [R4.64] ;  /* 0x0000000804047981 */ /* 0x000ee2000c1e1900 */
[----:B------:R-:W-:Y:S01]  /*01c0*/  ULDC UR6, c[0x0][0x0] ;  /* 0x0000000000067ab9 */ /* 0x000fe20000000800 */
[----:B------:R-:W-:Y:S01]  /*01d0*/  IMAD.MOV.U32 R13, RZ, RZ, R0 ;  /* 0x000000ffff0d7224 */ /* 0x000fe200078e0000 */
[----:B------:R-:W-:Y:S01]  /*01e0*/  ULDC UR7, c[0x0][0xc] ;  /* 0x0000030000077ab9 */ /* 0x000fe20000000800 */
[----:B------:R-:W-:Y:S01]  /*01f0*/  BSSY B0, `(.L_x_1085) ;  /* 0x000024a000007945 */ /* 0x000fe20003800000 */
[----:B------:R-:W-:Y:S02]  /*0200*/  UIMAD.WIDE.U32 UR6, UR6, UR7, URZ ;  /* 0x00000007060672a5 */ /* 0x000fe4000f8e003f */
[----:B------:R-:W-:-:S02]  /*0210*/  UMOV UR4, URZ ;  /* 0x0000003f00047c82 */ /* 0x000fc40008000000 */
[----:B------:R-:W-:Y:S02]  /*0220*/  UIADD3 UR4, UR7, UR4, URZ ;  /* 0x0000000407047290 */ /* 0x000fe4000fffe03f */
[----:B------:R-:W-:-:S04]  /*0230*/  IADD3 R0, P0, R0, UR6, RZ ;  /* 0x0000000600007c10 */ /* 0x000fc8000ff1e0ff */
[----:B------:R-:W-:Y:S02]  /*0240*/  IADD3.X R3, R3, UR4, RZ, P0, !PT ;  /* 0x0000000403037c10 */ /* 0x000fe400087fe4ff */
[----:B------:R-:W-:-:S04]  /*0250*/  ISETP.GE.U32.AND P0, PT, R0, c[0x0][0x178], PT ;  /* 0x00005e0000007a0c */ /* 0x000fc80003f06070 */
[----:B------:R-:W-:Y:S02]  /*0260*/  ISETP.GE.U32.AND.EX P0, PT, R3, c[0x0][0x17c], PT, P0 ;  /* 0x00005f0003007a0c */ /* 0x000fe40003f06100 */
[----:B--2---:R-:W-:-:S04]  /*0270*/  FSETP.GT.AND P1, PT, R2, c[0x0][0x270], PT ;  /* 0x00009c0002007a0b */ /* 0x004fc80003f24000 */
[----:B---3--:R-:W-:-:S13]  /*0280*/  ISETP.NE.OR P1, PT, R4, 0x1, !P1 ;  /* 0x000000010400780c */ /* 0x008fda0004f25670 */
[----:B------:R-:W-:Y:S05]  /*0290*/  @P1 BRA `(.L_x_1086) ;  /* 0x000023f000001947 */ /* 0x000fea0003800000 */
[----:B------:R-:W-:-:S04]  /*02a0*/  IADD3 R4, R13, 0x1, RZ ;  /* 0x000000010d047810 */ /* 0x000fc80007ffe0ff */
[----:B------:R-:W-:-:S13]  /*02b0*/  ISETP.GE.AND P1, PT, R4, c[0x0][0x190], PT ;  /* 0x0000640004007a0c */ /* 0x000fda0003f26270 */
[----:B------:R-:W-:Y:S05]  /*02c0*/  @P1 BRA `(.L_x_1086) ;  /* 0x000023c000001947 */ /* 0x000fea0003800000 */
[----:B------:R-:W-:Y:S01]  /*02d0*/  SHF.R.S32.HI R8, RZ, 0x1f, R4 ;  /* 0x0000001fff087819 */ /* 0x000fe20000011404 */
[----:B------:R-:W-:-:S04]  /*02e0*/  IMAD.WIDE.U32 R6, R4, R15, c[0x0][0x180] ;  /* 0x0000600004067625 */ /* 0x000fc800078e000f */
[----:B------:R-:W-:-:S04]  /*02f0*/  IMAD R5, R8, c[0x0][0x1a0], RZ ;  /* 0x0000680008057a24 */ /* 0x000fc800078e02ff */
[----:B------:R-:W-:-:S04]  /*0300*/  IMAD R5, R4, R16, R5 ;  /* 0x0000001004057224 */ /* 0x000fc800078e0205 */
[----:B------:R-:W-:-:S05]  /*0310*/  IMAD.IADD R7, R7, 0x1, R5 ;  /* 0x0000000107077824 */ /* 0x000fca00078e0205 */
[----:B------:R-:W2:Y:S02]  /*0320*/  LDG.E R6, [R6.64] ;  /* 0x0000000806067981 */ /* 0x000ea4000c1e1900 */
[----:B--2---:R-:W-:-:S13]  /*0330*/  ISETP.NE.AND P1, PT, R6, RZ, PT ;  /* 0x000000ff0600720c */ /* 0x004fda0003f25270 */
[----:B------:R-:W-:Y:S05]  /*0340*/  @P1 BRA `(.L_x_1086) ;  /* 0x0000234000001947 */ /* 0x000fea0003800000 */
[----:B------:R-:W-:Y:S02]  /*0350*/  IMAD R5, R8, c[0x0][0x1d8], RZ ;  /* 0x0000760008057a24 */ /* 0x000fe400078e02ff */
[C---:B------:R-:W-:Y:S01]  /*0360*/  IMAD.WIDE.U32 R6, R4.reuse, R17, c[0x0][0x1b8] ;  /* 0x00006e0004067625 */ /* 0x040fe200078e0011 */
[----:B------:R-:W2:Y:S03]  /*0370*/  LDG.E R8, [R10.64+0x8] ;  /* 0x000008080a087981 */ /* 0x000ea6000c1e1900 */
[----:B------:R-:W-:Y:S02]  /*0380*/  IMAD R5, R4, R14, R5 ;  /* 0x0000000e04057224 */ /* 0x000fe400078e0205 */
[----:B------:R-:W-:Y:S02]  /*0390*/  IMAD.MOV.U32 R14, RZ, RZ, R6 ;  /* 0x000000ffff0e7224 */ /* 0x000fe400078e0006 */
[----:B------:R-:W-:Y:S01]  /*03a0*/  IMAD.IADD R15, R7, 0x1, R5 ;  /* 0x00000001070f7824 */ /* 0x000fe200078e0205 */
[----:B------:R-:W3:Y:S04]  /*03b0*/  LDG.E R6, [R10.64] ;  /* 0x000000080a067981 */ /* 0x000ee8000c1e1900 */
[----:B------:R-:W4:Y:S04]  /*03c0*/  LDG.E R5, [R14.64+0x4] ;  /* 0x000004080e057981 */ /* 0x000f28000c1e1900 */
[----:B------:R-:W3:Y:S04]  /*03d0*/  LDG.E R7, [R14.64] ;  /* 0x000000080e077981 */ /* 0x000ee8000c1e1900 */
[----:B------:R-:W2:Y:S01]  /*03e0*/  LDG.E R9, [R14.64+0x8] ;  /* 0x000008080e097981 */ /* 0x000ea2000c1e1900 */
[----:B------:R-:W-:Y:S01]  /*03f0*/  BSSY B1, `(.L_x_1087) ;  /* 0x0000013000017945 */ /* 0x000fe20003800000 */
[----:B----4-:R-:W-:Y:S01]  /*0400*/  FADD R17, -R2, R5 ;  /* 0x0000000502117221 */ /* 0x010fe20000000100 */
[----:B---3--:R-:W-:-:S03]  /*0410*/  FADD R16, -R6, R7 ;  /* 0x0000000706107221 */ /* 0x008fc60000000100 */
[----:B------:R-:W-:Y:S01]  /*0420*/  FMUL R19, R17, R17 ;  /* 0x0000001111137220 */ /* 0x000fe20000400000 */
[----:B--2---:R-:W-:-:S03]  /*0430*/  FADD R17, -R8, R9 ;  /* 0x0000000908117221 */ /* 0x004fc60000000100 */
[----:B------:R-:W-:-:S04]  /*0440*/  FFMA R16, R16, R16, R19 ;  /* 0x0000001010107223 */ /* 0x000fc80000000013 */
[----:B------:R-:W-:-:S05]  /*0450*/  FFMA R17, R17, R17, R16 ;  /* 0x0000001111117223 */ /* 0x000fca0000000010 */
[----:B------:R-:W-:Y:S01]  /*0460*/  IADD3 R16, R17, -0xd000000, RZ ;  /* 0xf300000011107810 */ /* 0x000fe20007ffe0ff */
[----:B------:R0:W1:Y:S03]  /*0470*/  MUFU.RSQ R18, R17 ;  /* 0x0000001100127308 */ /* 0x0000660000001400 */
[----:B------:R-:W-:-:S13]  /*0480*/  ISETP.GT.U32.AND P1, PT, R16, 0x727fffff, PT ;  /* 0x727fffff1000780c */ /* 0x000fda0003f24070 */
[----:B------:R-:W-:Y:S05]  /*0490*/  @!P1 BRA `(.L_x_1088) ;  /* 0x0000004000009947 */ /* 0x000fea0003800000 */
[----:B01----:R-:W-:Y:S02]  /*04a0*/  MOV R18, 0x4c0 ;  /* 0x000004c000127802 */ /* 0x003fe40000000f00 */
[----:B------:R-:W-:Y:S05]  /*04b0*/  CALL.REL.NOINC `($__internal_34_$__cuda_sm20_sqrt_rn_f32_slowpath) ;  /* 0x0000221000007944 */ /* 0x000fea0003c00000 */
[----:B------:R-:W-:Y:S01]  /*04c0*/  IMAD.MOV.U32 R10, RZ, RZ, R14 ;  /* 0x000000ffff0a7224 */ /* 0x000fe200078e000e */
[----:B------:R-:W-:Y:S05]  /*04d0*/  BRA `(.L_x_1089) ;  /* 0x0000004000007947 */ /* 0x000fea0003800000 */
.L_x_1088:
[----:B01----:R-:W-:Y:S01]  /*04e0*/  FMUL.FTZ R10, R17, R18 ;  /* 0x00000012110a7220 */ /* 0x003fe20000410000 */
[----:B------:R-:W-:-:S03]  /*04f0*/  FMUL.FTZ R14, R18, 0.5 ;  /* 0x3f000000120e7820 */ /* 0x000fc60000410000 */
[----:B------:R-:W-:-:S04]  /*0500*/  FFMA R11, -R10, R10, R17 ;  /* 0x0000000a0a0b7223 */ /* 0x000fc80000000111 */
[----:B------:R-:W-:Y:S02]  /*0510*/  FFMA R10, R11, R14, R10 ;  /* 0x0000000e0b0a7223 */ /* 0x000fe4000000000a */
.L_x_1089:
[----:B------:R-:W-:Y:S05]  /*0520*/  BSYNC B1 ;  /* 0x0000000000017941 */ /* 0x000fea0003800000 */
.L_x_1087:
[----:B------:R-:W-:Y:S01]  /*0530*/  IMAD.MOV.U32 R14, RZ, RZ, 0x2c9277b5 ;  /* 0x2c9277b5ff0e7424 */ /* 0x000fe200078e00ff */
[----:B------:R-:W-:-:S03]  /*0540*/  FSETP.GE.AND P1, PT, R10, c[0x0][0x268], PT ;  /* 0x00009a000a007a0b */ /* 0x000fc60003f26000 */
[----:B------:R-:W-:Y:S01]  /*0550*/  IMAD R11, R13, R14, -0x53a9b4fb ;  /* 0xac564b050d0b7424 */ /* 0x000fe200078e020e */
[----:B------:R-:W-:-:S04]  /*0560*/  FSETP.LEU.OR P1, PT, R5, c[0x0][0x270], !P1 ;  /* 0x00009c0005007a0b */ /* 0x000fc80004f2b400 */
        /* <DEDUP_REMOVED lines=9> */
[----:B------:R-:W-:-:S13]  /*0600*/  FSETP.GEU.OR P1, PT, R11, c[0x0][0x260], P1 ;  /* 0x000098000b007a0b */ /* 0x000fda0000f2e400 */
[----:B------:R-:W-:Y:S05]  /*0610*/  @P1 BRA `(.L_x_1086) ;  /* 0x0000207000001947 */ /* 0x000fea0003800000 */
[----:B------:R-:W-:Y:S01]  /*0620*/  ULDC UR4, c[0x0][0x248] ;  /* 0x0000920000047ab9 */ /* 0x000fe20000000800 */
[----:B------:R-:W-:Y:S01]  /*0630*/  IMAD.MOV.U32 R10, RZ, RZ, c[0x0][0x248] ;  /* 0x00009200ff0a7624 */ /* 0x000fe200078e00ff */
[----:B------:R-:W-:Y:S01]  /*0640*/  USHF.R.S32.HI UR4, URZ, 0x1f, UR4 ;  /* 0x0000001f3f047899 */ /* 0x000fe20008011404 */
[----:B------:R-:W-:Y:S02]  /*0650*/  IMAD R14, R12, c[0x0][0x248], RZ ;  /* 0x000092000c0e7a24 */ /* 0x000fe400078e02ff */
[----:B------:R-:W-:-:S04]  /*0660*/  IMAD.WIDE.U32 R10, R13, R10, c[0x0][0x228] ;  /* 0x00008a000d0a7625 */ /* 0x000fc800078e000a */
[----:B------:R-:W-:Y:S01]  /*0670*/  IMAD R17, R13, UR4, R14 ;  /* 0x000000040d117c24 */ /* 0x000fe2000f8e020e */
[----:B------:R-:W-:Y:S01]  /*0680*/  ULDC UR4, c[0x0][0x210] ;  /* 0x0000840000047ab9 */ /* 0x000fe20000000800 */
[----:B------:R-:W-:Y:S01]  /*0690*/  IMAD.MOV.U32 R16, RZ, RZ, R10 ;  /* 0x000000ffff107224 */ /* 0x000fe200078e000a */
[----:B------:R-:W-:Y:S01]  /*06a0*/  USHF.R.S32.HI UR4, URZ, 0x1f, UR4 ;  /* 0x0000001f3f047899 */ /* 0x000fe20008011404 */
[----:B------:R-:W-:Y:S02]  /*06b0*/  IMAD.IADD R17, R11, 0x1, R17 ;  /* 0x000000010b117824 */ /* 0x000fe400078e0211 */
[----:B------:R-:W-:Y:S02]  /*06c0*/  IMAD R12, R12, c[0x0][0x210], RZ ;  /* 0x000084000c0c7a24 */ /* 0x000fe400078e02ff */
[----:B------:R-:W-:Y:S01]  /*06d0*/  IMAD.MOV.U32 R14, RZ, RZ, c[0x0][0x210] ;  /* 0x00008400ff0e7624 */ /* 0x000fe200078e00ff */
[----:B------:R0:W2:Y:S01]  /*06e0*/  LDG.E R10, [R16.64] ;  /* 0x00000008100a7981 */ /* 0x0000a2000c1e1900 */
[----:B------:R-:W-:-:S02]  /*06f0*/  IMAD R11, R13, UR4, R12 ;  /* 0x000000040d0b7c24 */ /* 0x000fc4000f8e020c */
[----:B------:R-:W-:Y:S02]  /*0700*/  IMAD R12, R18, 0x2c9277b5, RZ ;  /* 0x2c9277b5120c7824 */ /* 0x000fe400078e02ff */
[----:B------:R-:W-:-:S03]  /*0710*/  IMAD.WIDE.U32 R14, R13, R14, c[0x0][0x1f0] ;  /* 0x00007c000d0e7625 */ /* 0x000fc600078e000e */
[----:B------:R-:W-:Y:S01]  /*0720*/  IADD3 R13, R12, 0x57b3a6f, RZ ;  /* 0x057b3a6f0c0d7810 */ /* 0x000fe20007ffe0ff */
[----:B------:R-:W-:-:S03]  /*0730*/  IMAD.IADD R15, R15, 0x1, R11 ;  /* 0x000000010f0f7824 */ /* 0x000fc600078e020b */
[----:B------:R-:W-:Y:S02]  /*0740*/  LEA.HI R18, R13, 0x4, RZ, 0x4 ;  /* 0x000000040d127811 */ /* 0x000fe400078f20ff */
[----:B------:R1:W5:Y:S01]  /*0750*/  LDG.E R11, [R14.64] ;  /* 0x000000080e0b7981 */ /* 0x000362000c1e1900 */
[----:B------:R-:W-:Y:S01]  /*0760*/  BSSY B1, `(.L_x_1090) ;  /* 0x0000069000017945 */ /* 0x000fe20003800000 */
[----:B------:R-:W-:-:S04]  /*0770*/  SHF.R.U32.HI R18, RZ, R18, R13 ;  /* 0x00000012ff127219 */ /* 0x000fc8000001160d */
[----:B------:R-:W-:Y:S02]  /*0780*/  LOP3.LUT R18, R18, R13, RZ, 0x3c, !PT ;  /* 0x0000000d12127212 */ /* 0x000fe400078e3cff */
[----:B-1----:R-:W-:-:S03]  /*0790*/  IADD3 R15, R12, 0x320db224, RZ ;  /* 0x320db2240c0f7810 */ /* 0x002fc60007ffe0ff */
[----:B------:R-:W-:-:S05]  /*07a0*/  IMAD R18, R18, 0x108ef2d9, RZ ;  /* 0x108ef2d912127824 */ /* 0x000fca00078e02ff */
[----:B------:R-:W-:-:S04]  /*07b0*/  SHF.R.U32.HI R13, RZ, 0x16, R18 ;  /* 0x00000016ff0d7819 */ /* 0x000fc80000011612 */
[----:B------:R-:W-:Y:S02]  /*07c0*/  LOP3.LUT R13, R13, R18, RZ, 0x3c, !PT ;  /* 0x000000120d0d7212 */ /* 0x000fe400078e3cff */
[----:B------:R-:W-:Y:S02]  /*07d0*/  LEA.HI R18, R15, 0x4, RZ, 0x4 ;  /* 0x000000040f127811 */ /* 0x000fe400078f20ff */
[----:B0-----:R-:W-:Y:S02]  /*07e0*/  SHF.R.U32.HI R16, RZ, 0x8, R13 ;  /* 0x00000008ff107819 */ /* 0x001fe4000001160d */
[----:B------:R-:W-:Y:S02]  /*07f0*/  IADD3 R13, R12, -0x27173d46, RZ ;  /* 0xd8e8c2ba0c0d7810 */ /* 0x000fe40007ffe0ff */
[----:B------:R-:W-:Y:S02]  /*0800*/  I2FP.F32.U32 R16, R16 ;  /* 0x0000001000107245 */ /* 0x000fe40000201000 */
[----:B------:R-:W-:-:S02]  /*0810*/  LEA.HI R12, R13, 0x4, RZ, 0x4 ;  /* 0x000000040d0c7811 */ /* 0x000fc400078f20ff */
[----:B------:R-:W-:Y:S01]  /*0820*/  SHF.R.U32.HI R18, RZ, R18, R15 ;  /* 0x00000012ff127219 */ /* 0x000fe2000001160f */
[----:B------:R-:W-:Y:S01]  /*0830*/  FMUL R16, R16, 5.9604644775390625e-08 ;  /* 0x3380000010107820 */ /* 0x000fe20000400000 */
[----:B------:R-:W-:Y:S02]  /*0840*/  SHF.R.U32.HI R14, RZ, R12, R13 ;  /* 0x0000000cff0e7219 */ /* 0x000fe4000001160d */
[----:B------:R-:W-:Y:S01]  /*0850*/  LOP3.LUT R18, R18, R15, RZ, 0x3c, !PT ;  /* 0x0000000f12127212 */ /* 0x000fe200078e3cff */
[----:B------:R-:W-:Y:S01]  /*0860*/  FMUL R12, R16, 3.1400001049041748047 ;  /* 0x4048f5c3100c7820 */ /* 0x000fe20000400000 */
[----:B------:R-:W-:-:S03]  /*0870*/  LOP3.LUT R14, R14, R13, RZ, 0x3c, !PT ;  /* 0x0000000d0e0e7212 */ /* 0x000fc600078e3cff */
[----:B------:R-:W-:Y:S01]  /*0880*/  FMUL R20, R12, 0.63661974668502807617 ;  /* 0x3f22f9830c147820 */ /* 0x000fe20000400000 */
[----:B------:R-:W-:Y:S01]  /*0890*/  IMAD R18, R18, 0x108ef2d9, RZ ;  /* 0x108ef2d912127824 */ /* 0x000fe200078e02ff */
[----:B------:R-:W-:Y:S01]  /*08a0*/  FSETP.GE.AND P1, PT, |R12|, 105615, PT ;  /* 0x47ce47800c00780b */ /* 0x000fe20003f26200 */
[----:B------:R-:W-:-:S03]  /*08b0*/  IMAD R14, R14, 0x108ef2d9, RZ ;  /* 0x108ef2d90e0e7824 */ /* 0x000fc600078e02ff */
[----:B------:R-:W0:Y:S01]  /*08c0*/  F2I.NTZ R20, R20 ;  /* 0x0000001400147305 */ /* 0x000e220000203100 */
[----:B------:R-:W-:Y:S02]  /*08d0*/  SHF.R.U32.HI R15, RZ, 0x16, R18 ;  /* 0x00000016ff0f7819 */ /* 0x000fe40000011612 */
[----:B------:R-:W-:Y:S02]  /*08e0*/  SHF.R.U32.HI R13, RZ, 0x16, R14 ;  /* 0x00000016ff0d7819 */ /* 0x000fe4000001160e */
[----:B------:R-:W-:Y:S02]  /*08f0*/  LOP3.LUT R15, R15, R18, RZ, 0x3c, !PT ;  /* 0x000000120f0f7212 */ /* 0x000fe400078e3cff */
[----:B------:R-:W-:Y:S02]  /*0900*/  LOP3.LUT R13, R13, R14, RZ, 0x3c, !PT ;  /* 0x0000000e0d0d7212 */ /* 0x000fe400078e3cff */
[----:B------:R-:W-:Y:S02]  /*0910*/  SHF.R.U32.HI R15, RZ, 0x8, R15 ;  /* 0x00000008ff0f7819 */ /* 0x000fe4000001160f */
[----:B------:R-:W-:-:S02]  /*0920*/  SHF.R.U32.HI R13, RZ, 0x8, R13 ;  /* 0x00000008ff0d7819 */ /* 0x000fc4000001160d */
[----:B------:R-:W-:Y:S02]  /*0930*/  I2FP.F32.U32 R15, R15 ;  /* 0x0000000f000f7245 */ /* 0x000fe40000201000 */
[----:B------:R-:W-:Y:S01]  /*0940*/  I2FP.F32.U32 R13, R13 ;  /* 0x0000000d000d7245 */ /* 0x000fe20000201000 */
[----:B0-----:R-:W-:Y:S01]  /*0950*/  IMAD.MOV.U32 R22, RZ, RZ, R20 ;  /* 0x000000ffff167224 */ /* 0x001fe200078e0014 */
[----:B------:R-:W-:-:S03]  /*0960*/  I2FP.F32.S32 R17, R20 ;  /* 0x0000001400117245 */ /* 0x000fc60000201400 */
[----:B------:R-:W-:Y:S02]  /*0970*/  FMUL R13, R13, 5.9604644775390625e-08 ;  /* 0x338000000d0d7820 */ /* 0x000fe40000400000 */
[----:B------:R-:W-:-:S04]  /*0980*/  FFMA R14, R17, -1.5707962512969970703, R12 ;  /* 0xbfc90fda110e7823 */ /* 0x000fc8000000000c */
[----:B------:R-:W-:Y:S01]  /*0990*/  FFMA R16, R17, -7.5497894158615963534e-08, R14 ;  /* 0xb3a2216811107823 */ /* 0x000fe2000000000e */
[----:B------:R-:W-:-:S04]  /*09a0*/  FMUL R14, R15, 5.9604644775390625e-08 ;  /* 0x338000000f0e7820 */ /* 0x000fc80000400000 */
[----:B------:R-:W-:Y:S01]  /*09b0*/  FMUL R14, R14, 6.2800002098083496094 ;  /* 0x40c8f5c30e0e7820 */ /* 0x000fe20000400000 */
[----:B--2---:R-:W-:Y:S01]  /*09c0*/  FMUL R15, R13, R10 ;  /* 0x0000000a0d0f7220 */ /* 0x004fe20000400000 */
[----:B------:R-:W-:-:S03]  /*09d0*/  FFMA R13, R17, -5.3903029534742383927e-15, R16 ;  /* 0xa7c234c5110d7823 */ /* 0x000fc60000000010 */
[----:B------:R-:W-:Y:S01]  /*09e0*/  FMUL R15, R15, c[0x0][0x26c] ;  /* 0x00009b000f0f7a20 */ /* 0x000fe20000400000 */
[----:B------:R-:W-:Y:S01]  /*09f0*/  IMAD.MOV.U32 R25, RZ, RZ, R13 ;  /* 0x000000ffff197224 */ /* 0x000fe200078e000d */
[----:B------:R-:W-:Y:S05]  /*0a00*/  @!P1 BRA `(.L_x_1091) ;  /* 0x000003e000009947 */ /* 0x000fea0003800000 */
[----:B------:R-:W-:-:S13]  /*0a10*/  FSETP.NEU.AND P2, PT, |R12|, +INF , PT ;  /* 0x7f8000000c00780b */ /* 0x000fda0003f4d200 */
[----:B------:R-:W-:Y:S05]  /*0a20*/  @!P2 BRA `(.L_x_1092) ;  /* 0x000003a00000a947 */ /* 0x000fea0003800000 */
[----:B------:R-:W-:Y:S01]  /*0a30*/  SHF.R.U32.HI R16, RZ, 0x17, R12 ;  /* 0x00000017ff107819 */ /* 0x000fe2000001160c */
[----:B------:R-:W-:Y:S01]  /*0a40*/  IMAD.SHL.U32 R17, R12, 0x100, RZ ;  /* 0x000001000c117824 */ /* 0x000fe200078e00ff */
[----:B------:R-:W-:Y:S01]  /*0a50*/  MOV R21, RZ ;  /* 0x000000ff00157202 */ /* 0x000fe20000000f00 */
[----:B------:R-:W-:Y:S01]  /*0a60*/  IMAD.MOV.U32 R23, RZ, RZ, RZ ;  /* 0x000000ffff177224 */ /* 0x000fe200078e00ff */
[----:B------:R-:W-:Y:S01]  /*0a70*/  LOP3.LUT R16, R16, 0xff, RZ, 0xc0, !PT ;  /* 0x000000ff10107812 */ /* 0x000fe200078ec0ff */
[----:B------:R-:W-:Y:S01]  /*0a80*/  IMAD.MOV.U32 R20, RZ, RZ, R1 ;  /* 0x000000ffff147224 */ /* 0x000fe200078e0001 */
[----:B------:R-:W-:Y:S01]  /*0a90*/  LOP3.LUT R27, R17, 0x80000000, RZ, 0xfc, !PT ;  /* 0x80000000111b7812 */ /* 0x000fe200078efcff */
[----:B------:R-:W-:Y:S01]  /*0aa0*/  UMOV UR4, URZ ;  /* 0x0000003f00047c82 */ /* 0x000fe20008000000 */
[----:B------:R-:W-:Y:S01]  /*0ab0*/  IADD3 R24, R16, -0x80, RZ ;  /* 0xffffff8010187810 */ /* 0x000fe20007ffe0ff */
[----:B------:R-:W-:Y:S02]  /*0ac0*/  ULDC.64 UR6, c[0x4][0x88] ;  /* 0x0100220000067ab9 */ /* 0x000fe40000000a00 */
.L_x_1093:
[----:B------:R-:W-:Y:S02]  /*0ad0*/  IMAD.U32 R16, RZ, RZ, UR6 ;  /* 0x00000006ff107e24 */ /* 0x000fe4000f8e00ff */
[----:B------:R-:W-:-:S05]  /*0ae0*/  IMAD.U32 R17, RZ, RZ, UR7 ;  /* 0x00000007ff117e24 */ /* 0x000fca000f8e00ff */
[----:B------:R-:W2:Y:S01]  /*0af0*/  LDG.E.CONSTANT R16, [R16.64] ;  /* 0x0000000810107981 */ /* 0x000ea2000c1e9900 */
[----:B------:R-:W-:Y:S01]  /*0b00*/  IADD3 R21, R21, 0x1, RZ ;  /* 0x0000000115157810 */ /* 0x000fe20007ffe0ff */
[----:B------:R-:W-:-:S03]  /*0b10*/  UIADD3 UR6, UP0, UR6, 0x4, URZ ;  /* 0x0000000406067890 */ /* 0x000fc6000ff1e03f */
[----:B------:R-:W-:Y:S01]  /*0b20*/  ISETP.NE.AND P2, PT, R21, 0x6, PT ;  /* 0x000000061500780c */ /* 0x000fe20003f45270 */
[----:B------:R-:W-:Y:S01]  /*0b30*/  UIADD3.X UR7, URZ, UR7, URZ, UP0, !UPT ;  /* 0x000000073f077290 */ /* 0x000fe200087fe43f */
[----:B--2---:R-:W-:-:S05]  /*0b40*/  IMAD.WIDE.U32 R18, R16, R27, RZ ;  /* 0x0000001b10127225 */ /* 0x004fca00078e00ff */
[----:B------:R-:W-:-:S04]  /*0b50*/  IADD3 R25, P3, R18, R23, RZ ;  /* 0x0000001712197210 */ /* 0x000fc80007f7e0ff */
[----:B------:R-:W-:Y:S01]  /*0b60*/  IADD3.X R23, R19, UR4, RZ, P3, !PT ;  /* 0x0000000413177c10 */ /* 0x000fe20009ffe4ff */
[----:B------:R0:W-:Y:S02]  /*0b70*/  STL [R20], R25 ;  /* 0x0000001914007387 */ /* 0x0001e40000100800 */
[----:B0-----:R-:W-:Y:S01]  /*0b80*/  IADD3 R20, R20, 0x4, RZ ;  /* 0x0000000414147810 */ /* 0x001fe20007ffe0ff */
[----:B------:R-:W-:Y:S05]  /*0b90*/  @P2 BRA `(.L_x_1093) ;  /* 0xffffff3000002947 */ /* 0x000fea000383ffff */
[----:B------:R-:W-:Y:S01]  /*0ba0*/  LOP3.LUT P2, R21, R24, 0x1f, RZ, 0xc0, !PT ;  /* 0x0000001f18157812 */ /* 0x000fe2000784c0ff */
[----:B------:R0:W-:Y:S01]  /*0bb0*/  STL [R1+0x18], R23 ;  /* 0x0000181701007387 */ /* 0x0001e20000100800 */
[----:B------:R-:W-:-:S04]  /*0bc0*/  SHF.R.U32.HI R16, RZ, 0x5, R24 ;  /* 0x00000005ff107819 */ /* 0x000fc80000011618 */
[C---:B------:R-:W-:Y:S02]  /*0bd0*/  IADD3 R18, -R16.reuse, 0x4, RZ ;  /* 0x0000000410127810 */ /* 0x040fe40007ffe1ff */
[----:B------:R-:W-:-:S05]  /*0be0*/  IADD3 R16, -R16, 0x6, RZ ;  /* 0x0000000610107810 */ /* 0x000fca0007ffe1ff */
[--C-:B------:R-:W-:Y:S02]  /*0bf0*/  @P2 IMAD R25, R18, 0x4, R1.reuse ;  /* 0x0000000412192824 */ /* 0x100fe400078e0201 */
[----:B------:R-:W-:-:S03]  /*0c00*/  IMAD R24, R16, 0x4, R1 ;  /* 0x0000000410187824 */ /* 0x000fc600078e0201 */
[----:B------:R-:W2:Y:S04]  /*0c10*/  @P2 LDL R19, [R25] ;  /* 0x0000000019132983 */ /* 0x000ea80000100800 */
[----:B------:R-:W3:Y:S04]  /*0c20*/  LDL R20, [R24] ;  /* 0x0000000018147983 */ /* 0x000ee80000100800 */
[----:B------:R-:W4:Y:S01]  /*0c30*/  LDL R17, [R24+-0x4] ;  /* 0xfffffc0018117983 */ /* 0x000f220000100800 */
[----:B------:R-:W-:-:S04]  /*0c40*/  @P2 IADD3 R16, -R21, 0x20, RZ ;  /* 0x0000002015102810 */ /* 0x000fc80007ffe1ff */
[-C--:B--2---:R-:W-:Y:S02]  /*0c50*/  @P2 SHF.R.U32.HI R18, RZ, R16.reuse, R19 ;  /* 0x00000010ff122219 */ /* 0x084fe40000011613 */
[-C--:B---3--:R-:W-:Y:S02]  /*0c60*/  @P2 SHF.L.U32 R19, R20, R21.reuse, RZ ;  /* 0x0000001514132219 */ /* 0x088fe400000006ff */
[----:B----4-:R-:W-:Y:S02]  /*0c70*/  @P2 SHF.R.U32.HI R16, RZ, R16, R17 ;  /* 0x00000010ff102219 */ /* 0x010fe40000011611 */
[----:B------:R-:W-:-:S03]  /*0c80*/  @P2 SHF.L.U32 R21, R17, R21, RZ ;  /* 0x0000001511152219 */ /* 0x000fc600000006ff */
[----:B------:R-:W-:Y:S02]  /*0c90*/  @P2 IMAD.IADD R20, R16, 0x1, R19 ;  /* 0x0000000110142824 */ /* 0x000fe400078e0213 */
[----:B------:R-:W-:Y:S01]  /*0ca0*/  @P2 IMAD.IADD R17, R18, 0x1, R21 ;  /* 0x0000000112112824 */ /* 0x000fe200078e0215 */
[----:B------:R-:W-:-:S03]  /*0cb0*/  LOP3.LUT P3, R21, R12, 0x80000000, RZ, 0xc0, !PT ;  /* 0x800000000c157812 */ /* 0x000fc6000786c0ff */
[C---:B------:R-:W-:Y:S01]  /*0cc0*/  IMAD.SHL.U32 R16, R17.reuse, 0x4, RZ ;  /* 0x0000000411107824 */ /* 0x040fe200078e00ff */
[----:B------:R-:W-:-:S04]  /*0cd0*/  SHF.L.U32.HI R18, R17, 0x2, R20 ;  /* 0x0000000211127819 */ /* 0x000fc80000010614 */
[----:B0-----:R-:W-:-:S04]  /*0ce0*/  SHF.R.U32.HI R23, RZ, 0x1f, R18 ;  /* 0x0000001fff177819 */ /* 0x001fc80000011612 */
[----:B------:R-:W-:Y:S02]  /*0cf0*/  ISETP.NE.AND P2, PT, R23, RZ, PT ;  /* 0x000000ff1700720c */ /* 0x000fe40003f45270 */
[----:B------:R-:W-:-:S11]  /*0d00*/  LEA.HI R20, R20, R23, RZ, 0x2 ;  /* 0x0000001714147211 */ /* 0x000fd600078f10ff */
[----:B------:R-:W-:Y:S02]  /*0d10*/  @P2 LOP3.LUT R18, RZ, R18, RZ, 0x33, !PT ;  /* 0x00000012ff122212 */ /* 0x000fe400078e33ff */
[----:B------:R-:W-:Y:S02]  /*0d20*/  @P2 LOP3.LUT R16, RZ, R16, RZ, 0x33, !PT ;  /* 0x00000010ff102212 */ /* 0x000fe400078e33ff */
[----:B------:R-:W-:Y:S01]  /*0d30*/  @P2 LOP3.LUT R21, R21, 0x80000000, RZ, 0x3c, !PT ;  /* 0x8000000015152812 */ /* 0x000fe200078e3cff */
[----:B------:R-:W-:-:S03]  /*0d40*/  IMAD.MOV.U32 R17, RZ, RZ, R18 ;  /* 0x000000ffff117224 */ /* 0x000fc600078e0012 */
[----:B------:R-:W-:Y:S01]  /*0d50*/  ISETP.NE.AND P2, PT, R21, RZ, PT ;  /* 0x000000ff1500720c */ /* 0x000fe20003f45270 */
[----:B------:R-:W-:Y:S02]  /*0d60*/  IMAD.MOV R21, RZ, RZ, -R20 ;  /* 0x000000ffff157224 */ /* 0x000fe400078e0a14 */
[----:B------:R-:W0:Y:S02]  /*0d70*/  I2F.F64.S64 R16, R16 ;  /* 0x0000001000107312 */ /* 0x000e240000301c00 */
[----:B------:R-:W-:Y:S01]  /*0d80*/  @P3 IMAD.MOV.U32 R20, RZ, RZ, R21 ;  /* 0x000000ffff143224 */ /* 0x000fe200078e0015 */
[----:B0-----:R-:W0:-:S10]  /*0d90*/  DMUL R18, R16, c[0x2][0x0] ;  /* 0x0080000010127a28 */ /* 0x001e140000000000 */
[----:B0-----:R-:W0:Y:S02]  /*0da0*/  F2F.F32.F64 R18, R18 ;  /* 0x0000001200127310 */ /* 0x001e240000301000 */
[----:B0-----:R-:W-:Y:S01]  /*0db0*/  FSEL R25, R18, -R18, !P2 ;  /* 0x8000001212197208 */ /* 0x001fe20005000000 */
[----:B------:R-:W-:Y:S05]  /*0dc0*/  BRA `(.L_x_1091) ;  /* 0x0000002000007947 */ /* 0x000fea0003800000 */
.L_x_1092:
[----:B------:R-:W-:Y:S01]  /*0dd0*/  FMUL R25, RZ, R12 ;  /* 0x0000000cff197220 */ /* 0x000fe20000400000 */
[----:B------:R-:W-:Y:S02]  /*0de0*/  IMAD.MOV.U32 R20, RZ, RZ, RZ ;  /* 0x000000ffff147224 */ /* 0x000fe400078e00ff */
.L_x_1091:
[----:B------:R-:W-:Y:S05]  /*0df0*/  BSYNC B1 ;  /* 0x0000000000017941 */ /* 0x000fea0003800000 */
.L_x_1090:
[----:B------:R-:W-:Y:S01]  /*0e00*/  FMUL R21, R14, 0.63661974668502807617 ;  /* 0x3f22f9830e157820 */ /* 0x000fe20000400000 */
[----:B------:R-:W-:Y:S01]  /*0e10*/  LOP3.LUT P2, RZ, R20, 0x1, RZ, 0xc0, !PT ;  /* 0x0000000114ff7812 */ /* 0x000fe2000784c0ff */
[----:B------:R-:W-:Y:S01]  /*0e20*/  IMAD.MOV.U32 R23, RZ, RZ, 0x3c0885e4 ;  /* 0x3c0885e4ff177424 */ /* 0x000fe200078e00ff */
[C---:B------:R-:W-:Y:S01]  /*0e30*/  FMUL R26, R25.reuse, R25 ;  /* 0x00000019191a7220 */ /* 0x040fe20000400000 */
[----:B------:R-:W-:Y:S01]  /*0e40*/  IMAD.MOV.U32 R24, RZ, RZ, 0x3e2aaaa8 ;  /* 0x3e2aaaa8ff187424 */ /* 0x000fe200078e00ff */
[----:B------:R-:W-:Y:S01]  /*0e50*/  FSEL R28, R25, 1, !P2 ;  /* 0x3f800000191c7808 */ /* 0x000fe20005000000 */
[----:B------:R-:W0:Y:S01]  /*0e60*/  F2I.NTZ R21, R21 ;  /* 0x0000001500157305 */ /* 0x000e220000203100 */
[----:B------:R-:W-:Y:S01]  /*0e70*/  IMAD.MOV.U32 R16, RZ, RZ, -0x46b2bead ;  /* 0xb94d4153ff107424 */ /* 0x000fe200078e00ff */
[----:B------:R-:W-:Y:S01]  /*0e80*/  FSEL R17, R23, 0.041666727513074874878, !P2 ;  /* 0x3d2aaabb17117808 */ /* 0x000fe20005000000 */
[----:B------:R-:W-:Y:S01]  /*0e90*/  BSSY B1, `(.L_x_1094) ;  /* 0x000004f000017945 */ /* 0x000fe20003800000 */
[----:B------:R-:W-:-:S02]  /*0ea0*/  FSEL R19, -R24, -0.4999999701976776123, !P2 ;  /* 0xbeffffff18137808 */ /* 0x000fc40005000100 */
[----:B------:R-:W-:Y:S02]  /*0eb0*/  LOP3.LUT P3, RZ, R20, 0x2, RZ, 0xc0, !PT ;  /* 0x0000000214ff7812 */ /* 0x000fe4000786c0ff */
[----:B------:R-:W-:-:S04]  /*0ec0*/  @P2 IMAD.MOV.U32 R18, RZ, RZ, 0x37cbac00 ;  /* 0x37cbac00ff122424 */ /* 0x000fc800078e00ff */
[----:B------:R-:W-:Y:S01]  /*0ed0*/  @P2 FFMA R16, R26, R18, -0.0013887860113754868507 ;  /* 0xbab607ed1a102423 */ /* 0x000fe20000000012 */
[----:B------:R-:W-:Y:S02]  /*0ee0*/  FSETP.GE.AND P2, PT, |R14|, 105615, PT ;  /* 0x47ce47800e00780b */ /* 0x000fe40003f46200 */
[----:B0-----:R-:W-:Y:S01]  /*0ef0*/  I2FP.F32.S32 R27, R21 ;  /* 0x00000015001b7245 */ /* 0x001fe20000201400 */
[----:B------:R-:W-:-:S04]  /*0f00*/  FFMA R16, R26, R16, R17 ;  /* 0x000000101a107223 */ /* 0x000fc80000000011 */
[C---:B------:R-:W-:Y:S01]  /*0f10*/  FFMA R18, R27.reuse, -1.5707962512969970703, R14 ;  /* 0xbfc90fda1b127823 */ /* 0x040fe2000000000e */
[----:B------:R-:W-:Y:S01]  /*0f20*/  FFMA R19, R26, R16, R19 ;  /* 0x000000101a137223 */ /* 0x000fe20000000013 */
[----:B------:R-:W-:Y:S01]  /*0f30*/  FFMA R16, R28, R26, RZ ;  /* 0x0000001a1c107223 */ /* 0x000fe200000000ff */
[----:B------:R-:W-:Y:S01]  /*0f40*/  IMAD.MOV.U32 R26, RZ, RZ, R21 ;  /* 0x000000ffff1a7224 */ /* 0x000fe200078e0015 */
[----:B------:R-:W-:Y:S02]  /*0f50*/  FFMA R18, R27, -7.5497894158615963534e-08, R18 ;  /* 0xb3a221681b127823 */ /* 0x000fe40000000012 */
[----:B------:R-:W-:Y:S02]  /*0f60*/  FFMA R28, R19, R16, R28 ;  /* 0x00000010131c7223 */ /* 0x000fe4000000001c */
[----:B------:R-:W-:Y:S02]  /*0f70*/  FFMA R25, R27, -5.3903029534742383927e-15, R18 ;  /* 0xa7c234c51b197823 */ /* 0x000fe40000000012 */
[----:B------:R-:W-:-:S02]  /*0f80*/  @P3 FFMA R28, R28, -1, RZ ;  /* 0xbf8000001c1c3823 */ /* 0x000fc400000000ff */
[----:B------:R-:W-:Y:S01]  /*0f90*/  IMAD.MOV.U32 R20, RZ, RZ, R25 ;  /* 0x000000ffff147224 */ /* 0x000fe200078e0019 */
[----:B------:R-:W-:Y:S05]  /*0fa0*/  @!P2 BRA `(.L_x_1095) ;  /* 0x000003d00000a947 */ /* 0x000fea0003800000 */
[----:B------:R-:W-:-:S13]  /*0fb0*/  FSETP.NEU.AND P3, PT, |R14|, +INF , PT ;  /* 0x7f8000000e00780b */ /* 0x000fda0003f6d200 */
[----:B------:R-:W-:Y:S05]  /*0fc0*/  @!P3 BRA `(.L_x_1096) ;  /* 0x000003900000b947 */ /* 0x000fea0003800000 */
[----:B------:R-:W-:Y:S01]  /*0fd0*/  SHF.R.U32.HI R16, RZ, 0x17, R14 ;  /* 0x00000017ff107819 */ /* 0x000fe2000001160e */
[----:B------:R-:W-:Y:S01]  /*0fe0*/  IMAD.SHL.U32 R32, R14, 0x100, RZ ;  /* 0x000001000e207824 */ /* 0x000fe200078e00ff */
[----:B------:R-:W-:Y:S01]  /*0ff0*/  MOV R27, RZ ;  /* 0x000000ff001b7202 */ /* 0x000fe20000000f00 */
[----:B------:R-:W-:Y:S01]  /*1000*/  UMOV UR4, URZ ;  /* 0x0000003f00047c82 */ /* 0x000fe20008000000 */
[----:B------:R-:W-:Y:S02]  /*1010*/  LOP3.LUT R16, R16, 0xff, RZ, 0xc0, !PT ;  /* 0x000000ff10107812 */ /* 0x000fe400078ec0ff */
[----:B------:R-:W-:Y:S02]  /*1020*/  LOP3.LUT R32, R32, 0x80000000, RZ, 0xfc, !PT ;  /* 0x8000000020207812 */ /* 0x000fe400078efcff */
[----:B------:R-:W-:Y:S02]  /*1030*/  IADD3 R29, R16, -0x80, RZ ;  /* 0xffffff80101d7810 */ /* 0x000fe40007ffe0ff */
[----:B------:R-:W-:-:S02]  /*1040*/  CS2R R16, SRZ ;  /* 0x0000000000107805 */ /* 0x000fc4000001ff00 */
[----:B------:R-:W-:-:S04]  /*1050*/  SHF.R.U32.HI R31, RZ, 0x5, R29 ;  /* 0x00000005ff1f7819 */ /* 0x000fc8000001161d */
.L_x_1097:
[C---:B0-----:R-:W-:Y:S01]  /*1060*/  IMAD.SHL.U32 R30, R16.reuse, 0x4, RZ ;  /* 0x00000004101e7824 */ /* 0x041fe200078e00ff */
[----:B------:R-:W-:-:S04]  /*1070*/  SHF.L.U64.HI R17, R16, 0x2, R17 ;  /* 0x0000000210117819 */ /* 0x000fc80000010211 */
[----:B------:R-:W-:-:S04]  /*1080*/  IADD3 R18, P3, R30, c[0x4][0x88], RZ ;  /* 0x010022001e127a10 */ /* 0x000fc80007f7e0ff */
[----:B------:R-:W-:-:S06]  /*1090*/  IADD3.X R19, R17, c[0x4][0x8c], RZ, P3, !PT ;  /* 0x0100230011137a10 */ /* 0x000fcc0001ffe4ff */
[----:B------:R-:W2:Y:S01]  /*10a0*/  LDG.E.CONSTANT R19, [R18.64] ;  /* 0x0000000812137981 */ /* 0x000ea2000c1e9900 */
[----:B------:R-:W-:Y:S01]  /*10b0*/  IMAD.IADD R30, R1, 0x1, R30 ;  /* 0x00000001011e7824 */ /* 0x000fe200078e021e */
[----:B------:R-:W-:-:S04]  /*10c0*/  IADD3 R16, R16, 0x1, RZ ;  /* 0x0000000110107810 */ /* 0x000fc80007ffe0ff */
[----:B------:R-:W-:Y:S02]  /*10d0*/  ISETP.NE.AND P3, PT, R16, 0x6, PT ;  /* 0x000000061000780c */ /* 0x000fe40003f65270 */
[----:B------:R-:W-:Y:S01]  /*10e0*/  SHF.R.S32.HI R17, RZ, 0x1f, R16 ;  /* 0x0000001fff117819 */ /* 0x000fe20000011410 */
[----:B--2---:R-:W-:-:S05]  /*10f0*/  IMAD.WIDE.U32 R20, R19, R32, RZ ;  /* 0x0000002013147225 */ /* 0x004fca00078e00ff */
[----:B------:R-:W-:-:S04]  /*1100*/  IADD3 R33, P4, R20, R27, RZ ;  /* 0x0000001b14217210 */ /* 0x000fc80007f9e0ff */
[----:B------:R-:W-:Y:S01]  /*1110*/  IADD3.X R27, R21, UR4, RZ, P4, !PT ;  /* 0x00000004151b7c10 */ /* 0x000fe2000a7fe4ff */
[----:B------:R0:W-:Y:S01]  /*1120*/  STL [R30], R33 ;  /* 0x000000211e007387 */ /* 0x0001e20000100800 */
[----:B------:R-:W-:Y:S05]  /*1130*/  @P3 BRA `(.L_x_1097) ;  /* 0xffffff2000003947 */ /* 0x000fea000383ffff */
[----:B------:R-:W-:Y:S01]  /*1140*/  LOP3.LUT P3, R21, R29, 0x1f, RZ, 0xc0, !PT ;  /* 0x0000001f1d157812 */ /* 0x000fe2000786c0ff */
[----:B------:R1:W-:Y:S01]  /*1150*/  STL [R1+0x18], R27 ;  /* 0x0000181b01007387 */ /* 0x0003e20000100800 */
[C---:B0-----:R-:W-:Y:S02]  /*1160*/  IADD3 R30, -R31.reuse, 0x4, RZ ;  /* 0x000000041f1e7810 */ /* 0x041fe40007ffe1ff */
[----:B------:R-:W-:-:S05]  /*1170*/  IADD3 R16, -R31, 0x6, RZ ;  /* 0x000000061f107810 */ /* 0x000fca0007ffe1ff */
[----:B------:R-:W-:-:S04]  /*1180*/  IMAD R29, R16, 0x4, R1 ;  /* 0x00000004101d7824 */ /* 0x000fc800078e0201 */
[----:B------:R-:W-:Y:S01]  /*1190*/  @P3 IMAD R30, R30, 0x4, R1 ;  /* 0x000000041e1e3824 */ /* 0x000fe200078e0201 */
[----:B------:R-:W2:Y:S04]  /*11a0*/  LDL R20, [R29] ;  /* 0x000000001d147983 */ /* 0x000ea80000100800 */
[----:B------:R-:W3:Y:S04]  /*11b0*/  @P3 LDL R19, [R30] ;  /* 0x000000001e133983 */ /* 0x000ee80000100800 */
[----:B------:R-:W4:Y:S01]  /*11c0*/  LDL R17, [R29+-0x4] ;  /* 0xfffffc001d117983 */ /* 0x000f220000100800 */
[----:B------:R-:W-:-:S04]  /*11d0*/  @P3 IADD3 R16, -R21, 0x20, RZ ;  /* 0x0000002015103810 */ /* 0x000fc80007ffe1ff */
[-C--:B---3--:R-:W-:Y:S02]  /*11e0*/  @P3 SHF.R.U32.HI R18, RZ, R16.reuse, R19 ;  /* 0x00000010ff123219 */ /* 0x088fe40000011613 */
[-C--:B--2---:R-:W-:Y:S02]  /*11f0*/  @P3 SHF.L.U32 R19, R20, R21.reuse, RZ ;  /* 0x0000001514133219 */ /* 0x084fe400000006ff */
[----:B----4-:R-:W-:Y:S02]  /*1200*/  @P3 SHF.R.U32.HI R16, RZ, R16, R17 ;  /* 0x00000010ff103219 */ /* 0x010fe40000011611 */
[----:B------:R-:W-:-:S03]  /*1210*/  @P3 SHF.L.U32 R21, R17, R21, RZ ;  /* 0x0000001511153219 */ /* 0x000fc600000006ff */
[----:B------:R-:W-:Y:S02]  /*1220*/  @P3 IMAD.IADD R20, R16, 0x1, R19 ;  /* 0x0000000110143824 */ /* 0x000fe400078e0213 */
[----:B------:R-:W-:-:S05]  /*1230*/  @P3 IMAD.IADD R17, R18, 0x1, R21 ;  /* 0x0000000112113824 */ /* 0x000fca00078e0215 */
[----:B------:R-:W-:-:S04]  /*1240*/  SHF.L.U32.HI R18, R17, 0x2, R20 ;  /* 0x0000000211127819 */ /* 0x000fc80000010614 */
[----:B------:R-:W-:-:S04]  /*1250*/  SHF.R.U32.HI R21, RZ, 0x1f, R18 ;  /* 0x0000001fff157819 */ /* 0x000fc80000011612 */
[----:B------:R-:W-:Y:S01]  /*1260*/  ISETP.NE.AND P4, PT, R21, RZ, PT ;  /* 0x000000ff1500720c */ /* 0x000fe20003f85270 */
[----:B------:R-:W-:-:S12]  /*1270*/  IMAD.SHL.U32 R16, R17, 0x4, RZ ;  /* 0x0000000411107824 */ /* 0x000fd800078e00ff */
[----:B------:R-:W-:Y:S02]  /*1280*/  @P4 LOP3.LUT R18, RZ, R18, RZ, 0x33, !PT ;  /* 0x00000012ff124212 */ /* 0x000fe400078e33ff */
[----:B------:R-:W-:-:S03]  /*1290*/  @P4 LOP3.LUT R16, RZ, R16, RZ, 0x33, !PT ;  /* 0x00000010ff104212 */ /* 0x000fc600078e33ff */
[----:B------:R-:W-:-:S06]  /*12a0*/  IMAD.MOV.U32 R17, RZ, RZ, R18 ;  /* 0x000000ffff117224 */ /* 0x000fcc00078e0012 */
[----:B------:R-:W0:Y:S01]  /*12b0*/  I2F.F64.S64 R16, R16 ;  /* 0x0000001000107312 */ /* 0x000e220000301c00 */
[----:B-1----:R-:W-:Y:S01]  /*12c0*/  LOP3.LUT P3, R27, R14, 0x80000000, RZ, 0xc0, !PT ;  /* 0x800000000e1b7812 */ /* 0x002fe2000786c0ff */
[----:B0-----:R-:W0:Y:S01]  /*12d0*/  DMUL R18, R16, c[0x2][0x0] ;  /* 0x0080000010127a28 */ /* 0x001e220000000000 */
[----:B------:R-:W-:-:S09]  /*12e0*/  LEA.HI R21, R20, R21, RZ, 0x2 ;  /* 0x0000001514157211 */ /* 0x000fd200078f10ff */
[----:B0-----:R-:W0:Y:S01]  /*12f0*/  F2F.F32.F64 R18, R18 ;  /* 0x0000001200127310 */ /* 0x001e220000301000 */
[----:B------:R-:W-:Y:S01]  /*1300*/  @P4 LOP3.LUT R27, R27, 0x80000000, RZ, 0x3c, !PT ;  /* 0x800000001b1b4812 */ /* 0x000fe200078e3cff */
[----:B------:R-:W-:-:S03]  /*1310*/  IMAD.MOV R20, RZ, RZ, -R21 ;  /* 0x000000ffff147224 */ /* 0x000fc600078e0a15 */
[----:B------:R-:W-:Y:S01]  /*1320*/  ISETP.NE.AND P4, PT, R27, RZ, PT ;  /* 0x000000ff1b00720c */ /* 0x000fe20003f85270 */
[----:B------:R-:W-:-:S03]  /*1330*/  @P3 IMAD.MOV.U32 R21, RZ, RZ, R20 ;  /* 0x000000ffff153224 */ /* 0x000fc600078e0014 */
[----:B0-----:R-:W-:Y:S01]  /*1340*/  FSEL R20, R18, -R18, !P4 ;  /* 0x8000001212147208 */ /* 0x001fe20006000000 */
[----:B------:R-:W-:Y:S05]  /*1350*/  BRA `(.L_x_1095) ;  /* 0x0000002000007947 */ /* 0x000fea0003800000 */
.L_x_1096:
[----:B------:R-:W-:Y:S01]  /*1360*/  FMUL R20, RZ, R14 ;  /* 0x0000000eff147220 */ /* 0x000fe20000400000 */
[----:B------:R-:W-:Y:S02]  /*1370*/  IMAD.MOV.U32 R21, RZ, RZ, RZ ;  /* 0x000000ffff157224 */ /* 0x000fe400078e00ff */
.L_x_1095:
[----:B------:R-:W-:Y:S05]  /*1380*/  BSYNC B1 ;  /* 0x0000000000017941 */ /* 0x000fea0003800000 */
.L_x_1094:
[----:B------:R-:W-:Y:S01]  /*1390*/  IADD3 R21, R21, 0x1, RZ ;  /* 0x0000000115157810 */ /* 0x000fe20007ffe0ff */
[----:B------:R-:W-:Y:S01]  /*13a0*/  FMUL R18, R20, R20 ;  /* 0x0000001414127220 */ /* 0x000fe20000400000 */
[----:B------:R-:W-:Y:S01]  /*13b0*/  IMAD.MOV.U32 R16, RZ, RZ, -0x46b2bead ;  /* 0xb94d4153ff107424 */ /* 0x000fe200078e00ff */
[----:B------:R-:W-:Y:S01]  /*13c0*/  FMUL R28, R15, R28 ;  /* 0x0000001c0f1c7220 */ /* 0x000fe20000400000 */
[C---:B------:R-:W-:Y:S01]  /*13d0*/  LOP3.LUT P4, RZ, R21.reuse, 0x1, RZ, 0xc0, !PT ;  /* 0x0000000115ff7812 */ /* 0x040fe2000788c0ff */
[----:B------:R-:W-:Y:S01]  /*13e0*/  BSSY B1, `(.L_x_1098) ;  /* 0x000004d000017945 */ /* 0x000fe20003800000 */
[----:B------:R-:W-:Y:S01]  /*13f0*/  LOP3.LUT P3, RZ, R21, 0x2, RZ, 0xc0, !PT ;  /* 0x0000000215ff7812 */ /* 0x000fe2000786c0ff */
[----:B------:R-:W-:Y:S01]  /*1400*/  IMAD.MOV.U32 R21, RZ, RZ, R13 ;  /* 0x000000ffff157224 */ /* 0x000fe200078e000d */
[----:B------:R-:W-:-:S02]  /*1410*/  FSEL R17, R23, 0.041666727513074874878, !P4 ;  /* 0x3d2aaabb17117808 */ /* 0x000fc40006000000 */
[----:B------:R-:W-:Y:S01]  /*1420*/  FSEL R27, R20, 1, !P4 ;  /* 0x3f800000141b7808 */ /* 0x000fe20006000000 */
[----:B------:R-:W-:-:S06]  /*1430*/  IMAD.MOV.U32 R20, RZ, RZ, R22 ;  /* 0x000000ffff147224 */ /* 0x000fcc00078e0016 */
[----:B------:R-:W-:-:S04]  /*1440*/  @P4 IMAD.MOV.U32 R19, RZ, RZ, 0x37cbac00 ;  /* 0x37cbac00ff134424 */ /* 0x000fc800078e00ff */
[----:B------:R-:W-:Y:S01]  /*1450*/  @P4 FFMA R16, R18, R19, -0.0013887860113754868507 ;  /* 0xbab607ed12104423 */ /* 0x000fe20000000013 */
[----:B------:R-:W-:-:S03]  /*1460*/  FSEL R19, -R24, -0.4999999701976776123, !P4 ;  /* 0xbeffffff18137808 */ /* 0x000fc60006000100 */
[----:B------:R-:W-:Y:S01]  /*1470*/  FFMA R16, R18, R16, R17 ;  /* 0x0000001012107223 */ /* 0x000fe20000000011 */
[----:B------:R-:W-:-:S03]  /*1480*/  FFMA R17, R27, R18, RZ ;  /* 0x000000121b117223 */ /* 0x000fc600000000ff */
[----:B------:R-:W-:-:S04]  /*1490*/  FFMA R16, R18, R16, R19 ;  /* 0x0000001012107223 */ /* 0x000fc80000000013 */
[----:B------:R-:W-:-:S04]  /*14a0*/  FFMA R27, R16, R17, R27 ;  /* 0x00000011101b7223 */ /* 0x000fc8000000001b */
[----:B------:R-:W-:-:S04]  /*14b0*/  @P3 FFMA R27, R27, -1, RZ ;  /* 0xbf8000001b1b3823 */ /* 0x000fc800000000ff */
[----:B------:R-:W-:Y:S01]  /*14c0*/  FMUL R27, R28, R27 ;  /* 0x0000001b1c1b7220 */ /* 0x000fe20000400000 */
[----:B------:R-:W-:Y:S05]  /*14d0*/  @!P1 BRA `(.L_x_1099) ;  /* 0x000003d000009947 */ /* 0x000fea0003800000 */
[----:B------:R-:W-:-:S13]  /*14e0*/  FSETP.NEU.AND P3, PT, |R12|, +INF , PT ;  /* 0x7f8000000c00780b */ /* 0x000fda0003f6d200 */
[----:B------:R-:W-:Y:S05]  /*14f0*/  @!P3 BRA `(.L_x_1100) ;  /* 0x000003900000b947 */ /* 0x000fea0003800000 */
[----:B------:R-:W-:Y:S01]  /*1500*/  SHF.R.U32.HI R16, RZ, 0x17, R12 ;  /* 0x00000017ff107819 */ /* 0x000fe2000001160c */
[----:B------:R-:W-:Y:S01]  /*1510*/  IMAD.SHL.U32 R32, R12, 0x100, RZ ;  /* 0x000001000c207824 */ /* 0x000fe200078e00ff */
[----:B------:R-:W-:Y:S01]  /*1520*/  UMOV UR4, URZ ;  /* 0x0000003f00047c82 */ /* 0x000fe20008000000 */
[----:B------:R-:W-:Y:S01]  /*1530*/  IMAD.MOV.U32 R28, RZ, RZ, RZ ;  /* 0x000000ffff1c7224 */ /* 0x000fe200078e00ff */
[----:B------:R-:W-:Y:S02]  /*1540*/  LOP3.LUT R16, R16, 0xff, RZ, 0xc0, !PT ;  /* 0x000000ff10107812 */ /* 0x000fe400078ec0ff */
[----:B------:R-:W-:Y:S02]  /*1550*/  LOP3.LUT R32, R32, 0x80000000, RZ, 0xfc, !PT ;  /* 0x8000000020207812 */ /* 0x000fe400078efcff */
[----:B------:R-:W-:Y:S02]  /*1560*/  IADD3 R29, R16, -0x80, RZ ;  /* 0xffffff80101d7810 */ /* 0x000fe40007ffe0ff */
[----:B------:R-:W-:-:S02]  /*1570*/  CS2R R16, SRZ ;  /* 0x0000000000107805 */ /* 0x000fc4000001ff00 */
[----:B------:R-:W-:-:S04]  /*1580*/  SHF.R.U32.HI R31, RZ, 0x5, R29 ;  /* 0x00000005ff1f7819 */ /* 0x000fc8000001161d */
.L_x_1101:
        /* <DEDUP_REMOVED lines=19> */
[----:B------:R-:W-:Y:S01]  /*16c0*/  @P3 LEA R30, R30, R1, 0x2 ;  /* 0x000000011e1e3211 */ /* 0x000fe200078e10ff */
        /* <DEDUP_REMOVED lines=28> */
.L_x_1100:
[----:B------:R-:W-:Y:S01]  /*1890*/  FMUL R21, RZ, R12 ;  /* 0x0000000cff157220 */ /* 0x000fe20000400000 */
[----:B------:R-:W-:Y:S02]  /*18a0*/  IMAD.MOV.U32 R20, RZ, RZ, RZ ;  /* 0x000000ffff147224 */ /* 0x000fe400078e00ff */
.L_x_1099:
[----:B------:R-:W-:Y:S05]  /*18b0*/  BSYNC B1 ;  /* 0x0000000000017941 */ /* 0x000fea0003800000 */
.L_x_1098:
[C---:B------:R-:W-:Y:S01]  /*18c0*/  LOP3.LUT P4, RZ, R20.reuse, 0x1, RZ, 0xc0, !PT ;  /* 0x0000000114ff7812 */ /* 0x040fe2000788c0ff */
[----:B------:R-:W-:Y:S01]  /*18d0*/  FMUL R18, R21, R21 ;  /* 0x0000001515127220 */ /* 0x000fe20000400000 */
[----:B------:R-:W-:Y:S01]  /*18e0*/  IMAD.MOV.U32 R16, RZ, RZ, -0x46b2bead ;  /* 0xb94d4153ff107424 */ /* 0x000fe200078e00ff */
[----:B------:R-:W-:Y:S01]  /*18f0*/  LOP3.LUT P3, RZ, R20, 0x2, RZ, 0xc0, !PT ;  /* 0x0000000214ff7812 */ /* 0x000fe2000786c0ff */
[----:B------:R-:W-:Y:S01]  /*1900*/  BSSY B1, `(.L_x_1102) ;  /* 0x0000049000017945 */ /* 0x000fe20003800000 */
[----:B------:R-:W-:Y:S02]  /*1910*/  FSEL R17, R23, 0.041666727513074874878, !P4 ;  /* 0x3d2aaabb17117808 */ /* 0x000fe40006000000 */
[----:B------:R-:W-:-:S06]  /*1920*/  FSEL R28, R21, 1, !P4 ;  /* 0x3f800000151c7808 */ /* 0x000fcc0006000000 */
[----:B------:R-:W-:-:S04]  /*1930*/  @P4 IMAD.MOV.U32 R19, RZ, RZ, 0x37cbac00 ;  /* 0x37cbac00ff134424 */ /* 0x000fc800078e00ff */
[----:B------:R-:W-:Y:S01]  /*1940*/  @P4 FFMA R16, R18, R19, -0.0013887860113754868507 ;  /* 0xbab607ed12104423 */ /* 0x000fe20000000013 */
[----:B------:R-:W-:-:S03]  /*1950*/  FSEL R19, -R24, -0.4999999701976776123, !P4 ;  /* 0xbeffffff18137808 */ /* 0x000fc60006000100 */
[----:B------:R-:W-:Y:S01]  /*1960*/  FFMA R16, R18, R16, R17 ;  /* 0x0000001012107223 */ /* 0x000fe20000000011 */
[----:B------:R-:W-:-:S03]  /*1970*/  FFMA R17, R28, R18, RZ ;  /* 0x000000121c117223 */ /* 0x000fc600000000ff */
[----:B------:R-:W-:-:S04]  /*1980*/  FFMA R19, R18, R16, R19 ;  /* 0x0000001012137223 */ /* 0x000fc80000000013 */
[----:B------:R-:W-:-:S04]  /*1990*/  FFMA R28, R19, R17, R28 ;  /* 0x00000011131c7223 */ /* 0x000fc8000000001c */
[----:B------:R-:W-:Y:S01]  /*19a0*/  @P3 FFMA R28, R28, -1, RZ ;  /* 0xbf8000001c1c3823 */ /* 0x000fe200000000ff */
[----:B------:R-:W-:Y:S05]  /*19b0*/  @!P2 BRA `(.L_x_1103) ;  /* 0x000003d00000a947 */ /* 0x000fea0003800000 */
[----:B------:R-:W-:-:S13]  /*19c0*/  FSETP.NEU.AND P2, PT, |R14|, +INF , PT ;  /* 0x7f8000000e00780b */ /* 0x000fda0003f4d200 */
[----:B------:R-:W-:Y:S05]  /*19d0*/  @!P2 BRA `(.L_x_1104) ;  /* 0x000003900000a947 */ /* 0x000fea0003800000 */
[----:B------:R-:W-:Y:S01]  /*19e0*/  SHF.R.U32.HI R16, RZ, 0x17, R14 ;  /* 0x00000017ff107819 */ /* 0x000fe2000001160e */
[----:B------:R-:W-:Y:S01]  /*19f0*/  IMAD.SHL.U32 R31, R14, 0x100, RZ ;  /* 0x000001000e1f7824 */ /* 0x000fe200078e00ff */
[----:B------:R-:W-:Y:S01]  /*1a00*/  CS2R R18, SRZ ;  /* 0x0000000000127805 */ /* 0x000fe2000001ff00 */
[----:B------:R-:W-:Y:S01]  /*1a10*/  IMAD.MOV.U32 R25, RZ, RZ, RZ ;  /* 0x000000ffff197224 */ /* 0x000fe200078e00ff */
[----:B------:R-:W-:Y:S01]  /*1a20*/  LOP3.LUT R16, R16, 0xff, RZ, 0xc0, !PT ;  /* 0x000000ff10107812 */ /* 0x000fe200078ec0ff */
[----:B------:R-:W-:Y:S01]  /*1a30*/  UMOV UR4, URZ ;  /* 0x0000003f00047c82 */ /* 0x000fe20008000000 */
[----:B------:R-:W-:Y:S02]  /*1a40*/  LOP3.LUT R31, R31, 0x80000000, RZ, 0xfc, !PT ;  /* 0x800000001f1f7812 */ /* 0x000fe400078efcff */
[----:B------:R-:W-:-:S04]  /*1a50*/  IADD3 R30, R16, -0x80, RZ ;  /* 0xffffff80101e7810 */ /* 0x000fc80007ffe0ff */
[----:B------:R-:W-:Y:S02]  /*1a60*/  SHF.R.U32.HI R29, RZ, 0x5, R30 ;  /* 0x00000005ff1d7819 */ /* 0x000fe4000001161e */
.L_x_1105:
[C---:B0-----:R-:W-:Y:S01]  /*1a70*/  IMAD.SHL.U32 R26, R18.reuse, 0x4, RZ ;  /* 0x00000004121a7824 */ /* 0x041fe200078e00ff */
[----:B------:R-:W-:-:S04]  /*1a80*/  SHF.L.U64.HI R17, R18, 0x2, R19 ;  /* 0x0000000212117819 */ /* 0x000fc80000010213 */
[----:B------:R-:W-:-:S04]  /*1a90*/  IADD3 R16, P2, R26, c[0x4][0x88], RZ ;  /* 0x010022001a107a10 */ /* 0x000fc80007f5e0ff */
[----:B------:R-:W-:-:S05]  /*1aa0*/  IADD3.X R17, R17, c[0x4][0x8c], RZ, P2, !PT ;  /* 0x0100230011117a10 */ /* 0x000fca00017fe4ff */
        /* <DEDUP_REMOVED lines=12> */
[C---:B------:R-:W-:Y:S02]  /*1b70*/  IADD3 R18, -R29.reuse, 0x4, RZ ;  /* 0x000000041d127810 */ /* 0x040fe40007ffe1ff */
[----:B------:R-:W-:-:S05]  /*1b80*/  IADD3 R16, -R29, 0x6, RZ ;  /* 0x000000061d107810 */ /* 0x000fca0007ffe1ff */
[----:B------:R-:W-:-:S04]  /*1b90*/  IMAD R20, R16, 0x4, R1 ;  /* 0x0000000410147824 */ /* 0x000fc800078e0201 */
[----:B------:R-:W-:Y:S01]  /*1ba0*/  @P2 IMAD R29, R18, 0x4, R1 ;  /* 0x00000004121d2824 */ /* 0x000fe200078e0201 */
[----:B0-----:R-:W2:Y:S04]  /*1bb0*/  LDL R26, [R20] ;  /* 0x00000000141a7983 */ /* 0x001ea80000100800 */
[----:B------:R-:W3:Y:S04]  /*1bc0*/  @P2 LDL R19, [R29] ;  /* 0x000000001d132983 */ /* 0x000ee80000100800 */
[----:B------:R-:W4:Y:S01]  /*1bd0*/  LDL R17, [R20+-0x4] ;  /* 0xfffffc0014117983 */ /* 0x000f220000100800 */
[----:B------:R-:W-:-:S02]  /*1be0*/  @P2 IADD3 R16, -R21, 0x20, RZ ;  /* 0x0000002015102810 */ /* 0x000fc40007ffe1ff */
[----:B------:R-:W-:Y:S02]  /*1bf0*/  LOP3.LUT P3, R14, R14, 0x80000000, RZ, 0xc0, !PT ;  /* 0x800000000e0e7812 */ /* 0x000fe4000786c0ff */
        /* <DEDUP_REMOVED lines=11> */
[----:B------:R-:W-:Y:S02]  /*1cb0*/  @P2 LOP3.LUT R16, RZ, R16, RZ, 0x33, !PT ;  /* 0x00000010ff102212 */ /* 0x000fe400078e33ff */
[----:B------:R-:W-:-:S06]  /*1cc0*/  MOV R17, R18 ;  /* 0x0000001200117202 */ /* 0x000fcc0000000f00 */
[----:B------:R-:W0:Y:S02]  /*1cd0*/  I2F.F64.S64 R16, R16 ;  /* 0x0000001000107312 */ /* 0x000e240000301c00 */
[----:B0-----:R-:W0:Y:S01]  /*1ce0*/  DMUL R18, R16, c[0x2][0x0] ;  /* 0x0080000010127a28 */ /* 0x001e220000000000 */
[----:B------:R-:W-:Y:S02]  /*1cf0*/  @P2 LOP3.LUT R14, R14, 0x80000000, RZ, 0x3c, !PT ;  /* 0x800000000e0e2812 */ /* 0x000fe400078e3cff */
[----:B------:R-:W-:-:S07]  /*1d00*/  LEA.HI R26, R26, R21, RZ, 0x2 ;  /* 0x000000151a1a7211 */ /* 0x000fce00078f10ff */
[----:B0-----:R-:W1:Y:S01]  /*1d10*/  F2F.F32.F64 R18, R18 ;  /* 0x0000001200127310 */ /* 0x001e620000301000 */
[----:B------:R-:W-:Y:S01]  /*1d20*/  ISETP.NE.AND P2, PT, R14, RZ, PT ;  /* 0x000000ff0e00720c */ /* 0x000fe20003f45270 */
[----:B------:R-:W-:-:S04]  /*1d30*/  IMAD.MOV R14, RZ, RZ, -R26 ;  /* 0x000000ffff0e7224 */ /* 0x000fc800078e0a1a */
[----:B------:R-:W-:Y:S01]  /*1d40*/  @P3 IMAD.MOV.U32 R26, RZ, RZ, R14 ;  /* 0x000000ffff1a3224 */ /* 0x000fe200078e000e */
[----:B-1----:R-:W-:Y:S01]  /*1d50*/  FSEL R25, R18, -R18, !P2 ;  /* 0x8000001212197208 */ /* 0x002fe20005000000 */
[----:B------:R-:W-:Y:S05]  /*1d60*/  BRA `(.L_x_1103) ;  /* 0x0000002000007947 */ /* 0x000fea0003800000 */
.L_x_1104:
[----:B------:R-:W-:Y:S01]  /*1d70*/  FMUL R25, RZ, R14 ;  /* 0x0000000eff197220 */ /* 0x000fe20000400000 */
[----:B------:R-:W-:Y:S02]  /*1d80*/  IMAD.MOV.U32 R26, RZ, RZ, RZ ;  /* 0x000000ffff1a7224 */ /* 0x000fe400078e00ff */
.L_x_1103:
[----:B------:R-:W-:Y:S05]  /*1d90*/  BSYNC B1 ;  /* 0x0000000000017941 */ /* 0x000fea0003800000 */
.L_x_1102:
[C---:B------:R-:W-:Y:S01]  /*1da0*/  LOP3.LUT P3, RZ, R26.reuse, 0x1, RZ, 0xc0, !PT ;  /* 0x000000011aff7812 */ /* 0x040fe2000786c0ff */
[----:B------:R-:W-:Y:S01]  /*1db0*/  FMUL R18, R25, R25 ;  /* 0x0000001919127220 */ /* 0x000fe20000400000 */
[----:B------:R-:W-:Y:S01]  /*1dc0*/  IMAD.MOV.U32 R16, RZ, RZ, -0x46b2bead ;  /* 0xb94d4153ff107424 */ /* 0x000fe200078e00ff */
[----:B------:R-:W-:Y:S01]  /*1dd0*/  LOP3.LUT P2, RZ, R26, 0x2, RZ, 0xc0, !PT ;  /* 0x000000021aff7812 */ /* 0x000fe2000784c0ff */
[----:B------:R-:W-:Y:S01]  /*1de0*/  BSSY B1, `(.L_x_1106) ;  /* 0x000004b000017945 */ /* 0x000fe20003800000 */
[----:B------:R-:W-:Y:S02]  /*1df0*/  FSEL R17, R23, 0.041666727513074874878, !P3 ;  /* 0x3d2aaabb17117808 */ /* 0x000fe40005800000 */
[----:B------:R-:W-:Y:S01]  /*1e00*/  FSEL R14, R25, 1, !P3 ;  /* 0x3f800000190e7808 */ /* 0x000fe20005800000 */
[----:B------:R-:W-:-:S05]  /*1e10*/  FMUL R25, R15, R28 ;  /* 0x0000001c0f197220 */ /* 0x000fca0000400000 */
        /* <DEDUP_REMOVED lines=14> */
[----:B------:R-:W-:Y:S01]  /*1f00*/  CS2R R18, SRZ ;  /* 0x0000000000127805 */ /* 0x000fe2000001ff00 */
[----:B------:R-:W-:Y:S01]  /*1f10*/  UMOV UR4, URZ ;  /* 0x0000003f00047c82 */ /* 0x000fe20008000000 */
[----:B------:R-:W-:Y:S01]  /*1f20*/  LOP3.LUT R14, R13, 0xff, RZ, 0xc0, !PT ;  /* 0x000000ff0d0e7812 */ /* 0x000fe200078ec0ff */
[----:B------:R-:W-:Y:S01]  /*1f30*/  IMAD.MOV.U32 R13, RZ, RZ, RZ ;  /* 0x000000ffff0d7224 */ /* 0x000fe200078e00ff */
[----:B------:R-:W-:Y:S02]  /*1f40*/  LOP3.LUT R31, R16, 0x80000000, RZ, 0xfc, !PT ;  /* 0x80000000101f7812 */ /* 0x000fe400078efcff */
[----:B------:R-:W-:Y:S02]  /*1f50*/  IADD3 R22, R14, -0x80, RZ ;  /* 0xffffff800e167810 */ /* 0x000fe40007ffe0ff */
.L_x_1109:
        /* <DEDUP_REMOVED lines=16> */
[----:B0-----:R-:W-:-:S04]  /*2060*/  SHF.R.U32.HI R14, RZ, 0x5, R22 ;  /* 0x00000005ff0e7819 */ /* 0x001fc80000011616 */
[C---:B------:R-:W-:Y:S02]  /*2070*/  IADD3 R20, -R14.reuse, 0x4, RZ ;  /* 0x000000040e147810 */ /* 0x040fe40007ffe1ff */
[----:B------:R-:W-:-:S05]  /*2080*/  IADD3 R14, -R14, 0x6, RZ ;  /* 0x000000060e0e7810 */ /* 0x000fca0007ffe1ff */
[--C-:B------:R-:W-:Y:S02]  /*2090*/  @P1 IMAD R20, R20, 0x4, R1.reuse ;  /* 0x0000000414141824 */ /* 0x100fe400078e0201 */
[----:B------:R-:W-:-:S03]  /*20a0*/  IMAD R18, R14, 0x4, R1 ;  /* 0x000000040e127824 */ /* 0x000fc600078e0201 */
[----:B------:R-:W2:Y:S04]  /*20b0*/  @P1 LDL R19, [R20] ;  /* 0x0000000014131983 */ /* 0x000ea80000100800 */
[----:B------:R-:W3:Y:S04]  /*20c0*/  LDL R22, [R18] ;  /* 0x0000000012167983 */ /* 0x000ee80000100800 */
[----:B------:R-:W4:Y:S01]  /*20d0*/  LDL R17, [R18+-0x4] ;  /* 0xfffffc0012117983 */ /* 0x000f220000100800 */
[----:B------:R-:W-:Y:S02]  /*20e0*/  @P1 IADD3 R14, -R21, 0x20, RZ ;  /* 0x00000020150e1810 */ /* 0x000fe40007ffe1ff */
[----:B------:R-:W-:-:S02]  /*20f0*/  LOP3.LUT P2, R12, R12, 0x80000000, RZ, 0xc0, !PT ;  /* 0x800000000c0c7812 */ /* 0x000fc4000784c0ff */
[-C--:B--2---:R-:W-:Y:S02]  /*2100*/  @P1 SHF.R.U32.HI R16, RZ, R14.reuse, R19 ;  /* 0x0000000eff101219 */ /* 0x084fe40000011613 */
[-C--:B---3--:R-:W-:Y:S02]  /*2110*/  @P1 SHF.L.U32 R19, R22, R21.reuse, RZ ;  /* 0x0000001516131219 */ /* 0x088fe400000006ff */
[----:B----4-:R-:W-:Y:S02]  /*2120*/  @P1 SHF.R.U32.HI R14, RZ, R14, R17 ;  /* 0x0000000eff0e1219 */ /* 0x010fe40000011611 */
[----:B------:R-:W-:-:S03]  /*2130*/  @P1 SHF.L.U32 R21, R17, R21, RZ ;  /* 0x0000001511151219 */ /* 0x000fc600000006ff */
[----:B------:R-:W-:Y:S02]  /*2140*/  @P1 IMAD.IADD R22, R14, 0x1, R19 ;  /* 0x000000010e161824 */ /* 0x000fe400078e0213 */
[----:B------:R-:W-:-:S04]  /*2150*/  @P1 IMAD.IADD R17, R16, 0x1, R21 ;  /* 0x0000000110111824 */ /* 0x000fc800078e0215 */
[C---:B------:R-:W-:Y:S01]  /*2160*/  IMAD.SHL.U32 R16, R17.reuse, 0x4, RZ ;  /* 0x0000000411107824 */ /* 0x040fe200078e00ff */
[----:B-1----:R-:W-:-:S04]  /*2170*/  SHF.L.U32.HI R13, R17, 0x2, R22 ;  /* 0x00000002110d7819 */ /* 0x002fc80000010616 */
[----:B------:R-:W-:-:S04]  /*2180*/  SHF.R.U32.HI R21, RZ, 0x1f, R13 ;  /* 0x0000001fff157819 */ /* 0x000fc8000001160d */
        /* <DEDUP_REMOVED lines=14> */
.L_x_1108:
[----:B------:R-:W-:Y:S01]  /*2270*/  FMUL R13, RZ, R12 ;  /* 0x0000000cff0d7220 */ /* 0x000fe20000400000 */
[----:B------:R-:W-:Y:S02]  /*2280*/  IMAD.MOV.U32 R22, RZ, RZ, RZ ;  /* 0x000000ffff167224 */ /* 0x000fe400078e00ff */
.L_x_1107:
[----:B------:R-:W-:Y:S05]  /*2290*/  BSYNC B1 ;  /* 0x0000000000017941 */ /* 0x000fea0003800000 */
.L_x_1106:
[----:B------:R-:W-:Y:S01]  /*22a0*/  IADD3 R22, R22, 0x1, RZ ;  /* 0x0000000116167810 */ /* 0x000fe20007ffe0ff */
[----:B------:R-:W-:Y:S01]  /*22b0*/  IMAD.MOV.U32 R12, RZ, RZ, c[0x0][0x274] ;  /* 0x00009d00ff0c7624 */ /* 0x000fe200078e00ff */
[----:B------:R-:W-:Y:S01]  /*22c0*/  FMUL R7, R7, c[0x0][0x274] ;  /* 0x00009d0007077a20 */ /* 0x000fe20000400000 */
[----:B------:R-:W-:Y:S01]  /*22d0*/  FMUL R5, R5, c[0x0][0x274] ;  /* 0x00009d0005057a20 */ /* 0x000fe20000400000 */
[----:B------:R-:W-:Y:S01]  /*22e0*/  LOP3.LUT P2, RZ, R22, 0x1, RZ, 0xc0, !PT ;  /* 0x0000000116ff7812 */ /* 0x000fe2000784c0ff */
[----:B------:R-:W-:Y:S01]  /*22f0*/  FADD R14, -R12, 1 ;  /* 0x3f8000000c0e7421 */ /* 0x000fe20000000100 */
[----:B------:R-:W-:Y:S01]  /*2300*/  FMUL R19, R13, R13 ;  /* 0x0000000d0d137220 */ /* 0x000fe20000400000 */
[----:B------:R-:W-:Y:S01]  /*2310*/  LOP3.LUT P1, RZ, R22, 0x2, RZ, 0xc0, !PT ;  /* 0x0000000216ff7812 */ /* 0x000fe2000782c0ff */
[----:B------:R-:W-:Y:S01]  /*2320*/  ULDC UR4, c[0x0][0x1a0] ;  /* 0x0000680000047ab9 */ /* 0x000fe20000000800 */
[C---:B------:R-:W-:Y:S01]  /*2330*/  FFMA R12, R14.reuse, R6, R7 ;  /* 0x000000060e0c7223 */ /* 0x040fe20000000007 */
[----:B------:R-:W-:Y:S01]  /*2340*/  FFMA R16, R14, R2, R5 ;  /* 0x000000020e107223 */ /* 0x000fe20000000005 */
[----:B------:R-:W-:Y:S01]  /*2350*/  MOV R6, 0xb94d4153 ;  /* 0xb94d415300067802 */ /* 0x000fe20000000f00 */
[----:B------:R-:W-:Y:S01]  /*2360*/  FMUL R9, R9, c[0x0][0x274] ;  /* 0x00009d0009097a20 */ /* 0x000fe20000400000 */
[----:B------:R-:W-:Y:S01]  /*2370*/  FSEL R2, R23, 0.041666727513074874878, !P2 ;  /* 0x3d2aaabb17027808 */ /* 0x000fe20005000000 */
[----:B------:R-:W-:Y:S01]  /*2380*/  ULDC UR7, c[0x0][0x1d8] ;  /* 0x0000760000077ab9 */ /* 0x000fe20000000800 */
[----:B------:R-:W-:Y:S01]  /*2390*/  FSEL R24, -R24, -0.4999999701976776123, !P2 ;  /* 0xbeffffff18187808 */ /* 0x000fe20005000100 */
[----:B------:R-:W-:Y:S01]  /*23a0*/  USHF.R.S32.HI UR4, URZ, 0x1f, UR4 ;  /* 0x0000001f3f047899 */ /* 0x000fe20008011404 */
[----:B------:R-:W-:Y:S01]  /*23b0*/  @P2 IMAD.MOV.U32 R18, RZ, RZ, 0x37cbac00 ;  /* 0x37cbac00ff122424 */ /* 0x000fe200078e00ff */
[----:B------:R-:W-:Y:S01]  /*23c0*/  SHF.R.S32.HI R29, RZ, 0x1f, R4 ;  /* 0x0000001fff1d7819 */ /* 0x000fe20000011404 */
[----:B------:R-:W-:Y:S01]  /*23d0*/  ULDC UR5, c[0x0][0x210] ;  /* 0x0000840000057ab9 */ /* 0x000fe20000000800 */
[----:B------:R-:W-:Y:S01]  /*23e0*/  IMAD.MOV.U32 R17, RZ, RZ, c[0x0][0x1a0] ;  /* 0x00006800ff117624 */ /* 0x000fe200078e00ff */
[----:B------:R-:W-:Y:S01]  /*23f0*/  @P2 FFMA R6, R19, R18, -0.0013887860113754868507 ;  /* 0xbab607ed13062423 */ /* 0x000fe20000000012 */
[----:B------:R-:W-:Y:S01]  /*2400*/  ULDC UR6, c[0x0][0x248] ;  /* 0x0000920000067ab9 */ /* 0x000fe20000000800 */
[----:B------:R-:W-:Y:S01]  /*2410*/  IMAD R33, R29, c[0x0][0x1a0], RZ ;  /* 0x000068001d217a24 */ /* 0x000fe200078e02ff */
[----:B------:R-:W-:Y:S01]  /*2420*/  USHF.R.S32.HI UR7, URZ, 0x1f, UR7 ;  /* 0x0000001f3f077899 */ /* 0x000fe20008011407 */
[C---:B------:R-:W-:Y:S01]  /*2430*/  FFMA R2, R19.reuse, R6, R2 ;  /* 0x0000000613027223 */ /* 0x040fe20000000002 */
[----:B------:R-:W-:Y:S01]  /*2440*/  USHF.R.S32.HI UR5, URZ, 0x1f, UR5 ;  /* 0x0000001f3f057899 */ /* 0x000fe20008011405 */
[----:B------:R-:W-:Y:S01]  /*2450*/  FFMA R14, R14, R8, R9 ;  /* 0x000000080e0e7223 */ /* 0x000fe20000000009 */
[----:B------:R-:W-:Y:S01]  /*2460*/  IMAD.MOV.U32 R7, RZ, RZ, c[0x0][0x1d8] ;  /* 0x00007600ff077624 */ /* 0x000fe200078e00ff */
[----:B------:R-:W-:Y:S01]  /*2470*/  FFMA R21, R19, R2, R24 ;  /* 0x0000000213157223 */ /* 0x000fe20000000018 */
[----:B------:R-:W-:Y:S01]  /*2480*/  FSEL R2, R13, 1, !P2 ;  /* 0x3f8000000d027808 */ /* 0x000fe20005000000 */
[----:B------:R-:W-:Y:S01]  /*2490*/  USHF.R.S32.HI UR6, URZ, 0x1f, UR6 ;  /* 0x0000001f3f067899 */ /* 0x000fe20008011406 */
[----:B------:R-:W-:Y:S01]  /*24a0*/  IMAD R5, R29, c[0x0][0x1d8], RZ ;  /* 0x000076001d057a24 */ /* 0x000fe200078e02ff */
[----:B------:R-:W-:Y:S01]  /*24b0*/  FADD R25, R25, R16 ;  /* 0x0000001019197221 */ /* 0x000fe20000000000 */
[----:B------:R-:W-:Y:S01]  /*24c0*/  IMAD.MOV.U32 R9, RZ, RZ, c[0x0][0x210] ;  /* 0x00008400ff097624 */ /* 0x000fe200078e00ff */
[----:B------:R-:W-:Y:S01]  /*24d0*/  FFMA R19, R2, R19, RZ ;  /* 0x0000001302137223 */ /* 0x000fe200000000ff */
[----:B------:R-:W-:Y:S01]  /*24e0*/  IMAD R23, R29, c[0x0][0x210], RZ ;  /* 0x000084001d177a24 */ /* 0x000fe200078e02ff */
[----:B------:R-:W-:Y:S01]  /*24f0*/  FADD R27, R27, R12 ;  /* 0x0000000c1b1b7221 */ /* 0x000fe20000000000 */
[----:B------:R-:W-:Y:S01]  /*2500*/  IMAD.MOV.U32 R31, RZ, RZ, c[0x0][0x248] ;  /* 0x00009200ff1f7624 */ /* 0x000fe200078e00ff */
[----:B------:R-:W-:Y:S01]  /*2510*/  FFMA R2, R21, R19, R2 ;  /* 0x0000001315027223 */ /* 0x000fe20000000002 */
[----:B------:R-:W-:-:S02]  /*2520*/  IMAD R29, R29, c[0x0][0x248], RZ ;  /* 0x000092001d1d7a24 */ /* 0x000fc400078e02ff */
[----:B------:R-:W-:Y:S01]  /*2530*/  IMAD.WIDE.U32 R16, R4, R17, c[0x0][0x180] ;  /* 0x0000600004107625 */ /* 0x000fe200078e0011 */
[----:B------:R-:W-:-:S03]  /*2540*/  @P1 FFMA R2, R2, -1, RZ ;  /* 0xbf80000002021823 */ /* 0x000fc600000000ff */
[C---:B------:R-:W-:Y:S01]  /*2550*/  IMAD R35, R4.reuse, UR4, R33 ;  /* 0x0000000404237c24 */ /* 0x040fe2000f8e0221 */
[----:B------:R-:W-:Y:S01]  /*2560*/  FFMA R15, R15, R2, R14 ;  /* 0x000000020f0f7223 */ /* 0x000fe2000000000e */
[----:B------:R-:W-:-:S04]  /*2570*/  IMAD.WIDE.U32 R6, R4, R7, c[0x0][0x1b8] ;  /* 0x00006e0004067625 */ /* 0x000fc800078e0007 */
[C---:B------:R-:W-:Y:S02]  /*2580*/  IMAD R33, R4.reuse, UR7, R5 ;  /* 0x0000000704217c24 */ /* 0x040fe4000f8e0205 */
[----:B------:R-:W-:-:S04]  /*2590*/  IMAD.WIDE.U32 R8, R4, R9, c[0x0][0x1f0] ;  /* 0x00007c0004087625 */ /* 0x000fc800078e0009 */
[C---:B------:R-:W-:Y:S02]  /*25a0*/  IMAD R23, R4.reuse, UR5, R23 ;  /* 0x0000000504177c24 */ /* 0x040fe4000f8e0217 */
[----:B------:R-:W-:Y:S02]  /*25b0*/  IMAD.IADD R5, R17, 0x1, R35 ;  /* 0x0000000111057824 */ /* 0x000fe400078e0223 */
[C---:B------:R-:W-:Y:S02]  /*25c0*/  IMAD R29, R4.reuse, UR6, R29 ;  /* 0x00000006041d7c24 */ /* 0x040fe4000f8e021d */
[----:B------:R-:W-:-:S04]  /*25d0*/  IMAD.WIDE.U32 R12, R4, R31, c[0x0][0x228] ;  /* 0x00008a00040c7625 */ /* 0x000fc800078e001f */
[----:B------:R-:W-:Y:S02]  /*25e0*/  IMAD.MOV.U32 R4, RZ, RZ, R16 ;  /* 0x000000ffff047224 */ /* 0x000fe400078e0010 */
[----:B------:R-:W-:Y:S02]  /*25f0*/  IMAD.MOV.U32 R17, RZ, RZ, 0x1 ;  /* 0x00000001ff117424 */ /* 0x000fe400078e00ff */
[----:B------:R-:W-:Y:S02]  /*2600*/  IMAD.IADD R7, R7, 0x1, R33 ;  /* 0x0000000107077824 */ /* 0x000fe400078e0221 */
[----:B------:R-:W-:Y:S01]  /*2610*/  IMAD.IADD R9, R9, 0x1, R23 ;  /* 0x0000000109097824 */ /* 0x000fe200078e0217 */
[----:B------:R0:W-:Y:S01]  /*2620*/  STG.E [R4.64], R17 ;  /* 0x0000001104007986 */ /* 0x0001e2000c101908 */
[----:B------:R-:W-:-:S03]  /*2630*/  IMAD.IADD R13, R13, 0x1, R29 ;  /* 0x000000010d0d7824 */ /* 0x000fc600078e021d */
[----:B------:R0:W-:Y:S04]  /*2640*/  STG.E [R6.64], R27 ;  /* 0x0000001b06007986 */ /* 0x0001e8000c101908 */
[----:B------:R0:W-:Y:S04]  /*2650*/  STG.E [R6.64+0x4], R25 ;  /* 0x0000041906007986 */ /* 0x0001e8000c101908 */
[----:B------:R0:W-:Y:S04]  /*2660*/  STG.E [R6.64+0x8], R15 ;  /* 0x0000080f06007986 */ /* 0x0001e8000c101908 */
[----:B-----5:R0:W-:Y:S04]  /*2670*/  STG.E [R8.64], R11 ;  /* 0x0000000b08007986 */ /* 0x0201e8000c101908 */
[----:B------:R0:W-:Y:S02]  /*2680*/  STG.E [R12.64], R10 ;  /* 0x0000000a0c007986 */ /* 0x0001e4000c101908 */
.L_x_1086:
[----:B------:R-:W-:Y:S05]  /*2690*/  BSYNC B0 ;  /* 0x0000000000007941 */ /* 0x000fea0003800000 */
.L_x_1085:
[----:B------:R-:W-:Y:S01]  /*26a0*/  @P0 CALL.REL.NOINC `(.L_x_1110) ;  /* 0x0000001000000944 */ /* 0x000fe20003c00000 */
[----:B------:R-:W-:Y:S05]  /*26b0*/  BRA `(.L_x_1111) ;  /* 0xffffd9f000007947 */ /* 0x000fea000383ffff */
.L_x_1110:
[----:B------:R-:W-:Y:S05]  /*26c0*/  EXIT ;  /* 0x000000000000794d */ /* 0x000fea0003800000 */
        .weak           $__internal_34_$__cuda_sm20_sqrt_rn_f32_slowpath
        .type           $__internal_34_$__cuda_sm20_sqrt_rn_f32_slowpath,@function
        .size           $__internal_34_$__cuda_sm20_sqrt_rn_f32_slowpath,(.L_x_1206 - $__internal_34_$__cuda_sm20_sqrt_rn_f32_slowpath)
$__internal_34_$__cuda_sm20_sqrt_rn_f32_slowpath:
        /* <DEDUP_REMOVED lines=20> */
.L_x_1112:
[----:B------:R-:W-:Y:S02]  /*2810*/  IMAD.MOV.U32 R14, RZ, RZ, R11 ;  /* 0x000000ffff0e7224 */ /* 0x000fe400078e000b */
[----:B------:R-:W-:Y:S02]  /*2820*/  IMAD.MOV.U32 R10, RZ, RZ, R18 ;  /* 0x000000ffff0a7224 */ /* 0x000fe400078e0012 */
[----:B------:R-:W-:-:S04]  /*2830*/  IMAD.MOV.U32 R11, RZ, RZ, 0x0 ;  /* 0x00000000ff0b7424 */ /* 0x000fc800078e00ff */
[----:B------:R-:W-:Y:S05]  /*2840*/  RET.REL.NODEC R10 `(swellParticles_cuda_kernel_forward) ;  /* 0xffffd7b00a007950 */ /* 0x000fea0003c3ffff */
.L_x_1113:
        /* <DEDUP_REMOVED lines=11> */
.L_x_1206:


//--------------------- .text.sleepParticles_cuda_kernel_backward --------------------------
	.section	.text.sleepParticles_cuda_kernel_backward,"ax",@progbits
	.sectioninfo	@"SHI_REGISTERS=30"
	.align	128
        .global         sleepParticles_cuda_kernel_backward
        .type           sleepParticles_cuda_kernel_backward,@function
        .size           sleepParticles_cuda_kernel_backward,(.L_x_1208 - sleepParticles_cuda_kernel_backward)
        .other          sleepParticles_cuda_kernel_backward,@"STO_CUDA_ENTRY STV_DEFAULT"
sleepParticles_cuda_kernel_backward:
.text.sleepParticles_cuda_kernel_backward:
        /* <DEDUP_REMOVED lines=9> */
[----:B------:R-:W-:-:S07]  /*0090*/  MOV R3, c[0x0][0x268] ;  /* 0x00009a0000037a02 */ /* 0x000fce0000000f00 */
[----:B------:R-:W1:Y:S01]  /*00a0*/  FCHK P0, RZ, c[0x0][0x268] ;  /* 0x00009a00ff007b02 */ /* 0x000e620000000000 */
[----:B0-----:R-:W-:-:S04]  /*00b0*/  FFMA R3, R0, -R3, 1 ;  /* 0x3f80000000037423 */ /* 0x001fc80000000803 */
[----:B------:R-:W-:-:S04]  /*00c0*/  FFMA R3, R0, R3, R0 ;  /* 0x0000000300037223 */ /* 0x000fc80000000000 */
[----:B------:R-:W-:-:S04]  /*00d0*/  FFMA R0, RZ, R3, RZ ;  /* 0x00000003ff007223 */ /* 0x000fc800000000ff */
[----:B------:R-:W-:-:S04]  /*00e0*/  FFMA R2, R0, -c[0x0][0x268], RZ ;  /* 0x80009a0000027a23 */ /* 0x000fc800000000ff */
[----:B------:R-:W-:Y:S01]  /*00f0*/  FFMA R0, R3, R2, R0 ;  /* 0x0000000203007223 */ /* 0x000fe20000000000 */
[----:B-1----:R-:W-:Y:S05]  /*0100*/  @!P0 BRA `(.L_x_1114) ;  /* 0x0000005000008947 */ /* 0x002fea0003800000 */
[----:B------:R-:W-:Y:S01]  /*0110*/  IMAD.MOV.U32 R6, RZ, RZ, RZ ;  /* 0x000000ffff067224 */ /* 0x000fe200078e00ff */
[----:B------:R-:W-:Y:S01]  /*0120*/  MOV R18, 0x150 ;  /* 0x0000015000127802 */ /* 0x000fe20000000f00 */
[----:B------:R-:W-:Y:S02]  /*0130*/  IMAD.MOV.U32 R7, RZ, RZ, c[0x0][0x268] ;  /* 0x00009a00ff077624 */ /* 0x000fe400078e00ff */
[----:B------:R-:W-:Y:S05]  /*0140*/  CALL.REL.NOINC `($__internal_36_$__cuda_sm3x_div_rn_noftz_f32_slowpath) ;  /* 0x000010e000007944 */ /* 0x000fea0003c00000 */
[----:B------:R-:W-:-:S04]  /*0150*/  MOV R0, R20 ;  /* 0x0000001400007202 */ /* 0x000fc80000000f00 */
.L_x_1114:
[----:B------:R-:W-:Y:S01]  /*0160*/  ULDC UR6, c[0x0][0x0] ;  /* 0x0000000000067ab9 */ /* 0x000fe20000000800 */
[----:B------:R-:W-:Y:S01]  /*0170*/  FADD R0, RZ, R0 ;  /* 0x00000000ff007221 */ /* 0x000fe20000000000 */
[----:B------:R-:W-:Y:S02]  /*0180*/  ULDC UR7, c[0x0][0xc] ;  /* 0x0000030000077ab9 */ /* 0x000fe40000000800 */
[----:B------:R-:W-:Y:S02]  /*0190*/  UIMAD.WIDE.U32 UR6, UR6, UR7, URZ ;  /* 0x00000007060672a5 */ /* 0x000fe4000f8e003f */
        /* <DEDUP_REMOVED lines=11> */
[----:B------:R-:W-:Y:S02]  /*0250*/  UIADD3 UR4, UR7, UR4, URZ ;  /* 0x0000000407047290 */ /* 0x000fe4000fffe03f */
[----:B------:R-:W-:Y:S02]  /*0260*/  ULDC.64 UR12, c[0x0][0x118] ;  /* 0x00004600000c7ab9 */ /* 0x000fe40000000a00 */
.L_x_1139:
[----:B------:R-:W-:Y:S01]  /*0270*/  SHF.R.S32.HI R14, RZ, 0x1f, R12 ;  /* 0x0000001fff0e7819 */ /* 0x000fe2000001140c */
[----:B01----:R-:W-:-:S04]  /*0280*/  IMAD.MOV.U32 R3, RZ, RZ, c[0x0][0x1a8] ;  /* 0x00006a00ff037624 */ /* 0x003fc800078e00ff */
[----:B------:R-:W-:Y:S02]  /*0290*/  IMAD R5, R14, c[0x0][0x1a8], RZ ;  /* 0x00006a000e057a24 */ /* 0x000fe400078e02ff */
[----:B------:R-:W-:-:S04]  /*02a0*/  IMAD.WIDE.U32 R2, R12, R3, c[0x0][0x188] ;  /* 0x000062000c027625 */ /* 0x000fc800078e0003 */
[----:B------:R-:W-:-:S04]  /*02b0*/  IMAD R5, R12, UR9, R5 ;  /* 0x000000090c057c24 */ /* 0x000fc8000f8e0205 */
[----:B------:R-:W-:-:S05]  /*02c0*/  IMAD.IADD R3, R3, 0x1, R5 ;  /* 0x0000000103037824 */ /* 0x000fca00078e0205 */
[----:B------:R-:W2:Y:S01]  /*02d0*/  LDG.E R2, [R2.64] ;  /* 0x0000000c02027981 */ /* 0x000ea2000c1e1900 */
[----:B------:R-:W-:Y:S01]  /*02e0*/  MOV R15, R12 ;  /* 0x0000000c000f7202 */ /* 0x000fe20000000f00 */
[----:B------:R-:W-:Y:S01]  /*02f0*/  YIELD ;  /* 0x0000000000007946 */ /* 0x000fe20003800000 */
[----:B------:R-:W-:Y:S01]  /*0300*/  IADD3 R12, P0, R12, UR6, RZ ;  /* 0x000000060c0c7c10 */ /* 0x000fe2000ff1e0ff */
[----:B------:R-:W-:Y:S03]  /*0310*/  BSSY B0, `(.L_x_1115) ;  /* 0x00000d6000007945 */ /* 0x000fe60003800000 */
[----:B------:R-:W-:Y:S02]  /*0320*/  IADD3.X R13, R13, UR4, RZ, P0, !PT ;  /* 0x000000040d0d7c10 */ /* 0x000fe400087fe4ff */
[----:B------:R-:W-:-:S04]  /*0330*/  ISETP.GE.U32.AND P0, PT, R12, c[0x0][0x178], PT ;  /* 0x00005e000c007a0c */ /* 0x000fc80003f06070 */
[----:B------:R-:W-:Y:S02]  /*0340*/  ISETP.GE.U32.AND.EX P0, PT, R13, c[0x0][0x17c], PT, P0 ;  /* 0x00005f000d007a0c */ /* 0x000fe40003f06100 */
[----:B--2---:R-:W-:-:S04]  /*0350*/  LOP3.LUT R4, R2, 0x1, RZ, 0xc0, !PT ;  /* 0x0000000102047812 */ /* 0x004fc800078ec0ff */
[----:B------:R-:W-:-:S13]  /*0360*/  ISETP.NE.U32.AND P1, PT, R4, 0x1, PT ;  /* 0x000000010400780c */ /* 0x000fda0003f25070 */
[----:B------:R-:W-:Y:S05]  /*0370*/  @P1 BRA `(.L_x_1116) ;  /* 0x00000cf000001947 */ /* 0x000fea0003800000 */
[C---:B------:R-:W-:Y:S02]  /*0380*/  IMAD R2, R14.reuse, c[0x0][0x218], RZ ;  /* 0x000086000e027a24 */ /* 0x040fe400078e02ff */
[----:B------:R-:W-:Y:S02]  /*0390*/  IMAD R4, R14, c[0x0][0x1e0], RZ ;  /* 0x000078000e047a24 */ /* 0x000fe400078e02ff */
[----:B------:R-:W-:-:S04]  /*03a0*/  IMAD.WIDE.U32 R10, R15, c[0x0][0x218], RZ ;  /* 0x000086000f0a7a25 */ /* 0x000fc800078e00ff */
[----:B------:R-:W-:Y:S01]  /*03b0*/  IMAD.WIDE.U32 R8, R15, c[0x0][0x1e0], RZ ;  /* 0x000078000f087a25 */ /* 0x000fe200078e00ff */
[----:B------:R-:W-:-:S03]  /*03c0*/  IADD3 R6, P1, R10, c[0x0][0x1f8], RZ ;  /* 0x00007e000a067a10 */ /* 0x000fc60007f3e0ff */
[C---:B------:R-:W-:Y:S01]  /*03d0*/  IMAD R3, R15.reuse, UR10, R2 ;  /* 0x0000000a0f037c24 */ /* 0x040fe2000f8e0202 */
[----:B------:R-:W-:Y:S01]  /*03e0*/  IADD3 R18, P2, R8, c[0x0][0x1c0], RZ ;  /* 0x0000700008127a10 */ /* 0x000fe20007f5e0ff */
[----:B------:R-:W-:Y:S02]  /*03f0*/  IMAD R17, R15, UR11, R4 ;  /* 0x0000000b0f117c24 */ /* 0x000fe4000f8e0204 */
[----:B------:R-:W-:Y:S02]  /*0400*/  IMAD.IADD R16, R11, 0x1, R3 ;  /* 0x000000010b107824 */ /* 0x000fe400078e0203 */
[----:B------:R-:W-:-:S03]  /*0410*/  IMAD.IADD R17, R9, 0x1, R17 ;  /* 0x0000000109117824 */ /* 0x000fc600078e0211 */
[----:B------:R-:W-:Y:S02]  /*0420*/  IADD3.X R7, R16, c[0x0][0x1fc], RZ, P1, !PT ;  /* 0x00007f0010077a10 */ /* 0x000fe40000ffe4ff */
[----:B------:R-:W-:-:S03]  /*0430*/  IADD3.X R19, R17, c[0x0][0x1c4], RZ, P2, !PT ;  /* 0x0000710011137a10 */ /* 0x000fc600017fe4ff */
[----:B------:R-:W2:Y:S04]  /*0440*/  LDG.E R2, [R6.64+0x4] ;  /* 0x0000040c06027981 */ /* 0x000ea8000c1e1900 */
[----:B------:R-:W2:Y:S04]  /*0450*/  LDG.E R3, [R18.64+0x4] ;  /* 0x0000040c12037981 */ /* 0x000ea8000c1e1900 */
[----:B------:R-:W3:Y:S04]  /*0460*/  LDG.E R4, [R18.64] ;  /* 0x0000000c12047981 */ /* 0x000ee8000c1e1900 */
[----:B------:R-:W3:Y:S04]  /*0470*/  LDG.E R5, [R6.64] ;  /* 0x0000000c06057981 */ /* 0x000ee8000c1e1900 */
[----:B------:R-:W4:Y:S04]  /*0480*/  LDG.E R20, [R18.64+0x8] ;  /* 0x0000080c12147981 */ /* 0x000f28000c1e1900 */
[----:B------:R-:W4:Y:S01]  /*0490*/  LDG.E R21, [R6.64+0x8] ;  /* 0x0000080c06157981 */ /* 0x000f22000c1e1900 */
[----:B------:R-:W-:Y:S01]  /*04a0*/  BSSY B1, `(.L_x_1117) ;  /* 0x0000012000017945 */ /* 0x000fe20003800000 */
[----:B--2---:R-:W-:Y:S01]  /*04b0*/  FADD R3, -R3, R2 ;  /* 0x0000000203037221 */ /* 0x004fe20000000100 */
[----:B---3--:R-:W-:-:S03]  /*04c0*/  FADD R4, -R4, R5 ;  /* 0x0000000504047221 */ /* 0x008fc60000000100 */
[----:B------:R-:W-:-:S04]  /*04d0*/  FMUL R5, R3, R3 ;  /* 0x0000000303057220 */ /* 0x000fc80000400000 */
[----:B------:R-:W-:Y:S01]  /*04e0*/  FFMA R5, R4, R4, R5 ;  /* 0x0000000404057223 */ /* 0x000fe20000000005 */
[----:B----4-:R-:W-:-:S04]  /*04f0*/  FADD R2, -R20, R21 ;  /* 0x0000001514027221 */ /* 0x010fc80000000100 */
[----:B------:R-:W-:-:S05]  /*0500*/  FFMA R20, R2, R2, R5 ;  /* 0x0000000202147223 */ /* 0x000fca0000000005 */
[----:B------:R-:W-:Y:S01]  /*0510*/  IADD3 R5, R20, -0xd000000, RZ ;  /* 0xf300000014057810 */ /* 0x000fe20007ffe0ff */
[----:B------:R0:W1:Y:S03]  /*0520*/  MUFU.RSQ R21, R20 ;  /* 0x0000001400157308 */ /* 0x0000660000001400 */
[----:B------:R-:W-:-:S13]  /*0530*/  ISETP.GT.U32.AND P1, PT, R5, 0x727fffff, PT ;  /* 0x727fffff0500780c */ /* 0x000fda0003f24070 */
[----:B------:R-:W-:Y:S05]  /*0540*/  @!P1 BRA `(.L_x_1118) ;  /* 0x0000003000009947 */ /* 0x000fea0003800000 */
[----:B01----:R-:W-:Y:S02]  /*0550*/  MOV R21, 0x570 ;  /* 0x0000057000157802 */ /* 0x003fe40000000f00 */
[----:B------:R-:W-:Y:S05]  /*0560*/  CALL.REL.NOINC `($__internal_35_$__cuda_sm20_sqrt_rn_f32_slowpath) ;  /* 0x00000b4000007944 */ /* 0x000fea0003c00000 */
[----:B------:R-:W-:Y:S05]  /*0570*/  BRA `(.L_x_1119) ;  /* 0x0000004000007947 */ /* 0x000fea0003800000 */
.L_x_1118:
[----:B01----:R-:W-:Y:S01]  /*0580*/  FMUL.FTZ R19, R20, R21 ;  /* 0x0000001514137220 */ /* 0x003fe20000410000 */
[----:B------:R-:W-:-:S03]  /*0590*/  FMUL.FTZ R5, R21, 0.5 ;  /* 0x3f00000015057820 */ /* 0x000fc60000410000 */
[----:B------:R-:W-:-:S04]  /*05a0*/  FFMA R6, -R19, R19, R20 ;  /* 0x0000001313067223 */ /* 0x000fc80000000114 */
[----:B------:R-:W-:Y:S02]  /*05b0*/  FFMA R19, R6, R5, R19 ;  /* 0x0000000506137223 */ /* 0x000fe40000000013 */
.L_x_1119:
[----:B------:R-:W-:Y:S05]  /*05c0*/  BSYNC B1 ;  /* 0x0000000000017941 */ /* 0x000fea0003800000 */
.L_x_1117:
        /* <DEDUP_REMOVED lines=11> */
[----:B------:R-:W-:Y:S01]  /*0680*/  MOV R18, 0x6b0 ;  /* 0x000006b000127802 */ /* 0x000fe20000000f00 */
[----:B------:R-:W-:Y:S02]  /*0690*/  IMAD.MOV.U32 R7, RZ, RZ, c[0x0][0x268] ;  /* 0x00009a00ff077624 */ /* 0x000fe400078e00ff */
[----:B------:R-:W-:Y:S05]  /*06a0*/  CALL.REL.NOINC `($__internal_36_$__cuda_sm3x_div_rn_noftz_f32_slowpath) ;  /* 0x00000b8000007944 */ /* 0x000fea0003c00000 */
[----:B------:R-:W-:Y:S02]  /*06b0*/  MOV R5, R20 ;  /* 0x0000001400057202 */ /* 0x000fe40000000f00 */
.L_x_1121:
[----:B------:R-:W-:Y:S05]  /*06c0*/  BSYNC B1 ;  /* 0x0000000000017941 */ /* 0x000fea0003800000 */
.L_x_1120:
[----:B------:R-:W-:Y:S01]  /*06d0*/  FSETP.GEU.AND P1, PT, R5, c[0x0][0x180], PT ;  /* 0x0000600005007a0b */ /* 0x000fe20003f2e000 */
[----:B------:R-:W-:-:S12]  /*06e0*/  BSSY B1, `(.L_x_1122) ;  /* 0x0000033000017945 */ /* 0x000fd80003800000 */
[----:B------:R-:W-:Y:S05]  /*06f0*/  @P1 BRA `(.L_x_1123) ;  /* 0x0000031000001947 */ /* 0x000fea0003800000 */
[----:B------:R-:W-:-:S04]  /*0700*/  ISETP.NE.U32.AND P1, PT, RZ, c[0x0][0x2e0], PT ;  /* 0x0000b800ff007a0c */ /* 0x000fc80003f25070 */
[----:B------:R-:W-:-:S13]  /*0710*/  ISETP.NE.AND.EX P1, PT, RZ, c[0x0][0x2e4], PT, P1 ;  /* 0x0000b900ff007a0c */ /* 0x000fda0003f25310 */
[----:B------:R-:W-:Y:S05]  /*0720*/  @!P1 BRA `(.L_x_1124) ;  /* 0x000000c000009947 */ /* 0x000fea0003800000 */
[----:B------:R-:W-:Y:S02]  /*0730*/  IMAD R6, R14, c[0x0][0x300], RZ ;  /* 0x0000c0000e067a24 */ /* 0x000fe400078e02ff */
[----:B------:R-:W-:Y:S02]  /*0740*/  IMAD.MOV.U32 R18, RZ, RZ, c[0x0][0x300] ;  /* 0x0000c000ff127624 */ /* 0x000fe400078e00ff */
[C---:B------:R-:W-:Y:S02]  /*0750*/  IMAD R5, R15.reuse, UR5, R6 ;  /* 0x000000050f057c24 */ /* 0x040fe4000f8e0206 */
[----:B------:R-:W-:-:S04]  /*0760*/  IMAD.WIDE.U32 R6, R15, R18, c[0x0][0x2e0] ;  /* 0x0000b8000f067625 */ /* 0x000fc800078e0012 */
        /* <DEDUP_REMOVED lines=8> */
.L_x_1124:
[----:B------:R-:W-:Y:S01]  /*07f0*/  ISETP.NE.U32.AND P1, PT, RZ, c[0x0][0x200], PT ;  /* 0x00008000ff007a0c */ /* 0x000fe20003f25070 */
[----:B------:R-:W-:Y:S01]  /*0800*/  IMAD.MOV.U32 R21, RZ, RZ, RZ ;  /* 0x000000ffff157224 */ /* 0x000fe200078e00ff */
[----:B------:R-:W-:Y:S01]  /*0810*/  MOV R23, RZ ;  /* 0x000000ff00177202 */ /* 0x000fe20000000f00 */
[----:B------:R-:W-:Y:S01]  /*0820*/  IMAD.MOV.U32 R5, RZ, RZ, RZ ;  /* 0x000000ffff057224 */ /* 0x000fe200078e00ff */
[----:B------:R-:W-:-:S13]  /*0830*/  ISETP.NE.AND.EX P1, PT, RZ, c[0x0][0x204], PT, P1 ;  /* 0x00008100ff007a0c */ /* 0x000fda0003f25310 */
[----:B------:R-:W-:Y:S05]  /*0840*/  @!P1 BRA `(.L_x_1125) ;  /* 0x0000008000009947 */ /* 0x000fea0003800000 */
[----:B------:R-:W-:-:S04]  /*0850*/  IADD3 R6, P1, R10, c[0x0][0x200], RZ ;  /* 0x000080000a067a10 */ /* 0x000fc80007f3e0ff */
[----:B------:R-:W-:-:S05]  /*0860*/  IADD3.X R7, R16, c[0x0][0x204], RZ, P1, !PT ;  /* 0x0000810010077a10 */ /* 0x000fca0000ffe4ff */
[----:B------:R-:W2:Y:S04]  /*0870*/  LDG.E R5, [R6.64] ;  /* 0x0000000c06057981 */ /* 0x000ea8000c1e1900 */
[----:B------:R-:W3:Y:S04]  /*0880*/  LDG.E R21, [R6.64+0x4] ;  /* 0x0000040c06157981 */ /* 0x000ee8000c1e1900 */
[----:B------:R-:W4:Y:S01]  /*0890*/  LDG.E R23, [R6.64+0x8] ;  /* 0x0000080c06177981 */ /* 0x000f22000c1e1900 */
[----:B--2---:R-:W-:Y:S01]  /*08a0*/  FADD R5, RZ, R5 ;  /* 0x00000005ff057221 */ /* 0x004fe20000000000 */
[----:B---3--:R-:W-:Y:S01]  /*08b0*/  FADD R21, RZ, R21 ;  /* 0x00000015ff157221 */ /* 0x008fe20000000000 */
[----:B----4-:R-:W-:Y:S01]  /*08c0*/  FADD R23, RZ, R23 ;  /* 0x00000017ff177221 */ /* 0x010fe20000000000 */
.L_x_1125:
[----:B------:R-:W-:-:S04]  /*08d0*/  ISETP.NE.U32.AND P1, PT, RZ, c[0x0][0x2a8], PT ;  /* 0x0000aa00ff007a0c */ /* 0x000fc80003f25070 */
[----:B------:R-:W-:-:S13]  /*08e0*/  ISETP.NE.AND.EX P1, PT, RZ, c[0x0][0x2ac], PT, P1 ;  /* 0x0000ab00ff007a0c */ /* 0x000fda0003f25310 */
[----:B------:R-:W-:Y:S05]  /*08f0*/  @!P1 BRA `(.L_x_1126) ;  /* 0x0000009000009947 */ /* 0x000fea0003800000 */
[----:B------:R-:W-:Y:S01]  /*0900*/  IMAD R6, R14, c[0x0][0x2c8], RZ ;  /* 0x0000b2000e067a24 */ /* 0x000fe200078e02ff */
[----:B------:R-:W-:-:S03]  /*0910*/  MOV R18, c[0x0][0x2c8] ;  /* 0x0000b20000127a02 */ /* 0x000fc60000000f00 */
[C---:B------:R-:W-:Y:S02]  /*0920*/  IMAD R25, R15.reuse, UR8, R6 ;  /* 0x000000080f197c24 */ /* 0x040fe4000f8e0206 */
[----:B------:R-:W-:-:S04]  /*0930*/  IMAD.WIDE.U32 R6, R15, R18, c[0x0][0x2a8] ;  /* 0x0000aa000f067625 */ /* 0x000fc800078e0012 */
[----:B------:R-:W-:-:S05]  /*0940*/  IMAD.IADD R7, R7, 0x1, R25 ;  /* 0x0000000107077824 */ /* 0x000fca00078e0219 */
[----:B------:R0:W-:Y:S04]  /*0950*/  RED.E.ADD.F32.FTZ.RN.STRONG.GPU [R6.64], R5 ;  /* 0x000000050600798e */ /* 0x0001e8000c10e78c */
[----:B------:R0:W-:Y:S04]  /*0960*/  RED.E.ADD.F32.FTZ.RN.STRONG.GPU [R6.64+0x4], R21 ;  /* 0x000004150600798e */ /* 0x0001e8000c10e78c */
[----:B------:R0:W-:Y:S01]  /*0970*/  RED.E.ADD.F32.FTZ.RN.STRONG.GPU [R6.64+0x8], R23 ;  /* 0x000008170600798e */ /* 0x0001e2000c10e78c */
[----:B------:R-:W-:Y:S05]  /*0980*/  BRA `(.L_x_1123) ;  /* 0x0000008000007947 */ /* 0x000fea0003800000 */
.L_x_1126:
        /* <DEDUP_REMOVED lines=8> */
.L_x_1123:
[----:B------:R-:W-:Y:S05]  /*0a10*/  BSYNC B1 ;  /* 0x0000000000017941 */ /* 0x000fea0003800000 */
.L_x_1122:
[----:B------:R-:W-:Y:S01]  /*0a20*/  FSETP.GT.AND P1, PT, R19, RZ, PT ;  /* 0x000000ff1300720b */ /* 0x000fe20003f24000 */
[----:B------:R-:W-:Y:S01]  /*0a30*/  BSSY B1, `(.L_x_1127) ;  /* 0x0000035000017945 */ /* 0x000fe20003800000 */
[----:B0-----:R-:W-:Y:S01]  /*0a40*/  MOV R5, RZ ;  /* 0x000000ff00057202 */ /* 0x001fe20000000f00 */
        /* <DEDUP_REMOVED lines=15> */
[----:B------:R-:W-:Y:S05]  /*0b40*/  CALL.REL.NOINC `($__internal_36_$__cuda_sm3x_div_rn_noftz_f32_slowpath) ;  /* 0x000006e000007944 */ /* 0x000fea0003c00000 */
[----:B------:R-:W-:Y:S02]  /*0b50*/  IMAD.MOV.U32 R21, RZ, RZ, R20 ;  /* 0x000000ffff157224 */ /* 0x000fe400078e0014 */
.L_x_1130:
[----:B------:R-:W-:Y:S05]  /*0b60*/  BSYNC B2 ;  /* 0x0000000000027941 */ /* 0x000fea0003800000 */
.L_x_1129:
        /* <DEDUP_REMOVED lines=12> */
[----:B------:R-:W-:Y:S05]  /*0c30*/  CALL.REL.NOINC `($__internal_36_$__cuda_sm3x_div_rn_noftz_f32_slowpath) ;  /* 0x000005f000007944 */ /* 0x000fea0003c00000 */
[----:B------:R-:W-:Y:S02]  /*0c40*/  MOV R5, R20 ;  /* 0x0000001400057202 */ /* 0x000fe40000000f00 */
.L_x_1132:
[----:B------:R-:W-:Y:S05]  /*0c50*/  BSYNC B2 ;  /* 0x0000000000027941 */ /* 0x000fea0003800000 */
.L_x_1131:
        /* <DEDUP_REMOVED lines=14> */
.L_x_1134:
[----:B------:R-:W-:Y:S05]  /*0d40*/  BSYNC B2 ;  /* 0x0000000000027941 */ /* 0x000fea0003800000 */
.L_x_1133:
[C---:B------:R-:W-:Y:S01]  /*0d50*/  FFMA R6, R0.reuse, R5, RZ ;  /* 0x0000000500067223 */ /* 0x040fe200000000ff */
[C---:B------:R-:W-:Y:S01]  /*0d60*/  FFMA R21, R0.reuse, R21, RZ ;  /* 0x0000001500157223 */ /* 0x040fe200000000ff */
[----:B------:R-:W-:Y:S02]  /*0d70*/  FFMA R5, R0, R3, RZ ;  /* 0x0000000300057223 */ /* 0x000fe400000000ff */
.L_x_1128:
[----:B------:R-:W-:Y:S05]  /*0d80*/  BSYNC B1 ;  /* 0x0000000000017941 */ /* 0x000fea0003800000 */
.L_x_1127:
[----:B------:R-:W-:Y:S01]  /*0d90*/  ISETP.NE.U32.AND P1, PT, RZ, c[0x0][0x2a8], PT ;  /* 0x0000aa00ff007a0c */ /* 0x000fe20003f25070 */
[--C-:B------:R-:W-:Y:S01]  /*0da0*/  FADD R2, RZ, R21.reuse ;  /* 0x00000015ff027221 */ /* 0x100fe20000000000 */
[----:B------:R-:W-:Y:S01]  /*0db0*/  FADD R21, RZ, -R21 ;  /* 0x80000015ff157221 */ /* 0x000fe20000000000 */
[--C-:B------:R-:W-:Y:S01]  /*0dc0*/  FADD R3, RZ, R6.reuse ;  /* 0x00000006ff037221 */ /* 0x100fe20000000000 */
[----:B------:R-:W-:Y:S01]  /*0dd0*/  ISETP.NE.AND.EX P1, PT, RZ, c[0x0][0x2ac], PT, P1 ;  /* 0x0000ab00ff007a0c */ /* 0x000fe20003f25310 */
[----:B------:R-:W-:Y:S01]  /*0de0*/  FADD R19, RZ, -R6 ;  /* 0x80000006ff137221 */ /* 0x000fe20000000000 */
[--C-:B------:R-:W-:Y:S01]  /*0df0*/  FADD R7, RZ, R5.reuse ;  /* 0x00000005ff077221 */ /* 0x100fe20000000000 */
[----:B------:R-:W-:-:S10]  /*0e00*/  FADD R23, RZ, -R5 ;  /* 0x80000005ff177221 */ /* 0x000fd40000000000 */
        /* <DEDUP_REMOVED lines=8> */
[----:B------:R0:W-:Y:S01]  /*0e90*/  RED.E.ADD.F32.FTZ.RN.STRONG.GPU [R4.64+0x8], R23 ;  /* 0x000008170400798e */ /* 0x0001e2000c10e78c */
[----:B------:R-:W-:Y:S05]  /*0ea0*/  BRA `(.L_x_1136) ;  /* 0x0000008000007947 */ /* 0x000fea0003800000 */
.L_x_1135:
        /* <DEDUP_REMOVED lines=8> */
.L_x_1136:
[----:B------:R-:W-:-:S04]  /*0f30*/  ISETP.NE.U32.AND P1, PT, RZ, c[0x0][0x2e0], PT ;  /* 0x0000b800ff007a0c */ /* 0x000fc80003f25070 */
[----:B------:R-:W-:-:S13]  /*0f40*/  ISETP.NE.AND.EX P1, PT, RZ, c[0x0][0x2e4], PT, P1 ;  /* 0x0000b900ff007a0c */ /* 0x000fda0003f25310 */
[----:B------:R-:W-:Y:S05]  /*0f50*/  @!P1 BRA `(.L_x_1137) ;  /* 0x0000009000009947 */ /* 0x000fea0003800000 */
[----:B0-----:R-:W-:Y:S01]  /*0f60*/  MOV R4, c[0x0][0x300] ;  /* 0x0000c00000047a02 */ /* 0x001fe20000000f00 */
        /* <DEDUP_REMOVED lines=8> */
.L_x_1137:
        /* <DEDUP_REMOVED lines=8> */
.L_x_1116:
[----:B------:R-:W-:Y:S05]  /*1070*/  BSYNC B0 ;  /* 0x0000000000007941 */ /* 0x000fea0003800000 */
.L_x_1115:
[----:B------:R-:W-:Y:S01]  /*1080*/  @P0 CALL.REL.NOINC `(.L_x_1138) ;  /* 0x0000001000000944 */ /* 0x000fe20003c00000 */
[----:B------:R-:W-:Y:S05]  /*1090*/  BRA `(.L_x_1139) ;  /* 0xfffff1d000007947 */ /* 0x000fea000383ffff */
.L_x_1138:
[----:B------:R-:W-:Y:S05]  /*10a0*/  EXIT ;  /* 0x000000000000794d */ /* 0x000fea0003800000 */
        .weak           $__internal_35_$__cuda_sm20_sqrt_rn_f32_slowpath
        .type           $__internal_35_$__cuda_sm20_sqrt_rn_f32_slowpath,@function
        .size           $__internal_35_$__cuda_sm20_sqrt_rn_f32_slowpath,($__internal_36_$__cuda_sm3x_div_rn_noftz_f32_slowpath - $__internal_35_$__cuda_sm20_sqrt_rn_f32_slowpath)
$__internal_35_$__cuda_sm20_sqrt_rn_f32_slowpath:
        /* <DEDUP_REMOVED lines=20> */
.L_x_1140:
[----:B------:R-:W-:Y:S01]  /*11f0*/  MOV R19, R6 ;  /* 0x0000000600137202 */ /* 0x000fe20000000f00 */
[----:B------:R-:W-:Y:S01]  /*1200*/  IMAD.MOV.U32 R6, RZ, RZ, R21 ;  /* 0x000000ffff067224 */ /* 0x000fe200078e0015 */
[----:B------:R-:W-:-:S04]  /*1210*/  MOV R7, 0x0 ;  /* 0x0000000000077802 */ /* 0x000fc80000000f00 */
[----:B------:R-:W-:Y:S05]  /*1220*/  RET.REL.NODEC R6 `(sleepParticles_cuda_kernel_backward) ;  /* 0xffffedd006007950 */ /* 0x000fea0003c3ffff */
        .weak           $__internal_36_$__cuda_sm3x_div_rn_noftz_f32_slowpath
        .type           $__internal_36_$__cuda_sm3x_div_rn_noftz_f32_slowpath,@function
        .size           $__internal_36_$__cuda_sm3x_div_rn_noftz_f32_slowpath,(.L_x_1208 - $__internal_36_$__cuda_sm3x_div_rn_noftz_f32_slowpath)
$__internal_36_$__cuda_sm3x_div_rn_noftz_f32_slowpath:
        /* <DEDUP_REMOVED lines=34> */
.L_x_1142:
[----:B------:R-:W-:Y:S01]  /*1450*/  LEA R24, R22, 0xc0800000, 0x17 ;  /* 0xc080000016187811 */ /* 0x000fe200078eb8ff */
[----:B------:R-:W-:Y:S01]  /*1460*/  BSSY B4, `(.L_x_1147) ;  /* 0x0000036000047945 */ /* 0x000fe20003800000 */
[----:B------:R-:W-:Y:S02]  /*1470*/  IADD3 R23, R23, -0x7f, RZ ;  /* 0xffffff8117177810 */ /* 0x000fe40007ffe0ff */
[----:B------:R-:W-:-:S03]  /*1480*/  IADD3 R24, -R24, R7, RZ ;  /* 0x0000000718187210 */ /* 0x000fc60007ffe1ff */
[C---:B------:R-:W-:Y:S01]  /*1490*/  IMAD R6, R23.reuse, -0x800000, R6 ;  /* 0xff80000017067824 */ /* 0x040fe200078e0206 */
[----:B------:R-:W0:Y:S01]  /*14a0*/  MUFU.RCP R7, R24 ;  /* 0x0000001800077308 */ /* 0x000e220000001000 */
[----:B------:R-:W-:Y:S01]  /*14b0*/  FADD.FTZ R25, -R24, -RZ ;  /* 0x800000ff18197221 */ /* 0x000fe20000010100 */
        /* <DEDUP_REMOVED lines=23> */
[C---:B------:R-:W-:Y:S02]  /*1630*/  IADD3 R23, R24.reuse, 0x20, RZ ;  /* 0x0000002018177810 */ /* 0x040fe40007ffe0ff */
[----:B------:R-:W-:Y:S02]  /*1640*/  ISETP.NE.AND P3, PT, R24, RZ, PT ;  /* 0x000000ff1800720c */ /* 0x000fe40003f65270 */
[----:B------:R-:W-:Y:S01]  /*1650*/  LOP3.LUT R22, R20, 0x7fffff, RZ, 0xc0, !PT ;  /* 0x007fffff14167812 */ /* 0x000fe200078ec0ff */
[CCC-:B------:R-:W-:Y:S01]  /*1660*/  FFMA.RP R20, R7.reuse, R25.reuse, R26.reuse ;  /* 0x0000001907147223 */ /* 0x1c0fe2000000801a */
[----:B------:R-:W-:Y:S01]  /*1670*/  FFMA.RM R7, R7, R25, R26 ;  /* 0x0000001907077223 */ /* 0x000fe2000000401a */
        /* <DEDUP_REMOVED lines=16> */
.L_x_1149:
[----:B------:R-:W-:-:S04]  /*1780*/  LOP3.LUT R6, R6, 0x80000000, RZ, 0xc0, !PT ;  /* 0x8000000006067812 */ /* 0x000fc800078ec0ff */
[----:B------:R-:W-:Y:S01]  /*1790*/  LOP3.LUT R6, R6, 0x7f800000, RZ, 0xfc, !PT ;  /* 0x7f80000006067812 */ /* 0x000fe200078efcff */
[----:B------:R-:W-:Y:S05]  /*17a0*/  BRA `(.L_x_1150) ;  /* 0x0000001000007947 */ /* 0x000fea0003800000 */
.L_x_1148:
[----:B------:R-:W-:Y:S02]  /*17b0*/  IMAD R6, R23, 0x800000, R6 ;  /* 0x0080000017067824 */ /* 0x000fe400078e0206 */
.L_x_1150:
[----:B------:R-:W-:Y:S05]  /*17c0*/  BSYNC B4 ;  /* 0x0000000000047941 */ /* 0x000fea0003800000 */
.L_x_1147:
[----:B------:R-:W-:Y:S05]  /*17d0*/  BRA `(.L_x_1151) ;  /* 0x0000008000007947 */ /* 0x000fea0003800000 */
.L_x_1146:
[----:B------:R-:W-:-:S04]  /*17e0*/  LOP3.LUT R6, R7, 0x80000000, R6, 0x48, !PT ;  /* 0x8000000007067812 */ /* 0x000fc800078e4806 */
[----:B------:R-:W-:Y:S01]  /*17f0*/  LOP3.LUT R6, R6, 0x7f800000, RZ, 0xfc, !PT ;  /* 0x7f80000006067812 */ /* 0x000fe200078efcff */
[----:B------:R-:W-:Y:S05]  /*1800*/  BRA `(.L_x_1151) ;  /* 0x0000005000007947 */ /* 0x000fea0003800000 */
.L_x_1145:
[----:B------:R-:W-:Y:S01]  /*1810*/  LOP3.LUT R6, R7, 0x80000000, R6, 0x48, !PT ;  /* 0x8000000007067812 */ /* 0x000fe200078e4806 */
[----:B------:R-:W-:Y:S05]  /*1820*/  BRA `(.L_x_1151) ;  /* 0x0000003000007947 */ /* 0x000fea0003800000 */
.L_x_1144:
[----:B------:R-:W0:Y:S01]  /*1830*/  MUFU.RSQ R6, -QNAN ;  /* 0xffc0000000067908 */ /* 0x000e220000001400 */
[----:B------:R-:W-:Y:S05]  /*1840*/  BRA `(.L_x_1151) ;  /* 0x0000001000007947 */ /* 0x000fea0003800000 */
.L_x_1143:
[----:B------:R-:W-:Y:S02]  /*1850*/  FADD.FTZ R6, R6, R7 ;  /* 0x0000000706067221 */ /* 0x000fe40000010000 */
.L_x_1151:
[----:B------:R-:W-:Y:S05]  /*1860*/  BSYNC B3 ;  /* 0x0000000000037941 */ /* 0x000fea0003800000 */
.L_x_1141:
[----:B0-----:R-:W-:Y:S01]  /*1870*/  MOV R20, R6 ;  /* 0x0000000600147202 */ /* 0x001fe20000000f00 */
[----:B------:R-:W-:Y:S01]  /*1880*/  IMAD.MOV.U32 R6, RZ, RZ, R18 ;  /* 0x000000ffff067224 */ /* 0x000fe200078e0012 */
[----:B------:R-:W-:-:S04]  /*1890*/  MOV R7, 0x0 ;  /* 0x0000000000077802 */ /* 0x000fc80000000f00 */
[----:B------:R-:W-:Y:S05]  /*18a0*/  RET.REL.NODEC R6 `(sleepParticles_cuda_kernel_backward) ;  /* 0xffffe75006007950 */ /* 0x000fea0003c3ffff */
.L_x_1152:
        /* <DEDUP_REMOVED lines=13> */
.L_x_1208:


//--------------------- .text.sleepParticles_cuda_kernel_forward --------------------------
	.section	.text.sleepParticles_cuda_kernel_forward,"ax",@progbits
	.sectioninfo	@"SHI_REGISTERS=22"
	.align	128
        .global         sleepParticles_cuda_kernel_forward
        .type           sleepParticles_cuda_kernel_forward,@function
        .size           sleepParticles_cuda_kernel_forward,(.L_x_1210 - sleepParticles_cuda_kernel_forward)
        .other          sleepParticles_cuda_kernel_forward,@"STO_CUDA_ENTRY STV_DEFAULT"
sleepParticles_cuda_kernel_forward:
.text.sleepParticles_cuda_kernel_forward:
        /* <DEDUP_REMOVED lines=15> */
[----:B------:R-:W-:Y:S02]  /*00f0*/  UMOV UR4, URZ ;  /* 0x0000003f00047c82 */ /* 0x000fe40008000000 */
[----:B------:R-:W-:Y:S02]  /*0100*/  USHF.R.S32.HI UR5, URZ, 0x1f, UR5 ;  /* 0x0000001f3f057899 */ /* 0x000fe40008011405 */
[----:B------:R-:W-:Y:S02]  /*0110*/  USHF.R.S32.HI UR8, URZ, 0x1f, UR8 ;  /* 0x0000001f3f087899 */ /* 0x000fe40008011408 */
[----:B------:R-:W-:Y:S02]  /*0120*/  USHF.R.S32.HI UR9, URZ, 0x1f, UR9 ;  /* 0x0000001f3f097899 */ /* 0x000fe40008011409 */
[----:B------:R-:W-:Y:S02]  /*0130*/  UIADD3 UR4, UR7, UR4, URZ ;  /* 0x0000000407047290 */ /* 0x000fe4000fffe03f */
[----:B------:R-:W-:-:S02]  /*0140*/  ULDC.64 UR10, c[0x0][0x118] ;  /* 0x00004600000a7ab9 */ /* 0x000fc40000000a00 */
.L_x_1158:
[----:B0-----:R-:W-:Y:S01]  /*0150*/  SHF.R.S32.HI R4, RZ, 0x1f, R6 ;  /* 0x0000001fff047819 */ /* 0x001fe20000011406 */
[----:B------:R-:W-:-:S04]  /*0160*/  IMAD.MOV.U32 R3, RZ, RZ, c[0x0][0x1a8] ;  /* 0x00006a00ff037624 */ /* 0x000fc800078e00ff */
[----:B------:R-:W-:Y:S02]  /*0170*/  IMAD R5, R4, c[0x0][0x1a8], RZ ;  /* 0x00006a0004057a24 */ /* 0x000fe400078e02ff */
[----:B------:R-:W-:-:S04]  /*0180*/  IMAD.WIDE.U32 R2, R6, R3, c[0x0][0x188] ;  /* 0x0000620006027625 */ /* 0x000fc800078e0003 */
[----:B------:R-:W-:-:S04]  /*0190*/  IMAD R5, R6, UR5, R5 ;  /* 0x0000000506057c24 */ /* 0x000fc8000f8e0205 */
[----:B------:R-:W-:-:S05]  /*01a0*/  IMAD.IADD R3, R3, 0x1, R5 ;  /* 0x0000000103037824 */ /* 0x000fca00078e0205 */
[----:B------:R-:W2:Y:S01]  /*01b0*/  LDG.E R2, [R2.64] ;  /* 0x0000000a02027981 */ /* 0x000ea2000c1e1900 */
[----:B------:R-:W-:-:S04]  /*01c0*/  IADD3 R8, P1, R6, UR6, RZ ;  /* 0x0000000606087c10 */ /* 0x000fc8000ff3e0ff */
[----:B------:R-:W-:Y:S02]  /*01d0*/  IADD3.X R12, R11, UR4, RZ, P1, !PT ;  /* 0x000000040b0c7c10 */ /* 0x000fe40008ffe4ff */
[----:B--2---:R-:W-:-:S04]  /*01e0*/  LOP3.LUT R0, R2, 0x1, RZ, 0xc0, !PT ;  /* 0x0000000102007812 */ /* 0x004fc800078ec0ff */
[----:B------:R-:W-:-:S13]  /*01f0*/  ISETP.NE.U32.AND P0, PT, R0, 0x1, PT ;  /* 0x000000010000780c */ /* 0x000fda0003f05070 */
[----:B------:R-:W-:Y:S05]  /*0200*/  @P0 EXIT ;  /* 0x000000000000094d */ /* 0x000fea0003800000 */
[----:B------:R-:W-:Y:S01]  /*0210*/  MOV R5, c[0x0][0x218] ;  /* 0x0000860000057a02 */ /* 0x000fe20000000f00 */
[C---:B------:R-:W-:Y:S02]  /*0220*/  IMAD R0, R4.reuse, c[0x0][0x218], RZ ;  /* 0x0000860004007a24 */ /* 0x040fe400078e02ff */
[----:B------:R-:W-:Y:S02]  /*0230*/  IMAD R2, R4, c[0x0][0x1e0], RZ ;  /* 0x0000780004027a24 */ /* 0x000fe400078e02ff */
[----:B------:R-:W-:Y:S02]  /*0240*/  IMAD.MOV.U32 R11, RZ, RZ, c[0x0][0x1e0] ;  /* 0x00007800ff0b7624 */ /* 0x000fe400078e00ff */
[C---:B------:R-:W-:Y:S02]  /*0250*/  IMAD R3, R6.reuse, UR8, R0 ;  /* 0x0000000806037c24 */ /* 0x040fe4000f8e0200 */
[C---:B------:R-:W-:Y:S02]  /*0260*/  IMAD R7, R6.reuse, UR9, R2 ;  /* 0x0000000906077c24 */ /* 0x040fe4000f8e0202 */
[----:B------:R-:W-:-:S04]  /*0270*/  IMAD.WIDE.U32 R4, R6, R5, c[0x0][0x1f8] ;  /* 0x00007e0006047625 */ /* 0x000fc800078e0005 */
[----:B------:R-:W-:-:S04]  /*0280*/  IMAD.WIDE.U32 R10, R6, R11, c[0x0][0x1c0] ;  /* 0x00007000060a7625 */ /* 0x000fc800078e000b */
[----:B------:R-:W-:Y:S02]  /*0290*/  IMAD.IADD R5, R5, 0x1, R3 ;  /* 0x0000000105057824 */ /* 0x000fe400078e0203 */
[----:B------:R-:W-:-:S03]  /*02a0*/  IMAD.IADD R11, R11, 0x1, R7 ;  /* 0x000000010b0b7824 */ /* 0x000fc600078e0207 */
[----:B------:R-:W2:Y:S04]  /*02b0*/  LDG.E R2, [R4.64+0x4] ;  /* 0x0000040a04027981 */ /* 0x000ea8000c1e1900 */
[----:B------:R0:W2:Y:S04]  /*02c0*/  LDG.E R7, [R10.64+0x4] ;  /* 0x0000040a0a077981 */ /* 0x0000a8000c1e1900 */
[----:B------:R0:W3:Y:S04]  /*02d0*/  LDG.E R3, [R10.64] ;  /* 0x0000000a0a037981 */ /* 0x0000e8000c1e1900 */
[----:B------:R-:W3:Y:S04]  /*02e0*/  LDG.E R0, [R4.64] ;  /* 0x0000000a04007981 */ /* 0x000ee8000c1e1900 */
[----:B------:R0:W4:Y:S04]  /*02f0*/  LDG.E R9, [R10.64+0x8] ;  /* 0x0000080a0a097981 */ /* 0x000128000c1e1900 */
[----:B------:R-:W4:Y:S01]  /*0300*/  LDG.E R6, [R4.64+0x8] ;  /* 0x0000080a04067981 */ /* 0x000f22000c1e1900 */
[----:B------:R-:W-:Y:S01]  /*0310*/  ISETP.GE.U32.AND P0, PT, R8, c[0x0][0x178], PT ;  /* 0x00005e0008007a0c */ /* 0x000fe20003f06070 */
[----:B------:R-:W-:Y:S03]  /*0320*/  BSSY B0, `(.L_x_1153) ;  /* 0x0000016000007945 */ /* 0x000fe60003800000 */
[----:B------:R-:W-:-:S02]  /*0330*/  ISETP.GE.U32.AND.EX P0, PT, R12, c[0x0][0x17c], PT, P0 ;  /* 0x00005f000c007a0c */ /* 0x000fc40003f06100 */
[----:B0-----:R-:W-:Y:S01]  /*0340*/  MOV R11, R12 ;  /* 0x0000000c000b7202 */ /* 0x001fe20000000f00 */
[----:B--2---:R-:W-:-:S04]  /*0350*/  FADD R2, -R7, R2 ;  /* 0x0000000207027221 */ /* 0x004fc80000000100 */
[----:B------:R-:W-:Y:S01]  /*0360*/  FMUL R13, R2, R2 ;  /* 0x00000002020d7220 */ /* 0x000fe20000400000 */
[----:B---3--:R-:W-:-:S04]  /*0370*/  FADD R0, -R3, R0 ;  /* 0x0000000003007221 */ /* 0x008fc80000000100 */
[----:B------:R-:W-:Y:S01]  /*0380*/  FFMA R13, R0, R0, R13 ;  /* 0x00000000000d7223 */ /* 0x000fe2000000000d */
[----:B----4-:R-:W-:-:S04]  /*0390*/  FADD R6, -R9, R6 ;  /* 0x0000000609067221 */ /* 0x010fc80000000100 */
[----:B------:R-:W-:-:S05]  /*03a0*/  FFMA R14, R6, R6, R13 ;  /* 0x00000006060e7223 */ /* 0x000fca000000000d */
[----:B------:R-:W-:Y:S01]  /*03b0*/  IADD3 R0, R14, -0xd000000, RZ ;  /* 0xf30000000e007810 */ /* 0x000fe20007ffe0ff */
[----:B------:R0:W1:Y:S03]  /*03c0*/  MUFU.RSQ R15, R14 ;  /* 0x0000000e000f7308 */ /* 0x0000660000001400 */
[----:B------:R-:W-:Y:S01]  /*03d0*/  ISETP.GT.U32.AND P1, PT, R0, 0x727fffff, PT ;  /* 0x727fffff0000780c */ /* 0x000fe20003f24070 */
[----:B------:R-:W-:-:S12]  /*03e0*/  IMAD.MOV.U32 R6, RZ, RZ, R8 ;  /* 0x000000ffff067224 */ /* 0x000fd800078e0008 */
[----:B------:R-:W-:Y:S05]  /*03f0*/  @!P1 BRA `(.L_x_1154) ;  /* 0x0000004000009947 */ /* 0x000fea0003800000 */
[----:B01----:R-:W-:Y:S02]  /*0400*/  MOV R12, 0x420 ;  /* 0x00000420000c7802 */ /* 0x003fe40000000f00 */
[----:B------:R-:W-:Y:S05]  /*0410*/  CALL.REL.NOINC `($__internal_37_$__cuda_sm20_sqrt_rn_f32_slowpath) ;  /* 0x000001c000007944 */ /* 0x000fea0003c00000 */
[----:B------:R-:W-:Y:S01]  /*0420*/  IMAD.MOV.U32 R13, RZ, RZ, R2 ;  /* 0x000000ffff0d7224 */ /* 0x000fe200078e0002 */
[----:B------:R-:W-:Y:S05]  /*0430*/  BRA `(.L_x_1155) ;  /* 0x0000004000007947 */ /* 0x000fea0003800000 */
.L_x_1154:
[----:B01----:R-:W-:Y:S01]  /*0440*/  FMUL.FTZ R13, R14, R15 ;  /* 0x0000000f0e0d7220 */ /* 0x003fe20000410000 */
[----:B------:R-:W-:-:S03]  /*0450*/  FMUL.FTZ R2, R15, 0.5 ;  /* 0x3f0000000f027820 */ /* 0x000fc60000410000 */
[----:B------:R-:W-:-:S04]  /*0460*/  FFMA R0, -R13, R13, R14 ;  /* 0x0000000d0d007223 */ /* 0x000fc8000000010e */
[----:B------:R-:W-:Y:S02]  /*0470*/  FFMA R13, R0, R2, R13 ;  /* 0x00000002000d7223 */ /* 0x000fe4000000000d */
.L_x_1155:
[----:B------:R-:W-:Y:S05]  /*0480*/  BSYNC B0 ;  /* 0x0000000000007941 */ /* 0x000fea0003800000 */
.L_x_1153:
        /* <DEDUP_REMOVED lines=11> */
[----:B------:R-:W-:Y:S02]  /*0540*/  MOV R8, 0x560 ;  /* 0x0000056000087802 */ /* 0x000fe40000000f00 */
[----:B------:R-:W-:Y:S05]  /*0550*/  CALL.REL.NOINC `($__internal_38_$__cuda_sm3x_div_rn_noftz_f32_slowpath) ;  /* 0x000001e000007944 */ /* 0x000fea0003c00000 */
[----:B0-----:R-:W-:Y:S02]  /*0560*/  IMAD.MOV.U32 R0, RZ, RZ, R14 ;  /* 0x000000ffff007224 */ /* 0x001fe400078e000e */
.L_x_1157:
[----:B------:R-:W-:Y:S05]  /*0570*/  BSYNC B0 ;  /* 0x0000000000007941 */ /* 0x000fea0003800000 */
.L_x_1156:
[----:B------:R-:W-:-:S13]  /*0580*/  FSETP.GEU.AND P1, PT, R0, c[0x0][0x180], PT ;  /* 0x0000600000007a0b */ /* 0x000fda0003f2e000 */
[----:B------:R0:W-:Y:S04]  /*0590*/  @!P1 STG.E [R4.64], R3 ;  /* 0x0000000304009986 */ /* 0x0001e8000c10190a */
[----:B------:R0:W-:Y:S04]  /*05a0*/  @!P1 STG.E [R4.64+0x4], R7 ;  /* 0x0000040704009986 */ /* 0x0001e8000c10190a */
[----:B------:R0:W-:Y:S01]  /*05b0*/  @!P1 STG.E [R4.64+0x8], R9 ;  /* 0x0000080904009986 */ /* 0x0001e2000c10190a */
[----:B------:R-:W-:Y:S05]  /*05c0*/  @!P0 BRA `(.L_x_1158) ;  /* 0xfffffb8000008947 */ /* 0x000fea000383ffff */
[----:B------:R-:W-:Y:S05]  /*05d0*/  EXIT ;  /* 0x000000000000794d */ /* 0x000fea0003800000 */
        .weak           $__internal_37_$__cuda_sm20_sqrt_rn_f32_slowpath
        .type           $__internal_37_$__cuda_sm20_sqrt_rn_f32_slowpath,@function
        .size           $__internal_37_$__cuda_sm20_sqrt_rn_f32_slowpath,($__internal_38_$__cuda_sm3x_div_rn_noftz_f32_slowpath - $__internal_37_$__cuda_sm20_sqrt_rn_f32_slowpath)
$__internal_37_$__cuda_sm20_sqrt_rn_f32_slowpath:
[----:B------:R-:W-:-:S13]  /*05e0*/  LOP3.LUT P1, RZ, R14, 0x7fffffff, RZ, 0xc0, !PT ;  /* 0x7fffffff0eff7812 */ /* 0x000fda000782c0ff */
[----:B------:R-:W-:Y:S01]  /*05f0*/  @!P1 MOV R2, R14 ;  /* 0x0000000e00029202 */ /* 0x000fe20000000f00 */
        /* <DEDUP_REMOVED lines=18> */
.L_x_1159:
[----:B------:R-:W-:-:S04]  /*0720*/  IMAD.MOV.U32 R13, RZ, RZ, 0x0 ;  /* 0x00000000ff0d7424 */ /* 0x000fc800078e00ff */
[----:B------:R-:W-:Y:S05]  /*0730*/  RET.REL.NODEC R12 `(sleepParticles_cuda_kernel_forward) ;  /* 0xfffff8c00c007950 */ /* 0x000fea0003c3ffff */
        .weak           $__internal_38_$__cuda_sm3x_div_rn_noftz_f32_slowpath
        .type           $__internal_38_$__cuda_sm3x_div_rn_noftz_f32_slowpath,@function
        .size           $__internal_38_$__cuda_sm3x_div_rn_noftz_f32_slowpath,(.L_x_1210 - $__internal_38_$__cuda_sm3x_div_rn_noftz_f32_slowpath)
$__internal_38_$__cuda_sm3x_div_rn_noftz_f32_slowpath:
[----:B------:R-:W-:Y:S01]  /*0740*/  MOV R2, c[0x0][0x268] ;  /* 0x00009a0000027a02 */ /* 0x000fe20000000f00 */
[----:B------:R-:W-:Y:S01]  /*0750*/  BSSY B1, `(.L_x_1160) ;  /* 0x0000064000017945 */ /* 0x000fe20003800000 */
[----:B------:R-:W-:Y:S01]  /*0760*/  SHF.R.U32.HI R10, RZ, 0x17, R0 ;  /* 0x00000017ff0a7819 */ /* 0x000fe20000011600 */
[----:B------:R-:W-:Y:S01]  /*0770*/  IMAD.MOV.U32 R13, RZ, RZ, c[0x0][0x268] ;  /* 0x00009a00ff0d7624 */ /* 0x000fe200078e00ff */
[----:B------:R-:W-:Y:S02]  /*0780*/  SHF.R.U32.HI R12, RZ, 0x17, R2 ;  /* 0x00000017ff0c7819 */ /* 0x000fe40000011602 */
[----:B------:R-:W-:Y:S02]  /*0790*/  LOP3.LUT R16, R10, 0xff, RZ, 0xc0, !PT ;  /* 0x000000ff0a107812 */ /* 0x000fe400078ec0ff */
[----:B------:R-:W-:Y:S02]  /*07a0*/  LOP3.LUT R12, R12, 0xff, RZ, 0xc0, !PT ;  /* 0x000000ff0c0c7812 */ /* 0x000fe400078ec0ff */
[----:B------:R-:W-:-:S02]  /*07b0*/  IADD3 R15, R16, -0x1, RZ ;  /* 0xffffffff100f7810 */ /* 0x000fc40007ffe0ff */
[----:B------:R-:W-:-:S04]  /*07c0*/  IADD3 R14, R12, -0x1, RZ ;  /* 0xffffffff0c0e7810 */ /* 0x000fc80007ffe0ff */
        /* <DEDUP_REMOVED lines=27> */
.L_x_1161:
[----:B------:R-:W-:Y:S01]  /*0980*/  LEA R2, R12, 0xc0800000, 0x17 ;  /* 0xc08000000c027811 */ /* 0x000fe200078eb8ff */
[----:B------:R-:W-:Y:S03]  /*0990*/  BSSY B2, `(.L_x_1166) ;  /* 0x0000036000027945 */ /* 0x000fe60003800000 */
[----:B------:R-:W-:Y:S02]  /*09a0*/  IADD3 R2, -R2, R13, RZ ;  /* 0x0000000d02027210 */ /* 0x000fe40007ffe1ff */
[----:B------:R-:W-:Y:S02]  /*09b0*/  IADD3 R13, R16, -0x7f, RZ ;  /* 0xffffff81100d7810 */ /* 0x000fe40007ffe0ff */
[----:B------:R-:W0:Y:S01]  /*09c0*/  MUFU.RCP R14, R2 ;  /* 0x00000002000e7308 */ /* 0x000e220000001000 */
[----:B------:R-:W-:Y:S02]  /*09d0*/  FADD.FTZ R15, -R2, -RZ ;  /* 0x800000ff020f7221 */ /* 0x000fe40000010100 */
        /* <DEDUP_REMOVED lines=24> */
[CCC-:B------:R-:W-:Y:S01]  /*0b60*/  FFMA.RM R13, R19.reuse, R15.reuse, R16.reuse ;  /* 0x0000000f130d7223 */ /* 0x1c0fe20000004010 */
[C---:B------:R-:W-:Y:S02]  /*0b70*/  ISETP.NE.AND P3, PT, R10.reuse, RZ, PT ;  /* 0x000000ff0a00720c */ /* 0x040fe40003f65270 */
[----:B------:R-:W-:Y:S02]  /*0b80*/  ISETP.NE.AND P2, PT, R10, RZ, PT ;  /* 0x000000ff0a00720c */ /* 0x000fe40003f45270 */
[----:B------:R-:W-:Y:S01]  /*0b90*/  LOP3.LUT R2, R0, 0x7fffff, RZ, 0xc0, !PT ;  /* 0x007fffff00027812 */ /* 0x000fe200078ec0ff */
[----:B------:R-:W-:Y:S01]  /*0ba0*/  FFMA.RP R0, R19, R15, R16 ;  /* 0x0000000f13007223 */ /* 0x000fe20000008010 */
        /* <DEDUP_REMOVED lines=16> */
.L_x_1168:
[----:B------:R-:W-:-:S04]  /*0cb0*/  LOP3.LUT R14, R14, 0x80000000, RZ, 0xc0, !PT ;  /* 0x800000000e0e7812 */ /* 0x000fc800078ec0ff */
[----:B------:R-:W-:Y:S01]  /*0cc0*/  LOP3.LUT R14, R14, 0x7f800000, RZ, 0xfc, !PT ;  /* 0x7f8000000e0e7812 */ /* 0x000fe200078efcff */
[----:B------:R-:W-:Y:S05]  /*0cd0*/  BRA `(.L_x_1169) ;  /* 0x0000001000007947 */ /* 0x000fea0003800000 */
.L_x_1167:
[----:B------:R-:W-:Y:S02]  /*0ce0*/  LEA R14, R13, R14, 0x17 ;  /* 0x0000000e0d0e7211 */ /* 0x000fe400078eb8ff */
.L_x_1169:
[----:B------:R-:W-:Y:S05]  /*0cf0*/  BSYNC B2 ;  /* 0x0000000000027941 */ /* 0x000fea0003800000 */
.L_x_1166:
[----:B------:R-:W-:Y:S05]  /*0d00*/  BRA `(.L_x_1170) ;  /* 0x0000008000007947 */ /* 0x000fea0003800000 */
.L_x_1165:
[----:B------:R-:W-:-:S04]  /*0d10*/  LOP3.LUT R0, R13, 0x80000000, R0, 0x48, !PT ;  /* 0x800000000d007812 */ /* 0x000fc800078e4800 */
[----:B------:R-:W-:Y:S01]  /*0d20*/  LOP3.LUT R14, R0, 0x7f800000, RZ, 0xfc, !PT ;  /* 0x7f800000000e7812 */ /* 0x000fe200078efcff */
[----:B------:R-:W-:Y:S05]  /*0d30*/  BRA `(.L_x_1170) ;  /* 0x0000005000007947 */ /* 0x000fea0003800000 */
.L_x_1164:
[----:B------:R-:W-:Y:S01]  /*0d40*/  LOP3.LUT R14, R13, 0x80000000, R0, 0x48, !PT ;  /* 0x800000000d0e7812 */ /* 0x000fe200078e4800 */
[----:B------:R-:W-:Y:S05]  /*0d50*/  BRA `(.L_x_1170) ;  /* 0x0000003000007947 */ /* 0x000fea0003800000 */
.L_x_1163:
[----:B------:R-:W0:Y:S01]  /*0d60*/  MUFU.RSQ R14, -QNAN ;  /* 0xffc00000000e7908 */ /* 0x000e220000001400 */
[----:B------:R-:W-:Y:S05]  /*0d70*/  BRA `(.L_x_1170) ;  /* 0x0000001000007947 */ /* 0x000fea0003800000 */
.L_x_1162:
[----:B------:R-:W-:Y:S02]  /*0d80*/  FADD.FTZ R14, R0, c[0x0][0x268] ;  /* 0x00009a00000e7621 */ /* 0x000fe40000010000 */
.L_x_1170:
[----:B------:R-:W-:Y:S05]  /*0d90*/  BSYNC B1 ;  /* 0x0000000000017941 */ /* 0x000fea0003800000 */
.L_x_1160:
[----:B------:R-:W-:Y:S02]  /*0da0*/  IMAD.MOV.U32 R12, RZ, RZ, R8 ;  /* 0x000000ffff0c7224 */ /* 0x000fe400078e0008 */
[----:B------:R-:W-:-:S04]  /*0db0*/  IMAD.MOV.U32 R13, RZ, RZ, 0x0 ;  /* 0x00000000ff0d7424 */ /* 0x000fc800078e00ff */
[----:B------:R-:W-:Y:S05]  /*0dc0*/  RET.REL.NODEC R12 `(sleepParticles_cuda_kernel_forward) ;  /* 0xfffff2300c007950 */ /* 0x000fea0003c3ffff */
.L_x_1171:
        /* <DEDUP_REMOVED lines=11> */
.L_x_1210:


//--------------------- .nv.global.init           --------------------------
	.section	.nv.global.init,"aw",@progbits
	.align	4
.nv.global.init:
	.type		_ZN46_INTERNAL_00000000_15_default_program_953a223e2wp15LAUNCH_MAX_DIMSE,@object
	.size		_ZN46_INTERNAL_00000000_15_default_program_953a223e2wp15LAUNCH_MAX_DIMSE,(_ZN2wp6volume12pnano_traitsIjE9GRID_TYPEE - _ZN46_INTERNAL_00000000_15_default_program_953a223e2wp15LAUNCH_MAX_DIMSE)
_ZN46_INTERNAL_00000000_15_default_program_953a223e2wp15LAUNCH_MAX_DIMSE:
        /*0000*/ 	.byte	0x04, 0x00, 0x00, 0x00
	.type		_ZN2wp6volume12pnano_traitsIjE9GRID_TYPEE,@object
	.size		_ZN2wp6volume12pnano_traitsIjE9GRID_TYPEE,(_ZN46_INTERNAL_00000000_15_default_program_953a223e2wp25ARRAY_TYPE_FABRIC_INDEXEDE - _ZN2wp6volume12pnano_traitsIjE9GRID_TYPEE)
_ZN2wp6volume12pnano_traitsIjE9GRID_TYPEE:
        /*0004*/ 	.byte	0x0a, 0x00, 0x00, 0x00
	.type		_ZN46_INTERNAL_00000000_15_default_program_953a223e2wp25ARRAY_TYPE_FABRIC_INDEXEDE,@object
	.size		_ZN46_INTERNAL_00000000_15_default_program_953a223e2wp25ARRAY_TYPE_FABRIC_INDEXEDE,(_ZN2wp6volume12pnano_traitsINS_5vec_tILj3EdEEE9GRID_TYPEE - _ZN46_INTERNAL_00000000_15_default_program_953a223e2wp25ARRAY_TYPE_FABRIC_INDEXEDE)
_ZN46_INTERNAL_00000000_15_default_program_953a223e2wp25ARRAY_TYPE_FABRIC_INDEXEDE:
        /*0008*/ 	.byte	0x03, 0x00, 0x00, 0x00
	.type		_ZN2wp6volume12pnano_traitsINS_5vec_tILj3EdEEE9GRID_TYPEE,@object
	.size		_ZN2wp6volume12pnano_traitsINS_5vec_tILj3EdEEE9GRID_TYPEE,(_ZN2wp6volume12pnano_traitsINS_5vec_tILj4EdEEE9GRID_TYPEE - _ZN2wp6volume12pnano_traitsINS_5vec_tILj3EdEEE9GRID_TYPEE)
_ZN2wp6volume12pnano_traitsINS_5vec_tILj3EdEEE9GRID_TYPEE:
        /*000c*/ 	.byte	0x07, 0x00, 0x00, 0x00
	.type		_ZN2wp6volume12pnano_traitsINS_5vec_tILj4EdEEE9GRID_TYPEE,@object
	.size		_ZN2wp6volume12pnano_traitsINS_5vec_tILj4EdEEE9GRID_TYPEE,(_ZN2wp6volume12pnano_traitsIiE9GRID_TYPEE - _ZN2wp6volume12pnano_traitsINS_5vec_tILj4EdEEE9GRID_TYPEE)
_ZN2wp6volume12pnano_traitsINS_5vec_tILj4EdEEE9GRID_TYPEE:
        /*0010*/ 	.byte	0x12, 0x00, 0x00, 0x00
	.type		_ZN2wp6volume12pnano_traitsIiE9GRID_TYPEE,@object
	.size		_ZN2wp6volume12pnano_traitsIiE9GRID_TYPEE,(_ZN46_INTERNAL_00000000_15_default_program_953a223e2wp18ARRAY_TYPE_INDEXEDE - _ZN2wp6volume12pnano_traitsIiE9GRID_TYPEE)
_ZN2wp6volume12pnano_traitsIiE9GRID_TYPEE:
        /*0014*/ 	.byte	0x04, 0x00, 0x00, 0x00
	.type		_ZN46_INTERNAL_00000000_15_default_program_953a223e2wp18ARRAY_TYPE_INDEXEDE,@object
	.size		_ZN46_INTERNAL_00000000_15_default_program_953a223e2wp18ARRAY_TYPE_INDEXEDE,(_ZN2wp6volume12pnano_traitsIdE9GRID_TYPEE - _ZN46_INTERNAL_00000000_15_default_program_953a223e2wp18ARRAY_TYPE_INDEXEDE)
_ZN46_INTERNAL_00000000_15_default_program_953a223e2wp18ARRAY_TYPE_INDEXEDE:
        /*0018*/ 	.byte	0x01, 0x00, 0x00, 0x00
	.type		_ZN2wp6volume12pnano_traitsIdE9GRID_TYPEE,@object
	.size		_ZN2wp6volume12pnano_traitsIdE9GRID_TYPEE,(_ZN46_INTERNAL_00000000_15_default_program_953a223e2wp14ARRAY_MAX_DIMSE - _ZN2wp6volume12pnano_traitsIdE9GRID_TYPEE)
_ZN2wp6volume12pnano_traitsIdE9GRID_TYPEE:
        /*001c*/ 	.byte	0x02, 0x00, 0x00, 0x00
	.type		_ZN46_INTERNAL_00000000_15_default_program_953a223e2wp14ARRAY_MAX_DIMSE,@object
	.size		_ZN46_INTERNAL_00000000_15_default_program_953a223e2wp14ARRAY_MAX_DIMSE,(_ZN2wp6volume12pnano_traitsIfE9GRID_TYPEE - _ZN46_INTERNAL_00000000_15_default_program_953a223e2wp14ARRAY_MAX_DIMSE)
_ZN46_INTERNAL_00000000_15_default_program_953a223e2wp14ARRAY_MAX_DIMSE:
        /*0020*/ 	.byte	0x04, 0x00, 0x00, 0x00
	.type		_ZN2wp6volume12pnano_traitsIfE9GRID_TYPEE,@object
	.size		_ZN2wp6volume12pnano_traitsIfE9GRID_TYPEE,(_ZN2wp6volume12pnano_traitsINS_5vec_tILj4EfEEE9GRID_TYPEE - _ZN2wp6volume12pnano_traitsIfE9GRID_TYPEE)
_ZN2wp6volume12pnano_traitsIfE9GRID_TYPEE:
        /*0024*/ 	.byte	0x01, 0x00, 0x00, 0x00
	.type		_ZN2wp6volume12pnano_traitsINS_5vec_tILj4EfEEE9GRID_TYPEE,@object
	.size		_ZN2wp6volume12pnano_traitsINS_5vec_tILj4EfEEE9GRID_TYPEE,(_ZN46_INTERNAL_00000000_15_default_program_953a223e2wp6volume6LINEARE - _ZN2wp6volume12pnano_traitsINS_5vec_tILj4EfEEE9GRID_TYPEE)
_ZN2wp6volume12pnano_traitsINS_5vec_tILj4EfEEE9GRID_TYPEE:
        /*0028*/ 	.byte	0x11, 0x00, 0x00, 0x00
	.type		_ZN46_INTERNAL_00000000_15_default_program_953a223e2wp6volume6LINEARE,@object
	.size		_ZN46_INTERNAL_00000000_15_default_program_953a223e2wp6volume6LINEARE,(_ZN2wp6volume12pnano_traitsIxE9GRID_TYPEE - _ZN46_INTERNAL_00000000_15_default_program_953a223e2wp6volume6LINEARE)
_ZN46_INTERNAL_00000000_15_default_program_953a223e2wp6volume6LINEARE:
        /*002c*/ 	.byte	0x01, 0x00, 0x00, 0x00
	.type		_ZN2wp6volume12pnano_traitsIxE9GRID_TYPEE,@object
	.size		_ZN2wp6volume12pnano_traitsIxE9GRID_TYPEE,(_ZN46_INTERNAL_00000000_15_default_program_953a223e2wp17ARRAY_TYPE_FABRICE - _ZN2wp6volume12pnano_traitsIxE9GRID_TYPEE)
_ZN2wp6volume12pnano_traitsIxE9GRID_TYPEE:
        /*0030*/ 	.byte	0x05, 0x00, 0x00, 0x00
	.type		_ZN46_INTERNAL_00000000_15_default_program_953a223e2wp17ARRAY_TYPE_FABRICE,@object
	.size		_ZN46_INTERNAL_00000000_15_default_program_953a223e2wp17ARRAY_TYPE_FABRICE,(_ZN2wp6volume12pnano_traitsINS_5vec_tILj3EfEEE9GRID_TYPEE - _ZN46_INTERNAL_00000000_15_default_program_953a223e2wp17ARRAY_TYPE_FABRICE)
_ZN46_INTERNAL_00000000_15_default_program_953a223e2wp17ARRAY_TYPE_FABRICE:
        /*0034*/ 	.byte	0x02, 0x00, 0x00, 0x00
	.type		_ZN2wp6volume12pnano_traitsINS_5vec_tILj3EfEEE9GRID_TYPEE,@object
	.size		_ZN2wp6volume12pnano_traitsINS_5vec_tILj3EfEEE9GRID_TYPEE,(__cudart_i2opi_f - _ZN2wp6volume12pnano_traitsINS_5vec_tILj3EfEEE9GRID_TYPEE)
_ZN2wp6volume12pnano_traitsINS_5vec_tILj3EfEEE9GRID_TYPEE:
        /*0038*/ 	.byte	0x06, 0x00, 0x00, 0x00
	.type		__cudart_i2opi_f,@object
	.size		__cudart_i2opi_f,(.L_25 - __cudart_i2opi_f)
__cudart_i2opi_f:
        /*003c*/ 	.byte	0x41, 0x90, 0x43, 0x3c, 0x99, 0x95, 0x62, 0xdb, 0xc0, 0xdd, 0x34, 0xf5, 0xd1, 0x57, 0x27, 0xfc
        /*004c*/ 	.byte	0x29, 0x15, 0x44, 0x4e, 0x6e, 0x83, 0xf9, 0xa2
.L_25:


//--------------------- .nv.global                --------------------------
	.section	.nv.global,"aw",@nobits
	.align	4
.nv.global:
	.type		_ZN46_INTERNAL_00000000_15_default_program_953a223e2wp6volume7CLOSESTE,@object
	.size		_ZN46_INTERNAL_00000000_15_default_program_953a223e2wp6volume7CLOSESTE,(_ZN46_INTERNAL_00000000_15_default_program_953a223e2wp18ARRAY_TYPE_REGULARE - _ZN46_INTERNAL_00000000_15_default_program_953a223e2wp6volume7CLOSESTE)
_ZN46_INTERNAL_00000000_15_default_program_953a223e2wp6volume7CLOSESTE:
	.zero		4
	.type		_ZN46_INTERNAL_00000000_15_default_program_953a223e2wp18ARRAY_TYPE_REGULARE,@object
	.size		_ZN46_INTERNAL_00000000_15_default_program_953a223e2wp18ARRAY_TYPE_REGULARE,(.L_21 - _ZN46_INTERNAL_00000000_15_default_program_953a223e2wp18ARRAY_TYPE_REGULARE)
_ZN46_INTERNAL_00000000_15_default_program_953a223e2wp18ARRAY_TYPE_REGULARE:
	.zero		4
.L_21:
